// auto-generated by cutlass_sweep.fmha — config: {"arch": "sm_100", "direction": "fwd", "dtype": "bf16", "head_dim": 256, "mask": "causal", "schedule": "persistent", "tile_kv": 64, "tile_q": 256}
#include "cutlass/cutlass.h"
#include "cute/tensor.hpp"
#include "cutlass/device_kernel.h"
#include "cutlass/kernel_hardware_info.h"
#include "77_blackwell_fmha/collective/fmha_fusion.hpp"
#include "77_blackwell_fmha/collective/sm100_fmha_load_tma_warpspecialized.hpp"
#include "77_blackwell_fmha/collective/sm100_fmha_fwd_mainloop_tma_warpspecialized.hpp"
#include "77_blackwell_fmha/collective/sm100_fmha_fwd_epilogue_tma_warpspecialized.hpp"
#include "77_blackwell_fmha/kernel/fmha_tile_scheduler.hpp"
#include "77_blackwell_fmha/kernel/sm100_fmha_fwd_kernel_tma_warpspecialized.hpp"

using namespace cute;
using Element    = cutlass::bfloat16_t;
using ElementOut = cutlass::half_t;
using TileShape  = Shape<_256, _64, _256>;

using ProblemShape = cute::tuple<int, int, int, cute::tuple<cute::tuple<int, int>, int>>;
using StrideQ   = cute::tuple<int, _1, cute::tuple<cute::tuple<int, int>, int>>;
using StrideK   = cute::tuple<int, _1, cute::tuple<cute::tuple<_0, int>, int>>;
using StrideV   = StrideK;
using StrideO   = StrideQ;
using StrideLSE = cute::tuple<_1, cute::tuple<cute::tuple<int, int>, int>>;

using TileScheduler = std::conditional_t<
    cute::true_type::value,
    cutlass::fmha::kernel::PersistentTileScheduler,
    cutlass::fmha::kernel::IndividualTileScheduler>;

using Mainloop = cutlass::fmha::collective::Sm100FmhaFwdMainloopTmaWarpspecialized<
    Element, float, float, TileShape, StrideQ, StrideK, StrideV,
    cutlass::fmha::collective::CausalMask<true>>;

using Kernel = cutlass::fmha::kernel::Sm100FmhaFwdKernelTmaWarpspecialized<
    ProblemShape, Mainloop,
    cutlass::fmha::collective::Sm100FmhaFwdEpilogueTmaWarpspecialized<
        ElementOut, float, typename Mainloop::TileShapePV, StrideO, StrideLSE>,
    TileScheduler>;

auto* _anchor = &cutlass::device_kernel<Kernel>;


// ===== COMPILED SASS (sm_100a) =====

	.target	sm_100a

	.elftype	@"ET_EXEC"


//--------------------- .note.nv.tkinfo           --------------------------
	.section	.note.nv.tkinfo,"",@"SHT_NOTE"
	.sectionflags	@"SHF_NOTE_NV_TKINFO"
	.tkinfo
        /*0018*/ 	.word	0x00000002
        /*0030*/ 	.string	""
        /*0030*/ 	.string	"ptxas"
        /*0030*/ 	.string	"Cuda compilation tools, release 13.0, V13.0.88"
        /*0030*/ 	.string	"Build cuda_13.0.r13.0/compiler.36424714_0"
        /*0030*/ 	.string	"-arch sm_100a -m 64 "



//--------------------- .note.nv.cuinfo           --------------------------
	.section	.note.nv.cuinfo,"",@"SHT_NOTE"
	.sectionflags	@"SHF_NOTE_NV_CUINFO"
        /*0018*/ 	.short	0x0002
        /*001a*/ 	.short	0x0064
        /*001c*/ 	.short	0x0082
	.zero		2


//--------------------- .nv.info                  --------------------------
	.section	.nv.info,"",@"SHT_CUDA_INFO"
	.align	4


	//----- nvinfo : EIATTR_REGCOUNT
	.align		4
        /*0000*/ 	.byte	0x04, 0x2f
        /*0002*/ 	.short	(.L_34 - .L_33)
	.align		4
.L_33:
        /*0004*/ 	.word	index@(_ZN7cutlass13device_kernelINS_4fmha6kernel36Sm100FmhaFwdKernelTmaWarpspecializedIN4cute5tupleIJiiiNS5_IJNS5_IJiiEEEiEEEEEENS1_10collective38Sm100FmhaFwdMainloopTmaWarpspecializedINS_10bfloat16_tEffNS5_IJNS4_1CILi256EEENSC_ILi64EEESD_EEENS5_IJiNSC_ILi1EEES7_EEENS5_IJiSG_NS5_IJNS5_IJNSC_ILi0EEEiEEEiEEEEEESL_NS9_10CausalMaskILb1EEENS5_IJNSC_ILi2EEESG_SG_EEENSC_ILb0EEEEENS9_38Sm100FmhaFwdEpilogueTmaWarpspecializedINS_6half_tEfNS5_IJNSC_ILi128EEESD_SE_EEESH_NS5_IJSG_S7_EEESQ_EENS2_23PersistentTileSchedulerENS2_41Sm100FmhaCtxKernelWarpspecializedScheduleEEEEEvNT_6ParamsE)
        /*0008*/ 	.word	0x00000080


	//----- nvinfo : EIATTR_FRAME_SIZE
	.align		4
.L_34:
        /*000c*/ 	.byte	0x04, 0x11
        /*000e*/ 	.short	(.L_36 - .L_35)
	.align		4
.L_35:
        /*0010*/ 	.word	index@($__internal_3_$__cuda_sm3x_div_rn_noftz_f32_slowpath)
        /*0014*/ 	.word	0x000000c8


	//----- nvinfo : EIATTR_FRAME_SIZE
	.align		4
.L_36:
        /*0018*/ 	.byte	0x04, 0x11
        /*001a*/ 	.short	(.L_38 - .L_37)
	.align		4
.L_37:
        /*001c*/ 	.word	index@($__internal_2_$__cuda_sm10x_tcgen05_guardrail_trap_unallocated_columns_being_dealloced)
        /*0020*/ 	.word	0x000000c8


	//----- nvinfo : EIATTR_FRAME_SIZE
	.align		4
.L_38:
        /*0024*/ 	.byte	0x04, 0x11
        /*0026*/ 	.short	(.L_40 - .L_39)
	.align		4
.L_39:
        /*0028*/ 	.word	index@($__internal_1_$__cuda_sm10x_tcgen05_guardrail_trap_phase_invalid_during_alloc)
        /*002c*/ 	.word	0x000000c8


	//----- nvinfo : EIATTR_FRAME_SIZE
	.align		4
.L_40:
        /*0030*/ 	.byte	0x04, 0x11
        /*0032*/ 	.short	(.L_42 - .L_41)
	.align		4
.L_41:
        /*0034*/ 	.word	index@($__internal_0_$__cuda_sm10x_tcgen05_guardrail_trap_col_being_dealloced_not_returned_by_alloc)
        /*0038*/ 	.word	0x000000c8


	//----- nvinfo : EIATTR_FRAME_SIZE
	.align		4
.L_42:
        /*003c*/ 	.byte	0x04, 0x11
        /*003e*/ 	.short	(.L_44 - .L_43)
	.align		4
.L_43:
        /*0040*/ 	.word	index@(_ZN7cutlass13device_kernelINS_4fmha6kernel36Sm100FmhaFwdKernelTmaWarpspecializedIN4cute5tupleIJiiiNS5_IJNS5_IJiiEEEiEEEEEENS1_10collective38Sm100FmhaFwdMainloopTmaWarpspecializedINS_10bfloat16_tEffNS5_IJNS4_1CILi256EEENSC_ILi64EEESD_EEENS5_IJiNSC_ILi1EEES7_EEENS5_IJiSG_NS5_IJNS5_IJNSC_ILi0EEEiEEEiEEEEEESL_NS9_10CausalMaskILb1EEENS5_IJNSC_ILi2EEESG_SG_EEENSC_ILb0EEEEENS9_38Sm100FmhaFwdEpilogueTmaWarpspecializedINS_6half_tEfNS5_IJNSC_ILi128EEESD_SE_EEESH_NS5_IJSG_S7_EEESQ_EENS2_23PersistentTileSchedulerENS2_41Sm100FmhaCtxKernelWarpspecializedScheduleEEEEEvNT_6ParamsE)
        /*0044*/ 	.word	0x000000c8


	//----- nvinfo : EIATTR_MIN_STACK_SIZE
	.align		4
.L_44:
        /*0048*/ 	.byte	0x04, 0x12
        /*004a*/ 	.short	(.L_46 - .L_45)
	.align		4
.L_45:
        /*004c*/ 	.word	index@(_ZN7cutlass13device_kernelINS_4fmha6kernel36Sm100FmhaFwdKernelTmaWarpspecializedIN4cute5tupleIJiiiNS5_IJNS5_IJiiEEEiEEEEEENS1_10collective38Sm100FmhaFwdMainloopTmaWarpspecializedINS_10bfloat16_tEffNS5_IJNS4_1CILi256EEENSC_ILi64EEESD_EEENS5_IJiNSC_ILi1EEES7_EEENS5_IJiSG_NS5_IJNS5_IJNSC_ILi0EEEiEEEiEEEEEESL_NS9_10CausalMaskILb1EEENS5_IJNSC_ILi2EEESG_SG_EEENSC_ILb0EEEEENS9_38Sm100FmhaFwdEpilogueTmaWarpspecializedINS_6half_tEfNS5_IJNSC_ILi128EEESD_SE_EEESH_NS5_IJSG_S7_EEESQ_EENS2_23PersistentTileSchedulerENS2_41Sm100FmhaCtxKernelWarpspecializedScheduleEEEEEvNT_6ParamsE)
        /*0050*/ 	.word	0x000000c8
.L_46:


//--------------------- .nv.compat                --------------------------
	.section	.nv.compat,"",@"SHT_CUDA_COMPAT_INFO"
	.align	4
        /*0000*/ 	.byte	0x02, 0x09, 0x01, 0x00, 0x02, 0x02, 0x02, 0x00, 0x02, 0x05, 0x05, 0x00, 0x03, 0x07, 0x01, 0x01
        /*0010*/ 	.byte	0x02, 0x03, 0x01, 0x00, 0x02, 0x06, 0x01, 0x00, 0x04, 0x0b, 0x08, 0x00, 0x01, 0x00, 0x00, 0x00
        /*0020*/ 	.byte	0x00, 0x00, 0x00, 0x00


//--------------------- .nv.info._ZN7cutlass13device_kernelINS_4fmha6kernel36Sm100FmhaFwdKernelTmaWarpspecializedIN4cute5tupleIJiiiNS5_IJNS5_IJiiEEEiEEEEEENS1_10collective38Sm100FmhaFwdMainloopTmaWarpspecializedINS_10bfloat16_tEffNS5_IJNS4_1CILi256EEENSC_ILi64EEESD_EEENS5_IJiNSC_ILi1EEES7_EEENS5_IJiSG_NS5_IJNS5_IJNSC_ILi0EEEiEEEiEEEEEESL_NS9_10CausalMaskILb1EEENS5_IJNSC_ILi2EEESG_SG_EEENSC_ILb0EEEEENS9_38Sm100FmhaFwdEpilogueTmaWarpspecializedINS_6half_tEfNS5_IJNSC_ILi128EEESD_SE_EEESH_NS5_IJSG_S7_EEESQ_EENS2_23PersistentTileSchedulerENS2_41Sm100FmhaCtxKernelWarpspecializedScheduleEEEEEvNT_6ParamsE --------------------------
	.section	.nv.info._ZN7cutlass13device_kernelINS_4fmha6kernel36Sm100FmhaFwdKernelTmaWarpspecializedIN4cute5tupleIJiiiNS5_IJNS5_IJiiEEEiEEEEEENS1_10collective38Sm100FmhaFwdMainloopTmaWarpspecializedINS_10bfloat16_tEffNS5_IJNS4_1CILi256EEENSC_ILi64EEESD_EEENS5_IJiNSC_ILi1EEES7_EEENS5_IJiSG_NS5_IJNS5_IJNSC_ILi0EEEiEEEiEEEEEESL_NS9_10CausalMaskILb1EEENS5_IJNSC_ILi2EEESG_SG_EEENSC_ILb0EEEEENS9_38Sm100FmhaFwdEpilogueTmaWarpspecializedINS_6half_tEfNS5_IJNSC_ILi128EEESD_SE_EEESH_NS5_IJSG_S7_EEESQ_EENS2_23PersistentTileSchedulerENS2_41Sm100FmhaCtxKernelWarpspecializedScheduleEEEEEvNT_6ParamsE,"",@"SHT_CUDA_INFO"
	.sectionflags	@""
	.align	4


	//----- nvinfo : EIATTR_CUDA_API_VERSION
	.align		4
        /*0000*/ 	.byte	0x04, 0x37
        /*0002*/ 	.short	(.L_48 - .L_47)
.L_47:
        /*0004*/ 	.word	0x00000082


	//----- nvinfo : EIATTR_KPARAM_INFO
	.align		4
.L_48:
        /*0008*/ 	.byte	0x04, 0x17
        /*000a*/ 	.short	(.L_50 - .L_49)
.L_49:
        /*000c*/ 	.word	0x00000000
        /*0010*/ 	.short	0x0000
        /*0012*/ 	.short	0x0000
        /*0014*/ 	.byte	0x00, 0xf0, 0x01, 0x18


	//----- nvinfo : EIATTR_AT_ENTRY_FRAGMENTS
	.align		4
.L_50:
        /*0018*/ 	.byte	0x04, 0x4f
        /*001a*/ 	.short	(.L_52 - .L_51)


	//   ....[0]....
.L_51:
        /*001c*/ 	.word	0x00000006


	//----- nvinfo : EIATTR_RESERVED_SMEM_USED
	.align		4
.L_52:
        /*0020*/ 	.byte	0x01, 0x41
	.zero		2


	//----- nvinfo : EIATTR_SPARSE_MMA_MASK
	.align		4
        /*0024*/ 	.byte	0x03, 0x50
        /*0026*/ 	.short	0x0000


	//----- nvinfo : EIATTR_TCGEN05_1CTA_USED
	.align		4
        /*0028*/ 	.byte	0x01, 0x51
	.zero		2


	//----- nvinfo : EIATTR_MAXREG_COUNT
	.align		4
        /*002c*/ 	.byte	0x03, 0x1b
        /*002e*/ 	.short	0x0080


	//----- nvinfo : EIATTR_NUM_BARRIERS
	.align		4
        /*0030*/ 	.byte	0x02, 0x4c
        /*0032*/ 	.byte	0x01
	.zero		1


	//----- nvinfo : EIATTR_EXTERNS
	.align		4
        /*0034*/ 	.byte	0x04, 0x0f
        /*0036*/ 	.short	(.L_54 - .L_53)


	//   ....[0]....
	.align		4
.L_53:
        /*0038*/ 	.word	index@(vprintf)


	//   ....[1]....
	.align		4
        /*003c*/ 	.word	index@(__assertfail)


	//----- nvinfo : EIATTR_ANNOTATIONS
	.align		4
.L_54:
        /*0040*/ 	.byte	0x04, 0x55
        /*0042*/ 	.short	(.L_56 - .L_55)


	//   ....[0]....
.L_55:
        /*0044*/ 	.word	0x00000001
        /*0048*/ 	.byte	0x80, 0x42, 0x00, 0x00, 0x01, 0x00, 0x00, 0x00, 0xf0, 0x44, 0x00, 0x00, 0x01, 0x00, 0x00, 0x00
        /* <DEDUP_REMOVED lines=38> */
        /*02b8*/ 	.byte	0xd0, 0x39, 0x02, 0x00


	//----- nvinfo : EIATTR_MERCURY_ISA_VERSION
	.align		4
.L_56:
        /*02bc*/ 	.byte	0x03, 0x5f
        /*02be*/ 	.short	0x0101


	//----- nvinfo : EIATTR_INT_WARP_WIDE_INSTR_OFFSETS
	.align		4
        /*02c0*/ 	.byte	0x04, 0x31
        /*02c2*/ 	.short	(.L_58 - .L_57)


	//   ....[0]....
.L_57:
        /*02c4*/ 	.word	0x00025d30


	//   ....[1]....
        /*02c8*/ 	.word	0x00025d50


	//   ....[2]....
        /*02cc*/ 	.word	0x00025d80


	//----- nvinfo : EIATTR_COOP_GROUP_MASK_REGIDS
	.align		4
.L_58:
        /*02d0*/ 	.byte	0x04, 0x29
        /*02d2*/ 	.short	(.L_60 - .L_59)


	//   ....[0]....
.L_59:
        /*02d4*/ 	.word	0xffffffff


	//   ....[1]....
        /*02d8*/ 	.word	0xffffffff


	//   ....[2]....
        /*02dc*/ 	.word	0xffffffff


	//   ....[3]....
        /*02e0*/ 	.word	0xffffffff


	//   ....[4]....
        /*02e4*/ 	.word	0xffffffff


	//   ....[5]....
        /*02e8*/ 	.word	0xffffffff


	//   ....[6]....
        /*02ec*/ 	.word	0xffffffff


	//   ....[7]....
        /*02f0*/ 	.word	0xffffffff


	//   ....[8]....
        /*02f4*/ 	.word	0xffffffff


	//   ....[9]....
        /*02f8*/ 	.word	0xffffffff


	//   ....[10]....
        /*02fc*/ 	.word	0xffffffff


	//   ....[11]....
        /*0300*/ 	.word	0xffffffff


	//   ....[12]....
        /*0304*/ 	.word	0xffffffff


	//   ....[13]....
        /*0308*/ 	.word	0xffffffff


	//   ....[14]....
        /*030c*/ 	.word	0xffffffff


	//   ....[15]....
        /*0310*/ 	.word	0xffffffff


	//   ....[16]....
        /*0314*/ 	.word	0xffffffff


	//   ....[17]....
        /*0318*/ 	.word	0xffffffff


	//   ....[18]....
        /*031c*/ 	.word	0xffffffff


	//----- nvinfo : EIATTR_COOP_GROUP_INSTR_OFFSETS
	.align		4
.L_60:
        /*0320*/ 	.byte	0x04, 0x28
        /*0322*/ 	.short	(.L_62 - .L_61)


	//   ....[0]....
.L_61:
        /*0324*/ 	.word	0x00000120


	//   ....[1]....
        /*0328*/ 	.word	0x000008e0


	//   ....[2]....
        /*032c*/ 	.word	0x00000b10


	//   ....[3]....
        /*0330*/ 	.word	0x00000c40


	//   ....[4]....
        /*0334*/ 	.word	0x00000d80


	//   ....[5]....
        /*0338*/ 	.word	0x00001040


	//   ....[6]....
        /*033c*/ 	.word	0x00001230


	//   ....[7]....
        /*0340*/ 	.word	0x00001340


	//   ....[8]....
        /*0344*/ 	.word	0x000014a0


	//   ....[9]....
        /*0348*/ 	.word	0x00001600


	//   ....[10]....
        /*034c*/ 	.word	0x000019a0


	//   ....[11]....
        /*0350*/ 	.word	0x00001bb0


	//   ....[12]....
        /*0354*/ 	.word	0x00001bc0


	//   ....[13]....
        /*0358*/ 	.word	0x0000ea30


	//   ....[14]....
        /*035c*/ 	.word	0x000108a0


	//   ....[15]....
        /*0360*/ 	.word	0x0001a400


	//   ....[16]....
        /*0364*/ 	.word	0x0001c7f0


	//   ....[17]....
        /*0368*/ 	.word	0x00025c30


	//   ....[18]....
        /*036c*/ 	.word	0x00025e50


	//----- nvinfo : EIATTR_REG_RECONFIG
	.align		4
.L_62:
        /*0370*/ 	.byte	0x01, 0x54
	.zero		2


	//----- nvinfo : EIATTR_VRC_CTA_INIT_COUNT
	.align		4
        /*0374*/ 	.byte	0x02, 0x4a
        /*0376*/ 	.byte	0x80
	.zero		1


	//----- nvinfo : EIATTR_SYSCALL_OFFSETS
	.align		4
        /*0378*/ 	.byte	0x04, 0x46
        /*037a*/ 	.short	(.L_64 - .L_63)


	//   ....[0]....
.L_63:
        /*037c*/ 	.word	0x00006530


	//   ....[1]....
        /*0380*/ 	.word	0x000065f0


	//   ....[2]....
        /*0384*/ 	.word	0x00006660


	//   ....[3]....
        /*0388*/ 	.word	0x000066d0


	//   ....[4]....
        /*038c*/ 	.word	0x00006740


	//   ....[5]....
        /*0390*/ 	.word	0x000067e0


	//   ....[6]....
        /*0394*/ 	.word	0x000068c0


	//   ....[7]....
        /*0398*/ 	.word	0x00006960


	//   ....[8]....
        /*039c*/ 	.word	0x00006a00


	//   ....[9]....
        /*03a0*/ 	.word	0x00006aa0


	//   ....[10]....
        /*03a4*/ 	.word	0x00006b10


	//   ....[11]....
        /*03a8*/ 	.word	0x00006bb0


	//   ....[12]....
        /*03ac*/ 	.word	0x00006c50


	//   ....[13]....
        /*03b0*/ 	.word	0x00006cc0


	//   ....[14]....
        /*03b4*/ 	.word	0x00006d60


	//   ....[15]....
        /*03b8*/ 	.word	0x00006e00


	//   ....[16]....
        /*03bc*/ 	.word	0x00006ea0


	//   ....[17]....
        /*03c0*/ 	.word	0x00006f40


	//   ....[18]....
        /*03c4*/ 	.word	0x00006fb0


	//   ....[19]....
        /*03c8*/ 	.word	0x00007050


	//   ....[20]....
        /*03cc*/ 	.word	0x000070f0


	//   ....[21]....
        /*03d0*/ 	.word	0x00007160


	//   ....[22]....
        /*03d4*/ 	.word	0x00007200


	//   ....[23]....
        /*03d8*/ 	.word	0x000072a0


	//   ....[24]....
        /*03dc*/ 	.word	0x00007340


	//   ....[25]....
        /*03e0*/ 	.word	0x000073e0


	//   ....[26]....
        /*03e4*/ 	.word	0x00007450


	//   ....[27]....
        /*03e8*/ 	.word	0x000074f0


	//   ....[28]....
        /*03ec*/ 	.word	0x00007590


	//   ....[29]....
        /*03f0*/ 	.word	0x00007600


	//   ....[30]....
        /*03f4*/ 	.word	0x000076a0


	//   ....[31]....
        /*03f8*/ 	.word	0x00007740


	//   ....[32]....
        /*03fc*/ 	.word	0x000077e0


	//   ....[33]....
        /*0400*/ 	.word	0x00007880


	//   ....[34]....
        /*0404*/ 	.word	0x00007920


	//   ....[35]....
        /*0408*/ 	.word	0x000079c0


	//   ....[36]....
        /*040c*/ 	.word	0x00007a30


	//   ....[37]....
        /*0410*/ 	.word	0x00007ad0


	//   ....[38]....
        /*0414*/ 	.word	0x00007b70


	//   ....[39]....
        /*0418*/ 	.word	0x00007be0


	//   ....[40]....
        /*041c*/ 	.word	0x00007c80


	//   ....[41]....
        /*0420*/ 	.word	0x00007d20


	//   ....[42]....
        /*0424*/ 	.word	0x00007dc0


	//   ....[43]....
        /*0428*/ 	.word	0x00007e60


	//   ....[44]....
        /*042c*/ 	.word	0x00007ed0


	//   ....[45]....
        /*0430*/ 	.word	0x00007f70


	//   ....[46]....
        /*0434*/ 	.word	0x00008010


	//   ....[47]....
        /*0438*/ 	.word	0x00008080


	//   ....[48]....
        /*043c*/ 	.word	0x00008120


	//   ....[49]....
        /*0440*/ 	.word	0x000081c0


	//   ....[50]....
        /*0444*/ 	.word	0x00008260


	//   ....[51]....
        /*0448*/ 	.word	0x00008300


	//   ....[52]....
        /*044c*/ 	.word	0x00008370


	//   ....[53]....
        /*0450*/ 	.word	0x00008400


	//   ....[54]....
        /*0454*/ 	.word	0x000084a0


	//   ....[55]....
        /*0458*/ 	.word	0x00008510


	//   ....[56]....
        /*045c*/ 	.word	0x000085b0


	//   ....[57]....
        /*0460*/ 	.word	0x00008650


	//   ....[58]....
        /*0464*/ 	.word	0x000086f0


	//   ....[59]....
        /*0468*/ 	.word	0x00008790


	//   ....[60]....
        /*046c*/ 	.word	0x0000ebd0


	//   ....[61]....
        /*0470*/ 	.word	0x0000ee00


	//   ....[62]....
        /*0474*/ 	.word	0x0000f030


	//   ....[63]....
        /*0478*/ 	.word	0x0000f260


	//   ....[64]....
        /*047c*/ 	.word	0x0000f490


	//   ....[65]....
        /*0480*/ 	.word	0x0000f6c0


	//   ....[66]....
        /*0484*/ 	.word	0x0000f8f0


	//   ....[67]....
        /*0488*/ 	.word	0x0000fb20


	//   ....[68]....
        /*048c*/ 	.word	0x0000fd20


	//   ....[69]....
        /*0490*/ 	.word	0x0000fe80


	//   ....[70]....
        /*0494*/ 	.word	0x0000ffe0


	//   ....[71]....
        /*0498*/ 	.word	0x00010140


	//   ....[72]....
        /*049c*/ 	.word	0x000102a0


	//   ....[73]....
        /*04a0*/ 	.word	0x00010400


	//   ....[74]....
        /*04a4*/ 	.word	0x00010560


	//   ....[75]....
        /*04a8*/ 	.word	0x00010a40


	//   ....[76]....
        /*04ac*/ 	.word	0x00010c70


	//   ....[77]....
        /*04b0*/ 	.word	0x00010ea0


	//   ....[78]....
        /*04b4*/ 	.word	0x000110d0


	//   ....[79]....
        /*04b8*/ 	.word	0x00011300


	//   ....[80]....
        /*04bc*/ 	.word	0x00011530


	//   ....[81]....
        /*04c0*/ 	.word	0x00011760


	//   ....[82]....
        /*04c4*/ 	.word	0x00011990


	//   ....[83]....
        /*04c8*/ 	.word	0x00011b90


	//   ....[84]....
        /*04cc*/ 	.word	0x00011cf0


	//   ....[85]....
        /*04d0*/ 	.word	0x00011e50


	//   ....[86]....
        /*04d4*/ 	.word	0x00011fb0


	//   ....[87]....
        /*04d8*/ 	.word	0x00012110


	//   ....[88]....
        /*04dc*/ 	.word	0x00012270


	//   ....[89]....
        /*04e0*/ 	.word	0x000123d0


	//   ....[90]....
        /*04e4*/ 	.word	0x00012c20


	//   ....[91]....
        /*04e8*/ 	.word	0x00012f60


	//   ....[92]....
        /*04ec*/ 	.word	0x000132a0


	//   ....[93]....
        /*04f0*/ 	.word	0x000135e0


	//   ....[94]....
        /*04f4*/ 	.word	0x00013920


	//   ....[95]....
        /*04f8*/ 	.word	0x00013c60


	//   ....[96]....
        /*04fc*/ 	.word	0x00013fa0


	//   ....[97]....
        /*0500*/ 	.word	0x000142e0


	//   ....[98]....
        /*0504*/ 	.word	0x00014620


	//   ....[99]....
        /*0508*/ 	.word	0x00014960


	//   ....[100]....
        /*050c*/ 	.word	0x00014ca0


	//   ....[101]....
        /*0510*/ 	.word	0x00014fe0


	//   ....[102]....
        /*0514*/ 	.word	0x00015320


	//   ....[103]....
        /*0518*/ 	.word	0x00015660


	//   ....[104]....
        /*051c*/ 	.word	0x000159a0


	//   ....[105]....
        /*0520*/ 	.word	0x000167f0


	//   ....[106]....
        /*0524*/ 	.word	0x00016b20


	//   ....[107]....
        /*0528*/ 	.word	0x00016e50


	//   ....[108]....
        /*052c*/ 	.word	0x00017180


	//   ....[109]....
        /*0530*/ 	.word	0x000174b0


	//   ....[110]....
        /*0534*/ 	.word	0x000177e0


	//   ....[111]....
        /*0538*/ 	.word	0x00017b10


	//   ....[112]....
        /*053c*/ 	.word	0x00017e40


	//   ....[113]....
        /*0540*/ 	.word	0x00018180


	//   ....[114]....
        /*0544*/ 	.word	0x000184c0


	//   ....[115]....
        /*0548*/ 	.word	0x00018800


	//   ....[116]....
        /*054c*/ 	.word	0x00018b40


	//   ....[117]....
        /*0550*/ 	.word	0x00018e80


	//   ....[118]....
        /*0554*/ 	.word	0x000191c0


	//   ....[119]....
        /*0558*/ 	.word	0x00019500


	//   ....[120]....
        /*055c*/ 	.word	0x0001a5a0


	//   ....[121]....
        /*0560*/ 	.word	0x0001a6f0


	//   ....[122]....
        /*0564*/ 	.word	0x0001aa80


	//   ....[123]....
        /*0568*/ 	.word	0x0001c0f0


	//   ....[124]....
        /*056c*/ 	.word	0x0001c6f0


	//   ....[125]....
        /*0570*/ 	.word	0x0001c990


	//   ....[126]....
        /*0574*/ 	.word	0x0001cae0


	//   ....[127]....
        /*0578*/ 	.word	0x0001e2a0


	//   ....[128]....
        /*057c*/ 	.word	0x0001f920


	//   ....[129]....
        /*0580*/ 	.word	0x0001ff20


	//----- nvinfo : EIATTR_MBARRIER_INSTR_OFFSETS
	.align		4
.L_64:
        /*0584*/ 	.byte	0x04, 0x39
        /*0586*/ 	.short	(.L_66 - .L_65)


	//   ....[0]....
.L_65:
        /*0588*/ 	.word	0x000009c0
        /*058c*/ 	.word	0x000000ff
        /*0590*/ 	.word	0x00058000
        /*0594*/ 	.short	0x0100
        /*0596*/ 	.byte	0x05
	.zero		1


	//   ....[1]....
        /*0598*/ 	.word	0x000009d0
        /*059c*/ 	.word	0x000000ff
        /*05a0*/ 	.word	0x00058010
        /*05a4*/ 	.short	0x0100
        /*05a6*/ 	.byte	0x05
	.zero		1


	//   ....[2]....
        /*05a8*/ 	.word	0x000009e0
        /*05ac*/ 	.word	0x000000ff
        /*05b0*/ 	.word	0x00058008
        /*05b4*/ 	.short	0x0100
        /*05b6*/ 	.byte	0x05
	.zero		1


	//   ....[3]....
        /*05b8*/ 	.word	0x000009f0
        /*05bc*/ 	.word	0x000000ff
        /*05c0*/ 	.word	0x00058018
        /*05c4*/ 	.short	0x0100
        /*05c6*/ 	.byte	0x05
	.zero		1


	//   ....[4]....
        /*05c8*/ 	.word	0x00000bd0
        /*05cc*/ 	.word	0x000000ff
        /*05d0*/ 	.word	0x00058020
        /*05d4*/ 	.short	0x0100
        /*05d6*/ 	.byte	0x05
	.zero		1


	//   ....[5]....
        /*05d8*/ 	.word	0x00000be0
        /*05dc*/ 	.word	0x000000ff
        /*05e0*/ 	.word	0x00058038
        /*05e4*/ 	.short	0x0100
        /*05e6*/ 	.byte	0x05
	.zero		1


	//   ....[6]....
        /*05e8*/ 	.word	0x00000bf0
        /*05ec*/ 	.word	0x000000ff
        /*05f0*/ 	.word	0x00058028
        /*05f4*/ 	.short	0x0100
        /*05f6*/ 	.byte	0x05
	.zero		1


	//   ....[7]....
        /*05f8*/ 	.word	0x00000c00
        /*05fc*/ 	.word	0x000000ff
        /*0600*/ 	.word	0x00058040
        /*0604*/ 	.short	0x0100
        /*0606*/ 	.byte	0x05
	.zero		1


	//   ....[8]....
        /*0608*/ 	.word	0x00000c10
        /*060c*/ 	.word	0x000000ff
        /*0610*/ 	.word	0x00058030
        /*0614*/ 	.short	0x0100
        /*0616*/ 	.byte	0x05
	.zero		1


	//   ....[9]....
        /*0618*/ 	.word	0x00000c20
        /*061c*/ 	.word	0x000000ff
        /*0620*/ 	.word	0x00058048
        /*0624*/ 	.short	0x0100
        /*0626*/ 	.byte	0x05
	.zero		1


	//   ....[10]....
        /*0628*/ 	.word	0x00000d50
        /*062c*/ 	.word	0x000000ff
        /*0630*/ 	.word	0x00058050
        /*0634*/ 	.short	0x0100
        /*0636*/ 	.byte	0x06
	.zero		1


	//   ....[11]....
        /*0638*/ 	.word	0x00000d60
        /*063c*/ 	.word	0x000000ff
        /*0640*/ 	.word	0x00058058
        /*0644*/ 	.short	0x0100
        /*0646*/ 	.byte	0x06
	.zero		1


	//   ....[12]....
        /*0648*/ 	.word	0x00000f10
        /*064c*/ 	.word	0x000000ff
        /*0650*/ 	.word	0x00058060
        /*0654*/ 	.short	0x0100
        /*0656*/ 	.byte	0x08
	.zero		1


	//   ....[13]....
        /*0658*/ 	.word	0x00000f20
        /*065c*/ 	.word	0x000000ff
        /*0660*/ 	.word	0x00058068
        /*0664*/ 	.short	0x0100
        /*0666*/ 	.byte	0x08
	.zero		1


	//   ....[14]....
        /*0668*/ 	.word	0x00001100
        /*066c*/ 	.word	0x000000ff
        /*0670*/ 	.word	0x00058070
        /*0674*/ 	.short	0x0100
        /*0676*/ 	.byte	0x08
	.zero		1


	//   ....[15]....
        /*0678*/ 	.word	0x00001110
        /*067c*/ 	.word	0x000000ff
        /*0680*/ 	.word	0x00058078
        /*0684*/ 	.short	0x0100
        /*0686*/ 	.byte	0x08
	.zero		1


	//   ....[16]....
        /*0688*/ 	.word	0x00001310
        /*068c*/ 	.word	0x000000ff
        /*0690*/ 	.word	0x00058080
        /*0694*/ 	.short	0x0100
        /*0696*/ 	.byte	0x0a
	.zero		1


	//   ....[17]....
        /*0698*/ 	.word	0x00001320
        /*069c*/ 	.word	0x000000ff
        /*06a0*/ 	.word	0x00058088
        /*06a4*/ 	.short	0x0100
        /*06a6*/ 	.byte	0x0a
	.zero		1


	//   ....[18]....
        /*06a8*/ 	.word	0x00001450
        /*06ac*/ 	.word	0x000000ff
        /*06b0*/ 	.word	0x00058090
        /*06b4*/ 	.short	0x0100
        /*06b6*/ 	.byte	0x0b
	.zero		1


	//   ....[19]....
        /*06b8*/ 	.word	0x00001460
        /*06bc*/ 	.word	0x000000ff
        /*06c0*/ 	.word	0x000580a0
        /*06c4*/ 	.short	0x0100
        /*06c6*/ 	.byte	0x0b
	.zero		1


	//   ....[20]....
        /*06c8*/ 	.word	0x00001470
        /*06cc*/ 	.word	0x000000ff
        /*06d0*/ 	.word	0x00058098
        /*06d4*/ 	.short	0x0100
        /*06d6*/ 	.byte	0x0b
	.zero		1


	//   ....[21]....
        /*06d8*/ 	.word	0x00001480
        /*06dc*/ 	.word	0x000000ff
        /*06e0*/ 	.word	0x000580a8
        /*06e4*/ 	.short	0x0100
        /*06e6*/ 	.byte	0x0b
	.zero		1


	//   ....[22]....
        /*06e8*/ 	.word	0x000015b0
        /*06ec*/ 	.word	0x000000ff
        /*06f0*/ 	.word	0x000580b0
        /*06f4*/ 	.short	0x0100
        /*06f6*/ 	.byte	0x0b
	.zero		1


	//   ....[23]....
        /*06f8*/ 	.word	0x000015c0
        /*06fc*/ 	.word	0x000000ff
        /*0700*/ 	.word	0x000580c0
        /*0704*/ 	.short	0x0100
        /*0706*/ 	.byte	0x0b
	.zero		1


	//   ....[24]....
        /*0708*/ 	.word	0x000015d0
        /*070c*/ 	.word	0x000000ff
        /*0710*/ 	.word	0x000580b8
        /*0714*/ 	.short	0x0100
        /*0716*/ 	.byte	0x0b
	.zero		1


	//   ....[25]....
        /*0718*/ 	.word	0x000015e0
        /*071c*/ 	.word	0x000000ff
        /*0720*/ 	.word	0x000580c8
        /*0724*/ 	.short	0x0100
        /*0726*/ 	.byte	0x0b
	.zero		1


	//   ....[26]....
        /*0728*/ 	.word	0x000016e0
        /*072c*/ 	.word	0x000000ff
        /*0730*/ 	.word	0x000580d0
        /*0734*/ 	.short	0x0100
        /*0736*/ 	.byte	0x0b
	.zero		1


	//   ....[27]....
        /*0738*/ 	.word	0x000016f0
        /*073c*/ 	.word	0x000000ff
        /*0740*/ 	.word	0x000580d8
        /*0744*/ 	.short	0x0100
        /*0746*/ 	.byte	0x0b
	.zero		1


	//   ....[28]....
        /*0748*/ 	.word	0x00001d40
        /*074c*/ 	.word	0x000000ff
        /*0750*/ 	.word	0x00058000
        /*0754*/ 	.short	0x010a
        /*0756*/ 	.byte	0x16
	.zero		1


	//   ....[29]....
        /*0758*/ 	.word	0x00001db0
        /*075c*/ 	.word	0x000000ff
        /*0760*/ 	.word	0x00058020
        /*0764*/ 	.short	0x010a
        /*0766*/ 	.byte	0x14
	.zero		1


	//   ....[30]....
        /*0768*/ 	.word	0x00001e80
        /*076c*/ 	.word	0x000000ff
        /*0770*/ 	.word	0x00058058
        /*0774*/ 	.short	0x010a
        /*0776*/ 	.byte	0x16
	.zero		1


	//   ....[31]....
        /*0778*/ 	.word	0x000029b0
        /*077c*/ 	.word	0x000000ff
        /*0780*/ 	.word	0x00058008
        /*0784*/ 	.short	0x010a
        /*0786*/ 	.byte	0x16
	.zero		1


	//   ....[32]....
        /*0788*/ 	.word	0x00002a30
        /*078c*/ 	.word	0x000000ff
        /*0790*/ 	.word	0x00058068
        /*0794*/ 	.short	0x010a
        /*0796*/ 	.byte	0x16
	.zero		1


	//   ....[33]....
        /*0798*/ 	.word	0x00003460
        /*079c*/ 	.word	0x000000ff
        /*07a0*/ 	.word	0x00058020
        /*07a4*/ 	.short	0x010a
        /*07a6*/ 	.byte	0x04
	.zero		1


	//   ....[34]....
        /*07a8*/ 	.word	0x00003500
        /*07ac*/ 	.word	0x000000ff
        /*07b0*/ 	.word	0x000580a0
        /*07b4*/ 	.short	0x010a
        /*07b6*/ 	.byte	0x16
	.zero		1


	//   ....[35]....
        /*07b8*/ 	.word	0x00003590
        /*07bc*/ 	.word	0x000000ff
        /*07c0*/ 	.word	0x00058058
        /*07c4*/ 	.short	0x010a
        /*07c6*/ 	.byte	0x16
	.zero		1


	//   ....[36]....
        /*07c8*/ 	.word	0x00003980
        /*07cc*/ 	.word	0x000000ff
        /*07d0*/ 	.word	0x00058020
        /*07d4*/ 	.short	0x010a
        /*07d6*/ 	.byte	0x07
	.zero		1


	//   ....[37]....
        /*07d8*/ 	.word	0x000045e0
        /*07dc*/ 	.word	0x000000ff
        /*07e0*/ 	.word	0x000580a8
        /*07e4*/ 	.short	0x010a
        /*07e6*/ 	.byte	0x16
	.zero		1


	//   ....[38]....
        /*07e8*/ 	.word	0x00004650
        /*07ec*/ 	.word	0x000000ff
        /*07f0*/ 	.word	0x00058068
        /*07f4*/ 	.short	0x010a
        /*07f6*/ 	.byte	0x16
	.zero		1


	//   ....[39]....
        /*07f8*/ 	.word	0x00005710
        /*07fc*/ 	.word	0x000000ff
        /*0800*/ 	.word	0x00058020
        /*0804*/ 	.short	0x010a
        /*0806*/ 	.byte	0x04
	.zero		1


	//   ....[40]....
        /*0808*/ 	.word	0x000057b0
        /*080c*/ 	.word	0x000000ff
        /*0810*/ 	.word	0x000580a0
        /*0814*/ 	.short	0x010a
        /*0816*/ 	.byte	0x16
	.zero		1


	//   ....[41]....
        /*0818*/ 	.word	0x00005840
        /*081c*/ 	.word	0x000000ff
        /*0820*/ 	.word	0x00058058
        /*0824*/ 	.short	0x010a
        /*0826*/ 	.byte	0x16
	.zero		1


	//   ....[42]....
        /*0828*/ 	.word	0x00005be0
        /*082c*/ 	.word	0x000000ff
        /*0830*/ 	.word	0x000580a8
        /*0834*/ 	.short	0x010a
        /*0836*/ 	.byte	0x16
	.zero		1


	//   ....[43]....
        /*0838*/ 	.word	0x00005c50
        /*083c*/ 	.word	0x000000ff
        /*0840*/ 	.word	0x00058068
        /*0844*/ 	.short	0x010a
        /*0846*/ 	.byte	0x16
	.zero		1


	//   ....[44]....
        /*0848*/ 	.word	0x00006430
        /*084c*/ 	.word	0x00000010
        /*0850*/ 	.word	0x000580c0
        /*0854*/ 	.short	0x010a
        /*0856*/ 	.byte	0xff
	.zero		1


	//   ....[45]....
        /*0858*/ 	.word	0x0000b5d0
        /*085c*/ 	.word	0x000000ff
        /*0860*/ 	.word	0x000580b0
        /*0864*/ 	.short	0x0101
        /*0866*/ 	.byte	0x04
	.zero		1


	//   ....[46]....
        /*0868*/ 	.word	0x0000e150
        /*086c*/ 	.word	0x00000000
        /*0870*/ 	.word	0x000580c8
        /*0874*/ 	.short	0x010a
        /*0876*/ 	.byte	0xff
	.zero		1


	//   ....[47]....
        /*0878*/ 	.word	0x0000e560
        /*087c*/ 	.word	0x00000000
        /*0880*/ 	.word	0x000580b8
        /*0884*/ 	.short	0x0101
        /*0886*/ 	.byte	0xff
	.zero		1


	//   ....[48]....
        /*0888*/ 	.word	0x0000e6b0
        /*088c*/ 	.word	0x0000003b
        /*0890*/ 	.word	0x00058070
        /*0894*/ 	.short	0x010a
        /*0896*/ 	.byte	0xff
	.zero		1


	//   ....[49]....
        /*0898*/ 	.word	0x0000e740
        /*089c*/ 	.word	0x00000000
        /*08a0*/ 	.word	0x00000000
        /*08a4*/ 	.short	0x0101
        /*08a6*/ 	.byte	0xff
	.zero		1


	//   ....[50]....
        /*08a8*/ 	.word	0x0000e7a0
        /*08ac*/ 	.word	0x0000003b
        /*08b0*/ 	.word	0x00058080
        /*08b4*/ 	.short	0x010a
        /*08b6*/ 	.byte	0xff
	.zero		1


	//   ....[51]....
        /*08b8*/ 	.word	0x0000e880
        /*08bc*/ 	.word	0x0000003b
        /*08c0*/ 	.word	0x00058070
        /*08c4*/ 	.short	0x010a
        /*08c6*/ 	.byte	0xff
	.zero		1


	//   ....[52]....
        /*08c8*/ 	.word	0x0000ea10
        /*08cc*/ 	.word	0x0000003b
        /*08d0*/ 	.word	0x00058090
        /*08d4*/ 	.short	0x010a
        /*08d6*/ 	.byte	0xff
	.zero		1


	//   ....[53]....
        /*08d8*/ 	.word	0x00010640
        /*08dc*/ 	.word	0x00000000
        /*08e0*/ 	.word	0x00000000
        /*08e4*/ 	.short	0x0101
        /*08e6*/ 	.byte	0xff
	.zero		1


	//   ....[54]....
        /*08e8*/ 	.word	0x000106c0
        /*08ec*/ 	.word	0x00000000
        /*08f0*/ 	.word	0x00000000
        /*08f4*/ 	.short	0x0101
        /*08f6*/ 	.byte	0xff
	.zero		1


	//   ....[55]....
        /*08f8*/ 	.word	0x00010720
        /*08fc*/ 	.word	0x0000003b
        /*0900*/ 	.word	0x00058080
        /*0904*/ 	.short	0x010a
        /*0906*/ 	.byte	0xff
	.zero		1


	//   ....[56]....
        /*0908*/ 	.word	0x00010880
        /*090c*/ 	.word	0x0000003b
        /*0910*/ 	.word	0x00058098
        /*0914*/ 	.short	0x010a
        /*0916*/ 	.byte	0xff
	.zero		1


	//   ....[57]....
        /*0918*/ 	.word	0x00012490
        /*091c*/ 	.word	0x00000000
        /*0920*/ 	.word	0x00000000
        /*0924*/ 	.short	0x0101
        /*0926*/ 	.byte	0xff
	.zero		1


	//   ....[58]....
        /*0928*/ 	.word	0x00012520
        /*092c*/ 	.word	0x00000003
        /*0930*/ 	.word	0x00000000
        /*0934*/ 	.short	0x0101
        /*0936*/ 	.byte	0xff
	.zero		1


	//   ....[59]....
        /*0938*/ 	.word	0x000125b0
        /*093c*/ 	.word	0x00000004
        /*0940*/ 	.word	0x00000000
        /*0944*/ 	.short	0x0101
        /*0946*/ 	.byte	0xff
	.zero		1


	//   ....[60]....
        /*0948*/ 	.word	0x00012600
        /*094c*/ 	.word	0x0000003b
        /*0950*/ 	.word	0x00058070
        /*0954*/ 	.short	0x010a
        /*0956*/ 	.byte	0xff
	.zero		1


	//   ....[61]....
        /*0958*/ 	.word	0x000126a0
        /*095c*/ 	.word	0x00000000
        /*0960*/ 	.word	0x00000000
        /*0964*/ 	.short	0x0101
        /*0966*/ 	.byte	0xff
	.zero		1


	//   ....[62]....
        /*0968*/ 	.word	0x00012700
        /*096c*/ 	.word	0x0000003b
        /*0970*/ 	.word	0x00058090
        /*0974*/ 	.short	0x010a
        /*0976*/ 	.byte	0xff
	.zero		1


	//   ....[63]....
        /*0978*/ 	.word	0x00012780
        /*097c*/ 	.word	0x0000003b
        /*0980*/ 	.word	0x000580c0
        /*0984*/ 	.short	0x010a
        /*0986*/ 	.byte	0xff
	.zero		1


	//   ....[64]....
        /*0988*/ 	.word	0x000161d0
        /*098c*/ 	.word	0x00000000
        /*0990*/ 	.word	0x00000000
        /*0994*/ 	.short	0x0101
        /*0996*/ 	.byte	0xff
	.zero		1


	//   ....[65]....
        /*0998*/ 	.word	0x00016200
        /*099c*/ 	.word	0x0000003b
        /*09a0*/ 	.word	0x000580b0
        /*09a4*/ 	.short	0x0101
        /*09a6*/ 	.byte	0xff
	.zero		1


	//   ....[66]....
        /*09a8*/ 	.word	0x00016280
        /*09ac*/ 	.word	0x0000003b
        /*09b0*/ 	.word	0x00058080
        /*09b4*/ 	.short	0x010a
        /*09b6*/ 	.byte	0xff
	.zero		1


	//   ....[67]....
        /*09b8*/ 	.word	0x00016310
        /*09bc*/ 	.word	0x0000001f
        /*09c0*/ 	.word	0x00000000
        /*09c4*/ 	.short	0x0101
        /*09c6*/ 	.byte	0xff
	.zero		1


	//   ....[68]....
        /*09c8*/ 	.word	0x00016360
        /*09cc*/ 	.word	0x0000003b
        /*09d0*/ 	.word	0x00058098
        /*09d4*/ 	.short	0x010a
        /*09d6*/ 	.byte	0xff
	.zero		1


	//   ....[69]....
        /*09d8*/ 	.word	0x000163e0
        /*09dc*/ 	.word	0x0000003b
        /*09e0*/ 	.word	0x000580c8
        /*09e4*/ 	.short	0x010a
        /*09e6*/ 	.byte	0xff
	.zero		1


	//   ....[70]....
        /*09e8*/ 	.word	0x00019d40
        /*09ec*/ 	.word	0x00000003
        /*09f0*/ 	.word	0x00000000
        /*09f4*/ 	.short	0x0101
        /*09f6*/ 	.byte	0xff
	.zero		1


	//   ....[71]....
        /*09f8*/ 	.word	0x00019d70
        /*09fc*/ 	.word	0x0000003b
        /*0a00*/ 	.word	0x000580b8
        /*0a04*/ 	.short	0x0101
        /*0a06*/ 	.byte	0xff
	.zero		1


	//   ....[72]....
        /*0a08*/ 	.word	0x0001a300
        /*0a0c*/ 	.word	0x000000ff
        /*0a10*/ 	.word	0x00000000
        /*0a14*/ 	.short	0x010a
        /*0a16*/ 	.byte	0x30
	.zero		1


	//   ....[73]....
        /*0a18*/ 	.word	0x0001a480
        /*0a1c*/ 	.word	0x000000ff
        /*0a20*/ 	.word	0x00000000
        /*0a24*/ 	.short	0x010a
        /*0a26*/ 	.byte	0x2d
	.zero		1


	//   ....[74]....
        /*0a28*/ 	.word	0x0001ab00
        /*0a2c*/ 	.word	0x000000ff
        /*0a30*/ 	.word	0x00000000
        /*0a34*/ 	.short	0x0101
        /*0a36*/ 	.byte	0x2c
	.zero		1


	//   ....[75]....
        /*0a38*/ 	.word	0x0001ab60
        /*0a3c*/ 	.word	0x000000ff
        /*0a40*/ 	.word	0x00000000
        /*0a44*/ 	.short	0x010a
        /*0a46*/ 	.byte	0x2b
	.zero		1


	//   ....[76]....
        /*0a48*/ 	.word	0x0001af00
        /*0a4c*/ 	.word	0x000000ff
        /*0a50*/ 	.word	0x00000000
        /*0a54*/ 	.short	0x0101
        /*0a56*/ 	.byte	0x2a
	.zero		1


	//   ....[77]....
        /*0a58*/ 	.word	0x0001c1c0
        /*0a5c*/ 	.word	0x000000ff
        /*0a60*/ 	.word	0x00000000
        /*0a64*/ 	.short	0x0101
        /*0a66*/ 	.byte	0x04
	.zero		1


	//   ....[78]....
        /*0a68*/ 	.word	0x0001c280
        /*0a6c*/ 	.word	0x000000ff
        /*0a70*/ 	.word	0x00000000
        /*0a74*/ 	.short	0x010a
        /*0a76*/ 	.byte	0x30
	.zero		1


	//   ....[79]....
        /*0a78*/ 	.word	0x0001c5d0
        /*0a7c*/ 	.word	0x000000ff
        /*0a80*/ 	.word	0x00000000
        /*0a84*/ 	.short	0x010a
        /*0a86*/ 	.byte	0x2d
	.zero		1


	//   ....[80]....
        /*0a88*/ 	.word	0x0001c870
        /*0a8c*/ 	.word	0x000000ff
        /*0a90*/ 	.word	0x00000000
        /*0a94*/ 	.short	0x010a
        /*0a96*/ 	.byte	0x2d
	.zero		1


	//   ....[81]....
        /*0a98*/ 	.word	0x0001e330
        /*0a9c*/ 	.word	0x000000ff
        /*0aa0*/ 	.word	0x00000000
        /*0aa4*/ 	.short	0x0101
        /*0aa6*/ 	.byte	0x2c
	.zero		1


	//   ....[82]....
        /*0aa8*/ 	.word	0x0001e390
        /*0aac*/ 	.word	0x000000ff
        /*0ab0*/ 	.word	0x00000000
        /*0ab4*/ 	.short	0x010a
        /*0ab6*/ 	.byte	0x2b
	.zero		1


	//   ....[83]....
        /*0ab8*/ 	.word	0x0001e760
        /*0abc*/ 	.word	0x000000ff
        /*0ac0*/ 	.word	0x00000000
        /*0ac4*/ 	.short	0x0101
        /*0ac6*/ 	.byte	0x2a
	.zero		1


	//   ....[84]....
        /*0ac8*/ 	.word	0x0001f9f0
        /*0acc*/ 	.word	0x000000ff
        /*0ad0*/ 	.word	0x00000000
        /*0ad4*/ 	.short	0x0101
        /*0ad6*/ 	.byte	0x04
	.zero		1


	//   ....[85]....
        /*0ad8*/ 	.word	0x0001fab0
        /*0adc*/ 	.word	0x000000ff
        /*0ae0*/ 	.word	0x00000000
        /*0ae4*/ 	.short	0x010a
        /*0ae6*/ 	.byte	0x30
	.zero		1


	//   ....[86]....
        /*0ae8*/ 	.word	0x0001fe00
        /*0aec*/ 	.word	0x000000ff
        /*0af0*/ 	.word	0x00000000
        /*0af4*/ 	.short	0x010a
        /*0af6*/ 	.byte	0x2d
	.zero		1


	//   ....[87]....
        /*0af8*/ 	.word	0x00020000
        /*0afc*/ 	.word	0x000000ff
        /*0b00*/ 	.word	0x00000000
        /*0b04*/ 	.short	0x0101
        /*0b06*/ 	.byte	0x2c
	.zero		1


	//   ....[88]....
        /*0b08*/ 	.word	0x00020090
        /*0b0c*/ 	.word	0x000000ff
        /*0b10*/ 	.word	0x00000000
        /*0b14*/ 	.short	0x010a
        /*0b16*/ 	.byte	0x30
	.zero		1


	//   ....[89]....
        /*0b18*/ 	.word	0x00020120
        /*0b1c*/ 	.word	0x000000ff
        /*0b20*/ 	.word	0x00000000
        /*0b24*/ 	.short	0x0101
        /*0b26*/ 	.byte	0x04
	.zero		1


	//   ....[90]....
        /*0b28*/ 	.word	0x00020810
        /*0b2c*/ 	.word	0x000000ff
        /*0b30*/ 	.word	0x00058010
        /*0b34*/ 	.short	0x010a
        /*0b36*/ 	.byte	0x08
	.zero		1


	//   ....[91]....
        /*0b38*/ 	.word	0x00020b40
        /*0b3c*/ 	.word	0x000000ff
        /*0b40*/ 	.word	0x00058038
        /*0b44*/ 	.short	0x010a
        /*0b46*/ 	.byte	0x29
	.zero		1


	//   ....[92]....
        /*0b48*/ 	.word	0x00020e70
        /*0b4c*/ 	.word	0x000000ff
        /*0b50*/ 	.word	0x00058018
        /*0b54*/ 	.short	0x010a
        /*0b56*/ 	.byte	0x08
	.zero		1


	//   ....[93]....
        /*0b58*/ 	.word	0x000211d0
        /*0b5c*/ 	.word	0x000000ff
        /*0b60*/ 	.word	0x00058038
        /*0b64*/ 	.short	0x010a
        /*0b66*/ 	.byte	0x29
	.zero		1


	//   ....[94]....
        /*0b68*/ 	.word	0x000215d0
        /*0b6c*/ 	.word	0x000000ff
        /*0b70*/ 	.word	0x00058038
        /*0b74*/ 	.short	0x010a
        /*0b76*/ 	.byte	0x29
	.zero		1


	//   ....[95]....
        /*0b78*/ 	.word	0x00021950
        /*0b7c*/ 	.word	0x000000ff
        /*0b80*/ 	.word	0x00058038
        /*0b84*/ 	.short	0x010a
        /*0b86*/ 	.byte	0x29
	.zero		1


	//   ....[96]....
        /*0b88*/ 	.word	0x00021cb0
        /*0b8c*/ 	.word	0x000000ff
        /*0b90*/ 	.word	0x00058038
        /*0b94*/ 	.short	0x010a
        /*0b96*/ 	.byte	0x29
	.zero		1


	//   ....[97]....
        /*0b98*/ 	.word	0x00022000
        /*0b9c*/ 	.word	0x000000ff
        /*0ba0*/ 	.word	0x00058038
        /*0ba4*/ 	.short	0x010a
        /*0ba6*/ 	.byte	0x29
	.zero		1


	//   ....[98]....
        /*0ba8*/ 	.word	0x000223d0
        /*0bac*/ 	.word	0x000000ff
        /*0bb0*/ 	.word	0x00058038
        /*0bb4*/ 	.short	0x010a
        /*0bb6*/ 	.byte	0x29
	.zero		1


	//   ....[99]....
        /*0bb8*/ 	.word	0x00022710
        /*0bbc*/ 	.word	0x000000ff
        /*0bc0*/ 	.word	0x00058038
        /*0bc4*/ 	.short	0x010a
        /*0bc6*/ 	.byte	0x21
	.zero		1


	//   ....[100]....
        /*0bc8*/ 	.word	0x00022f70
        /*0bcc*/ 	.word	0x000000ff
        /*0bd0*/ 	.word	0x000580b0
        /*0bd4*/ 	.short	0x010a
        /*0bd6*/ 	.byte	0x17
	.zero		1


	//   ....[101]....
        /*0bd8*/ 	.word	0x00024730
        /*0bdc*/ 	.word	0x000000ff
        /*0be0*/ 	.word	0x000580b8
        /*0be4*/ 	.short	0x010a
        /*0be6*/ 	.byte	0x17
	.zero		1


	//   ....[102]....
        /*0be8*/ 	.word	0x00025ac0
        /*0bec*/ 	.word	0x000000ff
        /*0bf0*/ 	.word	0x00000000
        /*0bf4*/ 	.short	0x0101
        /*0bf6*/ 	.byte	0x08
	.zero		1


	//   ....[103]....
        /*0bf8*/ 	.word	0x00025b40
        /*0bfc*/ 	.word	0x000000ff
        /*0c00*/ 	.word	0x00000000
        /*0c04*/ 	.short	0x0101
        /*0c06*/ 	.byte	0x17
	.zero		1


	//   ....[104]....
        /*0c08*/ 	.word	0x00025e80
        /*0c0c*/ 	.word	0x00000009
        /*0c10*/ 	.word	0x00058000
        /*0c14*/ 	.short	0x010a
        /*0c16*/ 	.byte	0xff
	.zero		1


	//   ....[105]....
        /*0c18*/ 	.word	0x00025ee0
        /*0c1c*/ 	.word	0x00000002
        /*0c20*/ 	.word	0x00058020
        /*0c24*/ 	.short	0x010a
        /*0c26*/ 	.byte	0xff
	.zero		1


	//   ....[106]....
        /*0c28*/ 	.word	0x00025f40
        /*0c2c*/ 	.word	0x0000000a
        /*0c30*/ 	.word	0x00058058
        /*0c34*/ 	.short	0x010a
        /*0c36*/ 	.byte	0xff
	.zero		1


	//   ....[107]....
        /*0c38*/ 	.word	0x00025fa0
        /*0c3c*/ 	.word	0x0000000b
        /*0c40*/ 	.word	0x00058008
        /*0c44*/ 	.short	0x010a
        /*0c46*/ 	.byte	0xff
	.zero		1


	//   ....[108]....
        /*0c48*/ 	.word	0x00026000
        /*0c4c*/ 	.word	0x0000000b
        /*0c50*/ 	.word	0x00058068
        /*0c54*/ 	.short	0x010a
        /*0c56*/ 	.byte	0xff
	.zero		1


	//   ....[109]....
        /*0c58*/ 	.word	0x00026060
        /*0c5c*/ 	.word	0x00000000
        /*0c60*/ 	.word	0x00058020
        /*0c64*/ 	.short	0x010a
        /*0c66*/ 	.byte	0xff
	.zero		1


	//   ....[110]....
        /*0c68*/ 	.word	0x000260c0
        /*0c6c*/ 	.word	0x00000000
        /*0c70*/ 	.word	0x000580a0
        /*0c74*/ 	.short	0x010a
        /*0c76*/ 	.byte	0xff
	.zero		1


	//   ....[111]....
        /*0c78*/ 	.word	0x00026130
        /*0c7c*/ 	.word	0x0000000a
        /*0c80*/ 	.word	0x00058058
        /*0c84*/ 	.short	0x010a
        /*0c86*/ 	.byte	0xff
	.zero		1


	//   ....[112]....
        /*0c88*/ 	.word	0x00026190
        /*0c8c*/ 	.word	0x00000000
        /*0c90*/ 	.word	0x00058020
        /*0c94*/ 	.short	0x010a
        /*0c96*/ 	.byte	0xff
	.zero		1


	//   ....[113]....
        /*0c98*/ 	.word	0x000261f0
        /*0c9c*/ 	.word	0x00000000
        /*0ca0*/ 	.word	0x000580a8
        /*0ca4*/ 	.short	0x010a
        /*0ca6*/ 	.byte	0xff
	.zero		1


	//   ....[114]....
        /*0ca8*/ 	.word	0x00026250
        /*0cac*/ 	.word	0x00000009
        /*0cb0*/ 	.word	0x00058068
        /*0cb4*/ 	.short	0x010a
        /*0cb6*/ 	.byte	0xff
	.zero		1


	//   ....[115]....
        /*0cb8*/ 	.word	0x000262b0
        /*0cbc*/ 	.word	0x00000000
        /*0cc0*/ 	.word	0x00058020
        /*0cc4*/ 	.short	0x010a
        /*0cc6*/ 	.byte	0xff
	.zero		1


	//   ....[116]....
        /*0cc8*/ 	.word	0x00026310
        /*0ccc*/ 	.word	0x00000000
        /*0cd0*/ 	.word	0x000580a0
        /*0cd4*/ 	.short	0x010a
        /*0cd6*/ 	.byte	0xff
	.zero		1


	//   ....[117]....
        /*0cd8*/ 	.word	0x00026380
        /*0cdc*/ 	.word	0x0000000a
        /*0ce0*/ 	.word	0x00058058
        /*0ce4*/ 	.short	0x010a
        /*0ce6*/ 	.byte	0xff
	.zero		1


	//   ....[118]....
        /*0ce8*/ 	.word	0x000263e0
        /*0cec*/ 	.word	0x00000002
        /*0cf0*/ 	.word	0x000580a8
        /*0cf4*/ 	.short	0x010a
        /*0cf6*/ 	.byte	0xff
	.zero		1


	//   ....[119]....
        /*0cf8*/ 	.word	0x00026440
        /*0cfc*/ 	.word	0x0000000a
        /*0d00*/ 	.word	0x00058068
        /*0d04*/ 	.short	0x010a
        /*0d06*/ 	.byte	0xff
	.zero		1


	//   ....[120]....
        /*0d08*/ 	.word	0x00026490
        /*0d0c*/ 	.word	0x00000010
        /*0d10*/ 	.word	0x000580c0
        /*0d14*/ 	.short	0x010a
        /*0d16*/ 	.byte	0xff
	.zero		1


	//   ....[121]....
        /*0d18*/ 	.word	0x000264e0
        /*0d1c*/ 	.word	0x00000000
        /*0d20*/ 	.word	0x000580c8
        /*0d24*/ 	.short	0x010a
        /*0d26*/ 	.byte	0xff
	.zero		1


	//   ....[122]....
        /*0d28*/ 	.word	0x00026530
        /*0d2c*/ 	.word	0x0000003b
        /*0d30*/ 	.word	0x00058070
        /*0d34*/ 	.short	0x010a
        /*0d36*/ 	.byte	0xff
	.zero		1


	//   ....[123]....
        /*0d38*/ 	.word	0x00026580
        /*0d3c*/ 	.word	0x0000003b
        /*0d40*/ 	.word	0x00058080
        /*0d44*/ 	.short	0x010a
        /*0d46*/ 	.byte	0xff
	.zero		1


	//   ....[124]....
        /*0d48*/ 	.word	0x000265d0
        /*0d4c*/ 	.word	0x0000003b
        /*0d50*/ 	.word	0x00058070
        /*0d54*/ 	.short	0x010a
        /*0d56*/ 	.byte	0xff
	.zero		1


	//   ....[125]....
        /*0d58*/ 	.word	0x00026620
        /*0d5c*/ 	.word	0x0000003b
        /*0d60*/ 	.word	0x00058090
        /*0d64*/ 	.short	0x010a
        /*0d66*/ 	.byte	0xff
	.zero		1


	//   ....[126]....
        /*0d68*/ 	.word	0x00026670
        /*0d6c*/ 	.word	0x0000003b
        /*0d70*/ 	.word	0x00058080
        /*0d74*/ 	.short	0x010a
        /*0d76*/ 	.byte	0xff
	.zero		1


	//   ....[127]....
        /*0d78*/ 	.word	0x000266c0
        /*0d7c*/ 	.word	0x0000003b
        /*0d80*/ 	.word	0x00058098
        /*0d84*/ 	.short	0x010a
        /*0d86*/ 	.byte	0xff
	.zero		1


	//   ....[128]....
        /*0d88*/ 	.word	0x00026710
        /*0d8c*/ 	.word	0x0000003b
        /*0d90*/ 	.word	0x00058070
        /*0d94*/ 	.short	0x010a
        /*0d96*/ 	.byte	0xff
	.zero		1


	//   ....[129]....
        /*0d98*/ 	.word	0x00026760
        /*0d9c*/ 	.word	0x0000003b
        /*0da0*/ 	.word	0x00058090
        /*0da4*/ 	.short	0x010a
        /*0da6*/ 	.byte	0xff
	.zero		1


	//   ....[130]....
        /*0da8*/ 	.word	0x000267b0
        /*0dac*/ 	.word	0x0000003b
        /*0db0*/ 	.word	0x000580c0
        /*0db4*/ 	.short	0x010a
        /*0db6*/ 	.byte	0xff
	.zero		1


	//   ....[131]....
        /*0db8*/ 	.word	0x00026800
        /*0dbc*/ 	.word	0x0000003b
        /*0dc0*/ 	.word	0x00058080
        /*0dc4*/ 	.short	0x010a
        /*0dc6*/ 	.byte	0xff
	.zero		1


	//   ....[132]....
        /*0dc8*/ 	.word	0x00026850
        /*0dcc*/ 	.word	0x0000003b
        /*0dd0*/ 	.word	0x00058098
        /*0dd4*/ 	.short	0x010a
        /*0dd6*/ 	.byte	0xff
	.zero		1


	//   ....[133]....
        /*0dd8*/ 	.word	0x000268a0
        /*0ddc*/ 	.word	0x0000003b
        /*0de0*/ 	.word	0x000580c8
        /*0de4*/ 	.short	0x010a
        /*0de6*/ 	.byte	0xff
	.zero		1


	//   ....[134]....
        /*0de8*/ 	.word	0x00026900
        /*0dec*/ 	.word	0x00000000
        /*0df0*/ 	.word	0x00000000
        /*0df4*/ 	.short	0x010a
        /*0df6*/ 	.byte	0xff
	.zero		1


	//   ....[135]....
        /*0df8*/ 	.word	0x00026960
        /*0dfc*/ 	.word	0x00000000
        /*0e00*/ 	.word	0x00000000
        /*0e04*/ 	.short	0x010a
        /*0e06*/ 	.byte	0xff
	.zero		1


	//   ....[136]....
        /*0e08*/ 	.word	0x000269c0
        /*0e0c*/ 	.word	0x00000004
        /*0e10*/ 	.word	0x00000000
        /*0e14*/ 	.short	0x010a
        /*0e16*/ 	.byte	0xff
	.zero		1


	//   ....[137]....
        /*0e18*/ 	.word	0x00026a20
        /*0e1c*/ 	.word	0x00000003
        /*0e20*/ 	.word	0x00000000
        /*0e24*/ 	.short	0x010a
        /*0e26*/ 	.byte	0xff
	.zero		1


	//   ....[138]....
        /*0e28*/ 	.word	0x00026a80
        /*0e2c*/ 	.word	0x00000000
        /*0e30*/ 	.word	0x00000000
        /*0e34*/ 	.short	0x010a
        /*0e36*/ 	.byte	0xff
	.zero		1


	//   ....[139]....
        /*0e38*/ 	.word	0x00026ae0
        /*0e3c*/ 	.word	0x00000000
        /*0e40*/ 	.word	0x00000000
        /*0e44*/ 	.short	0x010a
        /*0e46*/ 	.byte	0xff
	.zero		1


	//   ....[140]....
        /*0e48*/ 	.word	0x00026b40
        /*0e4c*/ 	.word	0x00000004
        /*0e50*/ 	.word	0x00000000
        /*0e54*/ 	.short	0x010a
        /*0e56*/ 	.byte	0xff
	.zero		1


	//   ....[141]....
        /*0e58*/ 	.word	0x00026ba0
        /*0e5c*/ 	.word	0x00000003
        /*0e60*/ 	.word	0x00000000
        /*0e64*/ 	.short	0x010a
        /*0e66*/ 	.byte	0xff
	.zero		1


	//   ....[142]....
        /*0e68*/ 	.word	0x00026c00
        /*0e6c*/ 	.word	0x00000000
        /*0e70*/ 	.word	0x00000000
        /*0e74*/ 	.short	0x010a
        /*0e76*/ 	.byte	0xff
	.zero		1


	//   ....[143]....
        /*0e78*/ 	.word	0x00026c60
        /*0e7c*/ 	.word	0x00000000
        /*0e80*/ 	.word	0x00000000
        /*0e84*/ 	.short	0x010a
        /*0e86*/ 	.byte	0xff
	.zero		1


	//   ....[144]....
        /*0e88*/ 	.word	0x00026cc0
        /*0e8c*/ 	.word	0x00000000
        /*0e90*/ 	.word	0x00058010
        /*0e94*/ 	.short	0x010a
        /*0e96*/ 	.byte	0xff
	.zero		1


	//   ....[145]....
        /*0e98*/ 	.word	0x00026d20
        /*0e9c*/ 	.word	0x00000000
        /*0ea0*/ 	.word	0x00058038
        /*0ea4*/ 	.short	0x010a
        /*0ea6*/ 	.byte	0xff
	.zero		1


	//   ....[146]....
        /*0ea8*/ 	.word	0x00026d80
        /*0eac*/ 	.word	0x00000000
        /*0eb0*/ 	.word	0x00058018
        /*0eb4*/ 	.short	0x010a
        /*0eb6*/ 	.byte	0xff
	.zero		1


	//   ....[147]....
        /*0eb8*/ 	.word	0x00026de0
        /*0ebc*/ 	.word	0x00000000
        /*0ec0*/ 	.word	0x00058038
        /*0ec4*/ 	.short	0x010a
        /*0ec6*/ 	.byte	0xff
	.zero		1


	//   ....[148]....
        /*0ec8*/ 	.word	0x00026e40
        /*0ecc*/ 	.word	0x00000000
        /*0ed0*/ 	.word	0x00058038
        /*0ed4*/ 	.short	0x010a
        /*0ed6*/ 	.byte	0xff
	.zero		1


	//   ....[149]....
        /*0ed8*/ 	.word	0x00026ea0
        /*0edc*/ 	.word	0x00000000
        /*0ee0*/ 	.word	0x00058038
        /*0ee4*/ 	.short	0x010a
        /*0ee6*/ 	.byte	0xff
	.zero		1


	//   ....[150]....
        /*0ee8*/ 	.word	0x00026f00
        /*0eec*/ 	.word	0x00000000
        /*0ef0*/ 	.word	0x00058038
        /*0ef4*/ 	.short	0x010a
        /*0ef6*/ 	.byte	0xff
	.zero		1


	//   ....[151]....
        /*0ef8*/ 	.word	0x00026f60
        /*0efc*/ 	.word	0x00000000
        /*0f00*/ 	.word	0x00058038
        /*0f04*/ 	.short	0x010a
        /*0f06*/ 	.byte	0xff
	.zero		1


	//   ....[152]....
        /*0f08*/ 	.word	0x00026fc0
        /*0f0c*/ 	.word	0x00000000
        /*0f10*/ 	.word	0x00058038
        /*0f14*/ 	.short	0x010a
        /*0f16*/ 	.byte	0xff
	.zero		1


	//   ....[153]....
        /*0f18*/ 	.word	0x00027020
        /*0f1c*/ 	.word	0x00000000
        /*0f20*/ 	.word	0x00058038
        /*0f24*/ 	.short	0x010a
        /*0f26*/ 	.byte	0xff
	.zero		1


	//   ....[154]....
        /*0f28*/ 	.word	0x00027080
        /*0f2c*/ 	.word	0x00000003
        /*0f30*/ 	.word	0x000580b0
        /*0f34*/ 	.short	0x010a
        /*0f36*/ 	.byte	0xff
	.zero		1


	//   ....[155]....
        /*0f38*/ 	.word	0x000270e0
        /*0f3c*/ 	.word	0x00000003
        /*0f40*/ 	.word	0x000580b8
        /*0f44*/ 	.short	0x010a
        /*0f46*/ 	.byte	0xff
	.zero		1


	//----- nvinfo : EIATTR_NUM_MBARRIERS
	.align		4
.L_66:
        /*0f48*/ 	.byte	0x03, 0x38
        /*0f4a*/ 	.short	0x001c


	//----- nvinfo : EIATTR_EXIT_INSTR_OFFSETS
	.align		4
        /*0f4c*/ 	.byte	0x04, 0x1c
        /*0f4e*/ 	.short	(.L_68 - .L_67)


	//   ....[0]....
.L_67:
        /*0f50*/ 	.word	0x000017e0


	//   ....[1]....
        /*0f54*/ 	.word	0x00006030


	//   ....[2]....
        /*0f58*/ 	.word	0x00006090


	//   ....[3]....
        /*0f5c*/ 	.word	0x00019e10


	//   ....[4]....
        /*0f60*/ 	.word	0x00019e80


	//   ....[5]....
        /*0f64*/ 	.word	0x000201b0


	//   ....[6]....
        /*0f68*/ 	.word	0x00020240


	//   ....[7]....
        /*0f6c*/ 	.word	0x00020290


	//   ....[8]....
        /*0f70*/ 	.word	0x00022a60


	//   ....[9]....
        /*0f74*/ 	.word	0x00022ab0


	//   ....[10]....
        /*0f78*/ 	.word	0x00025ba0


	//   ....[11]....
        /*0f7c*/ 	.word	0x00025e60


	//----- nvinfo : EIATTR_INDIRECT_BRANCH_TARGETS
	.align		4
.L_68:
        /*0f80*/ 	.byte	0x04, 0x34
        /*0f82*/ 	.short	(.L_70 - .L_69)


	//   ....[0]....
.L_69:
        /*0f84*/ 	.word	.L_x_514@srel
        /*0f88*/ 	.short	0x0
        /*0f8a*/ 	.short	0x0
        /*0f8c*/ 	.word	0x3
        /*0f90*/ 	.word	.L_x_515@srel
        /*0f94*/ 	.word	.L_x_516@srel
        /*0f98*/ 	.word	.L_x_517@srel


	//----- nvinfo : EIATTR_MAX_THREADS
	.align		4
.L_70:
        /*0f9c*/ 	.byte	0x04, 0x05
        /*0f9e*/ 	.short	(.L_72 - .L_71)
.L_71:
        /*0fa0*/ 	.word	0x00000200
        /*0fa4*/ 	.word	0x00000001
        /*0fa8*/ 	.word	0x00000001


	//----- nvinfo : EIATTR_CRS_STACK_SIZE
	.align		4
.L_72:
        /*0fac*/ 	.byte	0x04, 0x1e
        /*0fae*/ 	.short	(.L_74 - .L_73)
.L_73:
        /*0fb0*/ 	.word	0x00000000


	//----- nvinfo : EIATTR_CBANK_PARAM_SIZE
	.align		4
.L_74:
        /*0fb4*/ 	.byte	0x03, 0x19
        /*0fb6*/ 	.short	0x0600


	//----- nvinfo : EIATTR_PARAM_CBANK
	.align		4
        /*0fb8*/ 	.byte	0x04, 0x0a
        /*0fba*/ 	.short	(.L_76 - .L_75)
	.align		4
.L_75:
        /*0fbc*/ 	.word	index@(.nv.constant0._ZN7cutlass13device_kernelINS_4fmha6kernel36Sm100FmhaFwdKernelTmaWarpspecializedIN4cute5tupleIJiiiNS5_IJNS5_IJiiEEEiEEEEEENS1_10collective38Sm100FmhaFwdMainloopTmaWarpspecializedINS_10bfloat16_tEffNS5_IJNS4_1CILi256EEENSC_ILi64EEESD_EEENS5_IJiNSC_ILi1EEES7_EEENS5_IJiSG_NS5_IJNS5_IJNSC_ILi0EEEiEEEiEEEEEESL_NS9_10CausalMaskILb1EEENS5_IJNSC_ILi2EEESG_SG_EEENSC_ILb0EEEEENS9_38Sm100FmhaFwdEpilogueTmaWarpspecializedINS_6half_tEfNS5_IJNSC_ILi128EEESD_SE_EEESH_NS5_IJSG_S7_EEESQ_EENS2_23PersistentTileSchedulerENS2_41Sm100FmhaCtxKernelWarpspecializedScheduleEEEEEvNT_6ParamsE)
        /*0fc0*/ 	.short	0x0380
        /*0fc2*/ 	.short	0x0600


	//----- nvinfo : EIATTR_SW_WAR
	.align		4
.L_76:
        /*0fc4*/ 	.byte	0x04, 0x36
        /*0fc6*/ 	.short	(.L_78 - .L_77)
.L_77:
        /*0fc8*/ 	.word	0x00000008
.L_78:


//--------------------- .nv.callgraph             --------------------------
	.section	.nv.callgraph,"",@"SHT_CUDA_CALLGRAPH"
	.align	4
	.sectionentsize	8
	.align		4
        /*0000*/ 	.word	0x00000000
	.align		4
        /*0004*/ 	.word	0xffffffff
	.align		4
        /*0008*/ 	.word	index@(_ZN7cutlass13device_kernelINS_4fmha6kernel36Sm100FmhaFwdKernelTmaWarpspecializedIN4cute5tupleIJiiiNS5_IJNS5_IJiiEEEiEEEEEENS1_10collective38Sm100FmhaFwdMainloopTmaWarpspecializedINS_10bfloat16_tEffNS5_IJNS4_1CILi256EEENSC_ILi64EEESD_EEENS5_IJiNSC_ILi1EEES7_EEENS5_IJiSG_NS5_IJNS5_IJNSC_ILi0EEEiEEEiEEEEEESL_NS9_10CausalMaskILb1EEENS5_IJNSC_ILi2EEESG_SG_EEENSC_ILb0EEEEENS9_38Sm100FmhaFwdEpilogueTmaWarpspecializedINS_6half_tEfNS5_IJNSC_ILi128EEESD_SE_EEESH_NS5_IJSG_S7_EEESQ_EENS2_23PersistentTileSchedulerENS2_41Sm100FmhaCtxKernelWarpspecializedScheduleEEEEEvNT_6ParamsE)
	.align		4
        /*000c*/ 	.word	index@(__assertfail)
	.align		4
        /*0010*/ 	.word	index@(_ZN7cutlass13device_kernelINS_4fmha6kernel36Sm100FmhaFwdKernelTmaWarpspecializedIN4cute5tupleIJiiiNS5_IJNS5_IJiiEEEiEEEEEENS1_10collective38Sm100FmhaFwdMainloopTmaWarpspecializedINS_10bfloat16_tEffNS5_IJNS4_1CILi256EEENSC_ILi64EEESD_EEENS5_IJiNSC_ILi1EEES7_EEENS5_IJiSG_NS5_IJNS5_IJNSC_ILi0EEEiEEEiEEEEEESL_NS9_10CausalMaskILb1EEENS5_IJNSC_ILi2EEESG_SG_EEENSC_ILb0EEEEENS9_38Sm100FmhaFwdEpilogueTmaWarpspecializedINS_6half_tEfNS5_IJNSC_ILi128EEESD_SE_EEESH_NS5_IJSG_S7_EEESQ_EENS2_23PersistentTileSchedulerENS2_41Sm100FmhaCtxKernelWarpspecializedScheduleEEEEEvNT_6ParamsE)
	.align		4
        /*0014*/ 	.word	index@(vprintf)
	.align		4
        /*0018*/ 	.word	0x00000000
	.align		4
        /*001c*/ 	.word	0xfffffffe
	.align		4
        /*0020*/ 	.word	0x00000000
	.align		4
        /*0024*/ 	.word	0xfffffffd
	.align		4
        /*0028*/ 	.word	0x00000000
	.align		4
        /*002c*/ 	.word	0xfffffffc


//--------------------- .nv.constant4             --------------------------
	.section	.nv.constant4,"a",@progbits
	.align	8
	.align		8
.nv.constant4:
        /*0000*/ 	.dword	vprintf
	.align		8
        /*0008*/ 	.dword	__assertfail
	.align		8
        /*0010*/ 	.dword	__unnamed_1
	.align		8
        /*0018*/ 	.dword	__unnamed_2
	.align		8
        /*0020*/ 	.dword	__unnamed_3
	.align		8
        /*0028*/ 	.dword	__unnamed_4
	.align		8
        /*0030*/ 	.dword	__unnamed_5
	.align		8
        /*0038*/ 	.dword	__unnamed_6
	.align		8
        /*0040*/ 	.dword	__unnamed_7
	.align		8
        /*0048*/ 	.dword	_ZN39_INTERNAL_70d7b0e3_4_k_cu_7c1e2a7f_40484cuda3std3__45__cpo5beginE
	.align		8
        /*0050*/ 	.dword	_ZN39_INTERNAL_70d7b0e3_4_k_cu_7c1e2a7f_40484cuda3std3__45__cpo3endE
	.align		8
        /*0058*/ 	.dword	_ZN39_INTERNAL_70d7b0e3_4_k_cu_7c1e2a7f_40484cuda3std3__45__cpo6cbeginE
	.align		8
        /*0060*/ 	.dword	_ZN39_INTERNAL_70d7b0e3_4_k_cu_7c1e2a7f_40484cuda3std3__45__cpo4cendE
	.align		8
        /*0068*/ 	.dword	_ZN39_INTERNAL_70d7b0e3_4_k_cu_7c1e2a7f_40484cuda3std3__441_GLOBAL__N__70d7b0e3_4_k_cu_7c1e2a7f_40486ignoreE
	.align		8
        /*0070*/ 	.dword	_ZN39_INTERNAL_70d7b0e3_4_k_cu_7c1e2a7f_40484cuda3std3__419piecewise_constructE
	.align		8
        /*0078*/ 	.dword	_ZN39_INTERNAL_70d7b0e3_4_k_cu_7c1e2a7f_40484cuda3std3__48in_placeE
	.align		8
        /*0080*/ 	.dword	_ZN39_INTERNAL_70d7b0e3_4_k_cu_7c1e2a7f_40484cuda3std6ranges3__45__cpo4swapE
	.align		8
        /*0088*/ 	.dword	_ZN39_INTERNAL_70d7b0e3_4_k_cu_7c1e2a7f_40484cuda3std6ranges3__45__cpo9iter_moveE
	.align		8
        /*0090*/ 	.dword	_ZN39_INTERNAL_70d7b0e3_4_k_cu_7c1e2a7f_40484cute7productE
	.align		8
        /*0098*/ 	.dword	_ZN39_INTERNAL_70d7b0e3_4_k_cu_7c1e2a7f_40484cute1_E
	.align		8
        /*00a0*/ 	.dword	$str$22
	.align		8
        /*00a8*/ 	.dword	$str$23
	.align		8
        /*00b0*/ 	.dword	$str$26
	.align		8
        /*00b8*/ 	.dword	$str$27
	.align		8
        /*00c0*/ 	.dword	$str$28
	.align		8
        /*00c8*/ 	.dword	$str$29
	.align		8
        /*00d0*/ 	.dword	$str$30
	.align		8
        /*00d8*/ 	.dword	$str$31
	.align		8
        /*00e0*/ 	.dword	$str$32
	.align		8
        /*00e8*/ 	.dword	$str$33
	.align		8
        /*00f0*/ 	.dword	$str$34
	.align		8
        /*00f8*/ 	.dword	$str$35
	.align		8
        /*0100*/ 	.dword	$str$36
	.align		8
        /*0108*/ 	.dword	$str$37


//--------------------- .nv.constant2._ZN7cutlass13device_kernelINS_4fmha6kernel36Sm100FmhaFwdKernelTmaWarpspecializedIN4cute5tupleIJiiiNS5_IJNS5_IJiiEEEiEEEEEENS1_10collective38Sm100FmhaFwdMainloopTmaWarpspecializedINS_10bfloat16_tEffNS5_IJNS4_1CILi256EEENSC_ILi64EEESD_EEENS5_IJiNSC_ILi1EEES7_EEENS5_IJiSG_NS5_IJNS5_IJNSC_ILi0EEEiEEEiEEEEEESL_NS9_10CausalMaskILb1EEENS5_IJNSC_ILi2EEESG_SG_EEENSC_ILb0EEEEENS9_38Sm100FmhaFwdEpilogueTmaWarpspecializedINS_6half_tEfNS5_IJNSC_ILi128EEESD_SE_EEESH_NS5_IJSG_S7_EEESQ_EENS2_23PersistentTileSchedulerENS2_41Sm100FmhaCtxKernelWarpspecializedScheduleEEEEEvNT_6ParamsE --------------------------
	.section	.nv.constant2._ZN7cutlass13device_kernelINS_4fmha6kernel36Sm100FmhaFwdKernelTmaWarpspecializedIN4cute5tupleIJiiiNS5_IJNS5_IJiiEEEiEEEEEENS1_10collective38Sm100FmhaFwdMainloopTmaWarpspecializedINS_10bfloat16_tEffNS5_IJNS4_1CILi256EEENSC_ILi64EEESD_EEENS5_IJiNSC_ILi1EEES7_EEENS5_IJiSG_NS5_IJNS5_IJNSC_ILi0EEEiEEEiEEEEEESL_NS9_10CausalMaskILb1EEENS5_IJNSC_ILi2EEESG_SG_EEENSC_ILb0EEEEENS9_38Sm100FmhaFwdEpilogueTmaWarpspecializedINS_6half_tEfNS5_IJNSC_ILi128EEESD_SE_EEESH_NS5_IJSG_S7_EEESQ_EENS2_23PersistentTileSchedulerENS2_41Sm100FmhaCtxKernelWarpspecializedScheduleEEEEEvNT_6ParamsE,"a",@progbits
	.sectionflags	@""
	.align	4
.nv.constant2._ZN7cutlass13device_kernelINS_4fmha6kernel36Sm100FmhaFwdKernelTmaWarpspecializedIN4cute5tupleIJiiiNS5_IJNS5_IJiiEEEiEEEEEENS1_10collective38Sm100FmhaFwdMainloopTmaWarpspecializedINS_10bfloat16_tEffNS5_IJNS4_1CILi256EEENSC_ILi64EEESD_EEENS5_IJiNSC_ILi1EEES7_EEENS5_IJiSG_NS5_IJNS5_IJNSC_ILi0EEEiEEEiEEEEEESL_NS9_10CausalMaskILb1EEENS5_IJNSC_ILi2EEESG_SG_EEENSC_ILb0EEEEENS9_38Sm100FmhaFwdEpilogueTmaWarpspecializedINS_6half_tEfNS5_IJNSC_ILi128EEESD_SE_EEESH_NS5_IJSG_S7_EEESQ_EENS2_23PersistentTileSchedulerENS2_41Sm100FmhaCtxKernelWarpspecializedScheduleEEEEEvNT_6ParamsE:
        /*0000*/ 	.byte	0x50, 0x02, 0x02, 0x00, 0x70, 0x2a, 0x02, 0x00, 0x20, 0x02, 0x02, 0x00


//--------------------- .text._ZN7cutlass13device_kernelINS_4fmha6kernel36Sm100FmhaFwdKernelTmaWarpspecializedIN4cute5tupleIJiiiNS5_IJNS5_IJiiEEEiEEEEEENS1_10collective38Sm100FmhaFwdMainloopTmaWarpspecializedINS_10bfloat16_tEffNS5_IJNS4_1CILi256EEENSC_ILi64EEESD_EEENS5_IJiNSC_ILi1EEES7_EEENS5_IJiSG_NS5_IJNS5_IJNSC_ILi0EEEiEEEiEEEEEESL_NS9_10CausalMaskILb1EEENS5_IJNSC_ILi2EEESG_SG_EEENSC_ILb0EEEEENS9_38Sm100FmhaFwdEpilogueTmaWarpspecializedINS_6half_tEfNS5_IJNSC_ILi128EEESD_SE_EEESH_NS5_IJSG_S7_EEESQ_EENS2_23PersistentTileSchedulerENS2_41Sm100FmhaCtxKernelWarpspecializedScheduleEEEEEvNT_6ParamsE --------------------------
	.section	.text._ZN7cutlass13device_kernelINS_4fmha6kernel36Sm100FmhaFwdKernelTmaWarpspecializedIN4cute5tupleIJiiiNS5_IJNS5_IJiiEEEiEEEEEENS1_10collective38Sm100FmhaFwdMainloopTmaWarpspecializedINS_10bfloat16_tEffNS5_IJNS4_1CILi256EEENSC_ILi64EEESD_EEENS5_IJiNSC_ILi1EEES7_EEENS5_IJiSG_NS5_IJNS5_IJNSC_ILi0EEEiEEEiEEEEEESL_NS9_10CausalMaskILb1EEENS5_IJNSC_ILi2EEESG_SG_EEENSC_ILb0EEEEENS9_38Sm100FmhaFwdEpilogueTmaWarpspecializedINS_6half_tEfNS5_IJNSC_ILi128EEESD_SE_EEESH_NS5_IJSG_S7_EEESQ_EENS2_23PersistentTileSchedulerENS2_41Sm100FmhaCtxKernelWarpspecializedScheduleEEEEEvNT_6ParamsE,"ax",@progbits
	.align	128
.text._ZN7cutlass13device_kernelINS_4fmha6kernel36Sm100FmhaFwdKernelTmaWarpspecializedIN4cute5tupleIJiiiNS5_IJNS5_IJiiEEEiEEEEEENS1_10collective38Sm100FmhaFwdMainloopTmaWarpspecializedINS_10bfloat16_tEffNS5_IJNS4_1CILi256EEENSC_ILi64EEESD_EEENS5_IJiNSC_ILi1EEES7_EEENS5_IJiSG_NS5_IJNS5_IJNSC_ILi0EEEiEEEiEEEEEESL_NS9_10CausalMaskILb1EEENS5_IJNSC_ILi2EEESG_SG_EEENSC_ILb0EEEEENS9_38Sm100FmhaFwdEpilogueTmaWarpspecializedINS_6half_tEfNS5_IJNSC_ILi128EEESD_SE_EEESH_NS5_IJSG_S7_EEESQ_EENS2_23PersistentTileSchedulerENS2_41Sm100FmhaCtxKernelWarpspecializedScheduleEEEEEvNT_6ParamsE:
        .type           _ZN7cutlass13device_kernelINS_4fmha6kernel36Sm100FmhaFwdKernelTmaWarpspecializedIN4cute5tupleIJiiiNS5_IJNS5_IJiiEEEiEEEEEENS1_10collective38Sm100FmhaFwdMainloopTmaWarpspecializedINS_10bfloat16_tEffNS5_IJNS4_1CILi256EEENSC_ILi64EEESD_EEENS5_IJiNSC_ILi1EEES7_EEENS5_IJiSG_NS5_IJNS5_IJNSC_ILi0EEEiEEEiEEEEEESL_NS9_10CausalMaskILb1EEENS5_IJNSC_ILi2EEESG_SG_EEENSC_ILb0EEEEENS9_38Sm100FmhaFwdEpilogueTmaWarpspecializedINS_6half_tEfNS5_IJNSC_ILi128EEESD_SE_EEESH_NS5_IJSG_S7_EEESQ_EENS2_23PersistentTileSchedulerENS2_41Sm100FmhaCtxKernelWarpspecializedScheduleEEEEEvNT_6ParamsE,@function
        .size           _ZN7cutlass13device_kernelINS_4fmha6kernel36Sm100FmhaFwdKernelTmaWarpspecializedIN4cute5tupleIJiiiNS5_IJNS5_IJiiEEEiEEEEEENS1_10collective38Sm100FmhaFwdMainloopTmaWarpspecializedINS_10bfloat16_tEffNS5_IJNS4_1CILi256EEENSC_ILi64EEESD_EEENS5_IJiNSC_ILi1EEES7_EEENS5_IJiSG_NS5_IJNS5_IJNSC_ILi0EEEiEEEiEEEEEESL_NS9_10CausalMaskILb1EEENS5_IJNSC_ILi2EEESG_SG_EEENSC_ILb0EEEEENS9_38Sm100FmhaFwdEpilogueTmaWarpspecializedINS_6half_tEfNS5_IJNSC_ILi128EEESD_SE_EEESH_NS5_IJSG_S7_EEESQ_EENS2_23PersistentTileSchedulerENS2_41Sm100FmhaCtxKernelWarpspecializedScheduleEEEEEvNT_6ParamsE,(.L_x_518 - _ZN7cutlass13device_kernelINS_4fmha6kernel36Sm100FmhaFwdKernelTmaWarpspecializedIN4cute5tupleIJiiiNS5_IJNS5_IJiiEEEiEEEEEENS1_10collective38Sm100FmhaFwdMainloopTmaWarpspecializedINS_10bfloat16_tEffNS5_IJNS4_1CILi256EEENSC_ILi64EEESD_EEENS5_IJiNSC_ILi1EEES7_EEENS5_IJiSG_NS5_IJNS5_IJNSC_ILi0EEEiEEEiEEEEEESL_NS9_10CausalMaskILb1EEENS5_IJNSC_ILi2EEESG_SG_EEENSC_ILb0EEEEENS9_38Sm100FmhaFwdEpilogueTmaWarpspecializedINS_6half_tEfNS5_IJNSC_ILi128EEESD_SE_EEESH_NS5_IJSG_S7_EEESQ_EENS2_23PersistentTileSchedulerENS2_41Sm100FmhaCtxKernelWarpspecializedScheduleEEEEEvNT_6ParamsE)
        .other          _ZN7cutlass13device_kernelINS_4fmha6kernel36Sm100FmhaFwdKernelTmaWarpspecializedIN4cute5tupleIJiiiNS5_IJNS5_IJiiEEEiEEEEEENS1_10collective38Sm100FmhaFwdMainloopTmaWarpspecializedINS_10bfloat16_tEffNS5_IJNS4_1CILi256EEENSC_ILi64EEESD_EEENS5_IJiNSC_ILi1EEES7_EEENS5_IJiSG_NS5_IJNS5_IJNSC_ILi0EEEiEEEiEEEEEESL_NS9_10CausalMaskILb1EEENS5_IJNSC_ILi2EEESG_SG_EEENSC_ILb0EEEEENS9_38Sm100FmhaFwdEpilogueTmaWarpspecializedINS_6half_tEfNS5_IJNSC_ILi128EEESD_SE_EEESH_NS5_IJSG_S7_EEESQ_EENS2_23PersistentTileSchedulerENS2_41Sm100FmhaCtxKernelWarpspecializedScheduleEEEEEvNT_6ParamsE,@"STO_CUDA_ENTRY STV_DEFAULT"
_ZN7cutlass13device_kernelINS_4fmha6kernel36Sm100FmhaFwdKernelTmaWarpspecializedIN4cute5tupleIJiiiNS5_IJNS5_IJiiEEEiEEEEEENS1_10collective38Sm100FmhaFwdMainloopTmaWarpspecializedINS_10bfloat16_tEffNS5_IJNS4_1CILi256EEENSC_ILi64EEESD_EEENS5_IJiNSC_ILi1EEES7_EEENS5_IJiSG_NS5_IJNS5_IJNSC_ILi0EEEiEEEiEEEEEESL_NS9_10CausalMaskILb1EEENS5_IJNSC_ILi2EEESG_SG_EEENSC_ILb0EEEEENS9_38Sm100FmhaFwdEpilogueTmaWarpspecializedINS_6half_tEfNS5_IJNSC_ILi128EEESD_SE_EEESH_NS5_IJSG_S7_EEESQ_EENS2_23PersistentTileSchedulerENS2_41Sm100FmhaCtxKernelWarpspecializedScheduleEEEEEvNT_6ParamsE:
[----:B------:R-:W1:Y:S02]  /*0000*/  LDC R1, c[0x0][0x37c] ;  /* 0x0000df00ff017b82 */ /* 0x000e640000000800 */
[----:B-1----:R-:W-:-:S04]  /*0010*/  IADD3 R1, PT, PT, R1, -0xc8, RZ ;  /* 0xffffff3801017810 */ /* 0x002fc80007ffe0ff */
[----:B------:R-:W-:Y:S01]  /*0020*/  R2UR UR37, R1 ;  /* 0x00000000012572ca */ /* 0x000fe200000e0000 */
[----:B------:R-:W1:Y:S01]  /*0030*/  S2R R0, SR_TID.X ;  /* 0x0000000000007919 */ /* 0x000e620000002100 */
[----:B------:R-:W2:Y:S01]  /*0040*/  LDCU UR4, c[0x0][0x2f8] ;  /* 0x00005f00ff0477ac */ /* 0x000ea20008000800 */
[----:B------:R-:W3:Y:S01]  /*0050*/  LDCU UR36, c[0x0][0x2fc] ;  /* 0x00005f80ff2477ac */ /* 0x000ee20008000800 */
[----:B------:R-:W-:Y:S02]  /*0060*/  UPLOP3.LUT UP3, UPT, UPT, UPT, UPT, 0x40, 0x4 ;  /* 0x000000000004789c */ /* 0x000fe40003f6e870 */
[----:B------:R-:W-:Y:S02]  /*0070*/  UPLOP3.LUT UP1, UPT, UPT, UPT, UPT, 0x80, 0x8 ;  /* 0x000000000008789c */ /* 0x000fe40003f2f070 */
[----:B------:R-:W-:Y:S02]  /*0080*/  UPLOP3.LUT UP0, UPT, UPT, UPT, UPT, 0x40, 0x4 ;  /* 0x000000000004789c */ /* 0x000fe40003f0e870 */
[----:B------:R-:W-:-:S02]  /*0090*/  UPLOP3.LUT UP6, UPT, UPT, UPT, UPT, 0x40, 0x4 ;  /* 0x000000000004789c */ /* 0x000fc40003fce870 */
[----:B------:R-:W-:Y:S02]  /*00a0*/  UPLOP3.LUT UP5, UPT, UPT, UPT, UPT, 0x40, 0x4 ;  /* 0x000000000004789c */ /* 0x000fe40003fae870 */
[----:B--2---:R-:W-:Y:S02]  /*00b0*/  UIADD3 UR37, UP2, UPT, UR37, UR4, URZ ;  /* 0x0000000425257290 */ /* 0x004fe4000ff5e0ff */
[----:B------:R-:W-:Y:S02]  /*00c0*/  UP2UR UR41, UPR, URZ, 0x8 ;  /* 0x00000008ff297883 */ /* 0x000fe40008000000 */
[----:B---3--:R-:W-:Y:S02]  /*00d0*/  UIADD3.X UR36, UPT, UPT, URZ, UR36, URZ, UP2, !UPT ;  /* 0x00000024ff247290 */ /* 0x008fe400097fe4ff */
[----:B------:R-:W-:Y:S02]  /*00e0*/  UPLOP3.LUT UP2, UPT, UPT, UPT, UPT, 0x80, 0x8 ;  /* 0x000000000008789c */ /* 0x000fe40003f4f070 */
[----:B------:R-:W-:-:S02]  /*00f0*/  UPLOP3.LUT UP4, UPT, UPT, UPT, UPT, 0x40, 0x4 ;  /* 0x000000000004789c */ /* 0x000fc40003f8e870 */
[----:B------:R-:W-:Y:S01]  /*0100*/  UP2UR UR57, UPR, URZ, 0x4 ;  /* 0x00000004ff397883 */ /* 0x000fe20008000000 */
[----:B-1----:R-:W-:-:S05]  /*0110*/  SHF.R.U32.HI R4, RZ, 0x5, R0 ;  /* 0x00000005ff047819 */ /* 0x002fca0000011600 */
[----:B------:R-:W1:Y:S02]  /*0120*/  SHFL.IDX PT, R2, R4, RZ, 0x1f ;  /* 0x00001fff04027589 */ /* 0x000e6400000e0000 */
[----:B-1----:R-:W-:-:S04]  /*0130*/  SHF.R.S32.HI R3, RZ, 0x1f, R2 ;  /* 0x0000001fff037819 */ /* 0x002fc80000011402 */
[----:B------:R-:W-:-:S04]  /*0140*/  LEA.HI R3, R3, R2, RZ, 0x2 ;  /* 0x0000000203037211 */ /* 0x000fc800078f10ff */
[----:B------:R-:W-:-:S04]  /*0150*/  SHF.R.S32.HI R3, RZ, 0x2, R3 ;  /* 0x00000002ff037819 */ /* 0x000fc80000011403 */
[----:B------:R-:W-:-:S13]  /*0160*/  ISETP.NE.AND P0, PT, R3, RZ, PT ;  /* 0x000000ff0300720c */ /* 0x000fda0003f05270 */
[----:B------:R-:W-:Y:S05]  /*0170*/  @!P0 BRA `(.L_x_0) ;  /* 0x0000000400248947 */ /* 0x000fea0003800000 */
[----:B------:R-:W-:-:S13]  /*0180*/  ISETP.NE.AND P0, PT, R3, 0x2, PT ;  /* 0x000000020300780c */ /* 0x000fda0003f05270 */
[----:B------:R-:W-:Y:S05]  /*0190*/  @!P0 BRA `(.L_x_1) ;  /* 0x0000000000f48947 */ /* 0x000fea0003800000 */
[----:B------:R-:W-:-:S13]  /*01a0*/  ISETP.NE.AND P0, PT, R3, 0x1, PT ;  /* 0x000000010300780c */ /* 0x000fda0003f05270 */
[----:B------:R-:W-:Y:S05]  /*01b0*/  @P0 BRA `(.L_x_2) ;  /* 0x00000000002c0947 */ /* 0x000fea0003800000 */
[----:B------:R-:W-:Y:S01]  /*01c0*/  HFMA2 R3, -RZ, RZ, 0, 5.9604644775390625e-08 ;  /* 0x00000001ff037431 */ /* 0x000fe200000001ff */
[----:B------:R-:W-:Y:S02]  /*01d0*/  UPLOP3.LUT UP3, UPT, UPT, UPT, UPT, 0x40, 0x4 ;  /* 0x000000000004789c */ /* 0x000fe40003f6e870 */
[----:B------:R-:W-:Y:S02]  /*01e0*/  UPLOP3.LUT UP2, UPT, UPT, UPT, UPT, 0x40, 0x4 ;  /* 0x000000000004789c */ /* 0x000fe40003f4e870 */
[----:B------:R-:W-:Y:S02]  /*01f0*/  UPLOP3.LUT UP1, UPT, UPT, UPT, UPT, 0x80, 0x8 ;  /* 0x000000000008789c */ /* 0x000fe40003f2f070 */
[----:B------:R-:W-:Y:S02]  /*0200*/  UPLOP3.LUT UP0, UPT, UPT, UPT, UPT, 0x40, 0x4 ;  /* 0x000000000004789c */ /* 0x000fe40003f0e870 */
[----:B------:R-:W-:Y:S02]  /*0210*/  UPLOP3.LUT UP6, UPT, UPT, UPT, UPT, 0x40, 0x4 ;  /* 0x000000000004789c */ /* 0x000fe40003fce870 */
[----:B------:R-:W-:-:S02]  /*0220*/  UPLOP3.LUT UP5, UPT, UPT, UPT, UPT, 0x40, 0x4 ;  /* 0x000000000004789c */ /* 0x000fc40003fae870 */
[----:B------:R-:W-:Y:S02]  /*0230*/  UPLOP3.LUT UP4, UPT, UPT, UPT, UPT, 0x80, 0x8 ;  /* 0x000000000008789c */ /* 0x000fe40003f8f070 */
[----:B------:R-:W-:Y:S02]  /*0240*/  UP2UR UR41, UPR, URZ, 0x8 ;  /* 0x00000008ff297883 */ /* 0x000fe40008000000 */
[----:B------:R-:W-:Y:S01]  /*0250*/  UP2UR UR57, UPR, URZ, 0x4 ;  /* 0x00000004ff397883 */ /* 0x000fe20008000000 */
[----:B------:R-:W-:Y:S11]  /*0260*/  BRA `(.L_x_0) ;  /* 0x0000000000e87947 */ /* 0x000ff60003800000 */
.L_x_2:
[----:B------:R-:W-:Y:S01]  /*0270*/  ISETP.NE.AND P0, PT, R2, 0xc, PT ;  /* 0x0000000c0200780c */ /* 0x000fe20003f05270 */
[----:B------:R-:W-:Y:S01]  /*0280*/  UPLOP3.LUT UP2, UPT, UPT, UPT, UPT, 0x40, 0x4 ;  /* 0x000000000004789c */ /* 0x000fe20003f4e870 */
[----:B------:R-:W-:Y:S01]  /*0290*/  HFMA2 R3, -RZ, RZ, 0, 1.78813934326171875e-07 ;  /* 0x00000003ff037431 */ /* 0x000fe200000001ff */
[----:B------:R-:W-:Y:S02]  /*02a0*/  UPLOP3.LUT UP1, UPT, UPT, UPT, UPT, 0x80, 0x8 ;  /* 0x000000000008789c */ /* 0x000fe40003f2f070 */
[----:B------:R-:W-:Y:S02]  /*02b0*/  UP2UR UR41, UPR, URZ, 0x4 ;  /* 0x00000004ff297883 */ /* 0x000fe40008000000 */
[----:B------:R-:W-:Y:S02]  /*02c0*/  UPLOP3.LUT UP2, UPT, UPT, UPT, UPT, 0x40, 0x4 ;  /* 0x000000000004789c */ /* 0x000fe40003f4e870 */
[----:B------:R-:W-:Y:S02]  /*02d0*/  UPLOP3.LUT UP0, UPT, UPT, UPT, UPT, 0x40, 0x4 ;  /* 0x000000000004789c */ /* 0x000fe40003f0e870 */
[----:B------:R-:W-:-:S02]  /*02e0*/  UPLOP3.LUT UP6, UPT, UPT, UPT, UPT, 0x40, 0x4 ;  /* 0x000000000004789c */ /* 0x000fc40003fce870 */
[----:B------:R-:W-:Y:S02]  /*02f0*/  UPLOP3.LUT UP5, UPT, UPT, UPT, UPT, 0x80, 0x8 ;  /* 0x000000000008789c */ /* 0x000fe40003faf070 */
[----:B------:R-:W-:Y:S02]  /*0300*/  UPLOP3.LUT UP4, UPT, UPT, UPT, UPT, 0x40, 0x4 ;  /* 0x000000000004789c */ /* 0x000fe40003f8e870 */
[----:B------:R-:W-:Y:S01]  /*0310*/  UP2UR UR57, UPR, URZ, 0x4 ;  /* 0x00000004ff397883 */ /* 0x000fe20008000000 */
[----:B------:R-:W-:Y:S11]  /*0320*/  @!P0 BRA `(.L_x_0) ;  /* 0x0000000000b88947 */ /* 0x000ff60003800000 */
[----:B------:R-:W-:-:S13]  /*0330*/  ISETP.NE.AND P0, PT, R2, 0xe, PT ;  /* 0x0000000e0200780c */ /* 0x000fda0003f05270 */
[----:B------:R-:W-:Y:S05]  /*0340*/  @!P0 BRA `(.L_x_3) ;  /* 0x00000000005c8947 */ /* 0x000fea0003800000 */
[----:B------:R-:W-:-:S13]  /*0350*/  ISETP.NE.AND P0, PT, R2, 0xd, PT ;  /* 0x0000000d0200780c */ /* 0x000fda0003f05270 */
[----:B------:R-:W-:Y:S05]  /*0360*/  @P0 BRA `(.L_x_4) ;  /* 0x00000000002c0947 */ /* 0x000fea0003800000 */
[----:B------:R-:W-:Y:S01]  /*0370*/  HFMA2 R3, -RZ, RZ, 0, 2.384185791015625e-07 ;  /* 0x00000004ff037431 */ /* 0x000fe200000001ff */
        /* <DEDUP_REMOVED lines=10> */
.L_x_4:
[----:B------:R-:W-:Y:S01]  /*0420*/  HFMA2 R3, -RZ, RZ, 0, 3.5762786865234375e-07 ;  /* 0x00000006ff037431 */ /* 0x000fe200000001ff */
[----:B------:R-:W-:Y:S02]  /*0430*/  UPLOP3.LUT UP3, UPT, UPT, UPT, UPT, 0x40, 0x4 ;  /* 0x000000000004789c */ /* 0x000fe40003f6e870 */
[----:B------:R-:W-:Y:S02]  /*0440*/  UPLOP3.LUT UP2, UPT, UPT, UPT, UPT, 0x40, 0x4 ;  /* 0x000000000004789c */ /* 0x000fe40003f4e870 */
[----:B------:R-:W-:Y:S02]  /*0450*/  UPLOP3.LUT UP0, UPT, UPT, UPT, UPT, 0x40, 0x4 ;  /* 0x000000000004789c */ /* 0x000fe40003f0e870 */
[----:B------:R-:W-:Y:S02]  /*0460*/  UPLOP3.LUT UP6, UPT, UPT, UPT, UPT, 0x40, 0x4 ;  /* 0x000000000004789c */ /* 0x000fe40003fce870 */
[----:B------:R-:W-:Y:S02]  /*0470*/  UPLOP3.LUT UP5, UPT, UPT, UPT, UPT, 0x40, 0x4 ;  /* 0x000000000004789c */ /* 0x000fe40003fae870 */
[----:B------:R-:W-:-:S02]  /*0480*/  UPLOP3.LUT UP4, UPT, UPT, UPT, UPT, 0x40, 0x4 ;  /* 0x000000000004789c */ /* 0x000fc40003f8e870 */
[----:B------:R-:W-:Y:S02]  /*0490*/  UP2UR UR41, UPR, URZ, 0x8 ;  /* 0x00000008ff297883 */ /* 0x000fe40008000000 */
[----:B------:R-:W-:Y:S01]  /*04a0*/  UP2UR UR57, UPR, URZ, 0x4 ;  /* 0x00000004ff397883 */ /* 0x000fe20008000000 */
[----:B------:R-:W-:Y:S11]  /*04b0*/  BRA `(.L_x_0) ;  /* 0x0000000000547947 */ /* 0x000ff60003800000 */
.L_x_3:
[----:B------:R-:W-:Y:S01]  /*04c0*/  HFMA2 R3, -RZ, RZ, 0, 2.98023223876953125e-07 ;  /* 0x00000005ff037431 */ /* 0x000fe200000001ff */
        /* <DEDUP_REMOVED lines=10> */
.L_x_1:
[----:B------:R-:W-:Y:S01]  /*0570*/  HFMA2 R3, -RZ, RZ, 0, 1.1920928955078125e-07 ;  /* 0x00000002ff037431 */ /* 0x000fe200000001ff */
        /* <DEDUP_REMOVED lines=8> */
[----:B------:R-:W-:-:S12]  /*0600*/  UP2UR UR57, UPR, URZ, 0x4 ;  /* 0x00000004ff397883 */ /* 0x000fd80008000000 */
.L_x_0:
[----:B------:R-:W-:Y:S01]  /*0610*/  ELECT P0, URZ, PT ;  /* 0x0000000000ff782f */ /* 0x000fe20003800000 */
[----:B------:R-:W-:Y:S03]  /*0620*/  BSSY.RECONVERGENT B0, `(.L_x_5) ;  /* 0x000000f000007945 */ /* 0x000fe60003800200 */
[----:B------:R-:W-:Y:S02]  /*0630*/  PLOP3.LUT P2, PT, P0, PT, UP0, 0x5d, 0xd5 ;  /* 0x0000000000d5781c */ /* 0x000fe4000074eb0d */
[----:B------:R-:W-:-:S11]  /*0640*/  PLOP3.LUT P1, PT, P0, PT, UP6, 0x5d, 0xd5 ;  /* 0x0000000000d5781c */ /* 0x000fd6000072eb6d */
[----:B------:R-:W-:Y:S05]  /*0650*/  @P2 BRA `(.L_x_6) ;  /* 0x00000000002c2947 */ /* 0x000fea0003800000 */
[----:B------:R-:W1:Y:S02]  /*0660*/  LDCU.64 UR4, c[0x0][0x348] ;  /* 0x00006900ff0477ac */ /* 0x000e640008000a00 */
[----:B-1----:R-:W-:-:S04]  /*0670*/  UIADD3 UR8, UP0, UPT, UR4, 0x80, URZ ;  /* 0x0000008004087890 */ /* 0x002fc8000ff1e0ff */
[----:B------:R-:W-:Y:S02]  /*0680*/  UIADD3.X UR9, UPT, UPT, URZ, UR5, URZ, UP0, !UPT ;  /* 0x00000005ff097290 */ /* 0x000fe400087fe4ff */
[----:B------:R-:W-:-:S04]  /*0690*/  UIADD3 UR6, UP0, UPT, UR4, 0x180, URZ ;  /* 0x0000018004067890 */ /* 0x000fc8000ff1e0ff */
[----:B------:R-:W-:Y:S02]  /*06a0*/  UIADD3.X UR7, UPT, UPT, URZ, UR5, URZ, UP0, !UPT ;  /* 0x00000005ff077290 */ /* 0x000fe400087fe4ff */
[----:B------:R-:W-:Y:S01]  /*06b0*/  UIADD3 UR4, UP0, UPT, UR4, 0x280, URZ ;  /* 0x0000028004047890 */ /* 0x000fe2000ff1e0ff */
[----:B------:R1:W-:Y:S03]  /*06c0*/  UTMACCTL.PF [UR8] ;  /* 0x00000000080079b9 */ /* 0x0003e60008040000 */
[----:B------:R-:W-:-:S03]  /*06d0*/  UIADD3.X UR5, UPT, UPT, URZ, UR5, URZ, UP0, !UPT ;  /* 0x00000005ff057290 */ /* 0x000fc600087fe4ff */
[----:B------:R1:W-:Y:S06]  /*06e0*/  UTMACCTL.PF [UR6] ;  /* 0x00000000060079b9 */ /* 0x0003ec0008040000 */
[----:B------:R1:W-:Y:S02]  /*06f0*/  UTMACCTL.PF [UR4] ;  /* 0x00000000040079b9 */ /* 0x0003e40008040000 */
[----:B-1----:R-:W-:Y:S01]  /*0700*/  NOP ;  /* 0x0000000000007918 */ /* 0x002fe20000000000 */
.L_x_6:
[----:B------:R-:W-:Y:S05]  /*0710*/  BSYNC.RECONVERGENT B0 ;  /* 0x0000000000007941 */ /* 0x000fea0003800200 */
.L_x_5:
[----:B------:R-:W-:Y:S04]  /*0720*/  BSSY.RECONVERGENT B0, `(.L_x_7) ;  /* 0x000001b000007945 */ /* 0x000fe80003800200 */
[----:B------:R-:W-:Y:S05]  /*0730*/  @P1 BRA `(.L_x_8) ;  /* 0x0000000000241947 */ /* 0x000fea0003800000 */
[----:B------:R-:W1:Y:S01]  /*0740*/  LDCU.64 UR4, c[0x0][0x348] ;  /* 0x00006900ff0477ac */ /* 0x000e620008000a00 */
[----:B------:R-:W-:Y:S02]  /*0750*/  PLOP3.LUT P6, PT, PT, PT, PT, 0x80, 0x8 ;  /* 0x000000000008781c */ /* 0x000fe40003fcf070 */
[----:B------:R-:W-:Y:S02]  /*0760*/  PLOP3.LUT P5, PT, PT, PT, PT, 0x8, 0x80 ;  /* 0x000000000080781c */ /* 0x000fe40003fae170 */
[----:B------:R-:W-:Y:S02]  /*0770*/  PLOP3.LUT P4, PT, PT, PT, PT, 0x80, 0x8 ;  /* 0x000000000008781c */ /* 0x000fe40003f8f070 */
[----:B------:R-:W-:Y:S01]  /*0780*/  PLOP3.LUT P3, PT, PT, PT, PT, 0x80, 0x8 ;  /* 0x000000000008781c */ /* 0x000fe20003f6f070 */
[----:B-1----:R-:W-:-:S04]  /*0790*/  UIADD3 UR4, UP0, UPT, UR4, 0x400, URZ ;  /* 0x0000040004047890 */ /* 0x002fc8000ff1e0ff */
[----:B------:R-:W-:-:S09]  /*07a0*/  UIADD3.X UR5, UPT, UPT, URZ, UR5, URZ, UP0, !UPT ;  /* 0x00000005ff057290 */ /* 0x000fd200087fe4ff */
[----:B------:R1:W-:Y:S02]  /*07b0*/  UTMACCTL.PF [UR4] ;  /* 0x00000000040079b9 */ /* 0x0003e40008040000 */
[----:B-1----:R-:W-:Y:S05]  /*07c0*/  BRA `(.L_x_9) ;  /* 0x0000000000407947 */ /* 0x002fea0003800000 */
.L_x_8:
[----:B------:R-:W-:-:S13]  /*07d0*/  ISETP.NE.AND P1, PT, R3, 0x3, PT ;  /* 0x000000030300780c */ /* 0x000fda0003f25270 */
[----:B------:R-:W-:Y:S05]  /*07e0*/  @!P1 BRA `(.L_x_10) ;  /* 0x0000000000289947 */ /* 0x000fea0003800000 */
[----:B------:R-:W-:Y:S02]  /*07f0*/  ISETP.NE.AND P1, PT, R3, 0x4, PT ;  /* 0x000000040300780c */ /* 0x000fe40003f25270 */
[----:B------:R-:W-:Y:S02]  /*0800*/  PLOP3.LUT P4, PT, PT, PT, PT, 0x80, 0x8 ;  /* 0x000000000008781c */ /* 0x000fe40003f8f070 */
[----:B------:R-:W-:Y:S02]  /*0810*/  PLOP3.LUT P5, PT, PT, PT, PT, 0x8, 0x80 ;  /* 0x000000000080781c */ /* 0x000fe40003fae170 */
[----:B------:R-:W-:Y:S02]  /*0820*/  PLOP3.LUT P6, PT, PT, PT, PT, 0x80, 0x8 ;  /* 0x000000000008781c */ /* 0x000fe40003fcf070 */
[----:B------:R-:W-:-:S05]  /*0830*/  PLOP3.LUT P3, PT, PT, PT, PT, 0x80, 0x8 ;  /* 0x000000000008781c */ /* 0x000fca0003f6f070 */
[----:B------:R-:W-:Y:S08]  /*0840*/  @P1 BRA `(.L_x_9) ;  /* 0x0000000000201947 */ /* 0x000ff00003800000 */
[----:B------:R-:W-:Y:S02]  /*0850*/  PLOP3.LUT P5, PT, PT, PT, PT, 0x8, 0x80 ;  /* 0x000000000080781c */ /* 0x000fe40003fae170 */
[----:B------:R-:W-:Y:S02]  /*0860*/  PLOP3.LUT P6, PT, PT, PT, PT, 0x8, 0x80 ;  /* 0x000000000080781c */ /* 0x000fe40003fce170 */
[----:B------:R-:W-:Y:S01]  /*0870*/  PLOP3.LUT P3, PT, PT, PT, PT, 0x8, 0x80 ;  /* 0x000000000080781c */ /* 0x000fe20003f6e170 */
[----:B------:R-:W-:-:S12]  /*0880*/  BRA `(.L_x_9) ;  /* 0x0000000000107947 */ /* 0x000fd80003800000 */
.L_x_10:
[----:B------:R-:W-:Y:S02]  /*0890*/  PLOP3.LUT P6, PT, PT, PT, PT, 0x8, 0x80 ;  /* 0x000000000080781c */ /* 0x000fe40003fce170 */
[----:B------:R-:W-:Y:S02]  /*08a0*/  PLOP3.LUT P5, PT, PT, PT, PT, 0x80, 0x8 ;  /* 0x000000000008781c */ /* 0x000fe40003faf070 */
[----:B------:R-:W-:Y:S02]  /*08b0*/  PLOP3.LUT P4, PT, PT, PT, PT, 0x8, 0x80 ;  /* 0x000000000080781c */ /* 0x000fe40003f8e170 */
[----:B------:R-:W-:-:S13]  /*08c0*/  PLOP3.LUT P3, PT, PT, PT, PT, 0x80, 0x8 ;  /* 0x000000000008781c */ /* 0x000fda0003f6f070 */
.L_x_9:
[----:B------:R-:W-:Y:S05]  /*08d0*/  BSYNC.RECONVERGENT B0 ;  /* 0x0000000000007941 */ /* 0x000fea0003800200 */
.L_x_7:
[----:B------:R-:W1:Y:S01]  /*08e0*/  SHFL.IDX PT, R2, R4, RZ, 0x1f ;  /* 0x00001fff04027589 */ /* 0x000e6200000e0000 */
[----:B------:R-:W-:Y:S02]  /*08f0*/  ISETP.NE.AND P1, PT, R3, 0x3, PT ;  /* 0x000000030300780c */ /* 0x000fe40003f25270 */
[----:B------:R-:W-:Y:S02]  /*0900*/  PLOP3.LUT P0, PT, P0, PT, UP1, 0xae, 0xea ;  /* 0x0000000000ea781c */ /* 0x000fe4000070f51e */
[----:B-1----:R-:W-:-:S13]  /*0910*/  ISETP.NE.AND P2, PT, R2, RZ, PT ;  /* 0x000000ff0200720c */ /* 0x002fda0003f45270 */
[----:B------:R-:W-:Y:S05]  /*0920*/  @P2 BRA `(.L_x_11) ;  /* 0x0000000000382947 */ /* 0x000fea0003800000 */
[----:B------:R-:W1:Y:S01]  /*0930*/  S2UR UR5, SR_CgaCtaId ;  /* 0x00000000000579c3 */ /* 0x000e620000008800 */
[----:B------:R-:W-:Y:S01]  /*0940*/  UMOV UR6, 0x400 ;  /* 0x0000040000067882 */ /* 0x000fe20000000000 */
[----:B------:R-:W-:Y:S01]  /*0950*/  UMOV UR4, 0x1 ;  /* 0x0000000100047882 */ /* 0x000fe20000000000 */
[----:B------:R-:W-:Y:S01]  /*0960*/  ELECT P2, URZ, PT ;  /* 0x0000000000ff782f */ /* 0x000fe20003840000 */
[----:B-1----:R-:W-:Y:S02]  /*0970*/  ULEA UR5, UR5, UR6, 0x18 ;  /* 0x0000000605057291 */ /* 0x002fe4000f8ec0ff */
[----:B------:R-:W-:-:S04]  /*0980*/  UIADD3 UR6, UPT, UPT, -UR4, 0x100000, URZ ;  /* 0x0010000004067890 */ /* 0x000fc8000fffe1ff */
[----:B------:R-:W-:Y:S02]  /*0990*/  USHF.L.U32 UR7, UR6, 0xb, URZ ;  /* 0x0000000b06077899 */ /* 0x000fe400080006ff */
[----:B------:R-:W-:Y:S01]  /*09a0*/  USHF.L.U32 UR6, UR6, 0x1, URZ ;  /* 0x0000000106067899 */ /* 0x000fe200080006ff */
[----:B------:R-:W1:Y:S11]  /*09b0*/  FENCE.VIEW.ASYNC.S ;  /* 0x00000000000073c6 */ /* 0x000e760000000000 */
[----:B-1----:R1:W2:Y:S01]  /*09c0*/  SYNCS.EXCH.64 URZ, [UR5+0x58000], UR6 ;  /* 0x0580000605ff75b2 */ /* 0x0022a20008000100 */
[----:B------:R1:W3:Y:S01]  /*09d0*/  SYNCS.EXCH.64 URZ, [UR5+0x58010], UR6 ;  /* 0x0580100605ff75b2 */ /* 0x0002e20008000100 */
[----:B------:R1:W4:Y:S01]  /*09e0*/  SYNCS.EXCH.64 URZ, [UR5+0x58008], UR6 ;  /* 0x0580080605ff75b2 */ /* 0x0003220008000100 */
[----:B------:R1:W1:Y:S01]  /*09f0*/  SYNCS.EXCH.64 URZ, [UR5+0x58018], UR6 ;  /* 0x0580180605ff75b2 */ /* 0x0002620008000100 */
[----:B------:R-:W-:Y:S01]  /*0a00*/  NOP ;  /* 0x0000000000007918 */ /* 0x000fe20000000000 */
.L_x_11:
[----:B------:R-:W-:Y:S01]  /*0a10*/  NOP ;  /* 0x0000000000007918 */ /* 0x000fe20000000000 */
[----:B------:R-:W-:Y:S05]  /*0a20*/  @!P1 BRA `(.L_x_12) ;  /* 0x0000000000289947 */ /* 0x000fea0003800000 */
[----:B------:R-:W-:Y:S01]  /*0a30*/  ISETP.NE.AND P1, PT, R3, 0x4, PT ;  /* 0x000000040300780c */ /* 0x000fe20003f25270 */
[----:B------:R-:W-:Y:S02]  /*0a40*/  UPLOP3.LUT UP3, UPT, UPT, UPT, UPT, 0x80, 0x8 ;  /* 0x000000000008789c */ /* 0x000fe40003f6f070 */
[----:B------:R-:W-:Y:S02]  /*0a50*/  UPLOP3.LUT UP2, UPT, UPT, UPT, UPT, 0x40, 0x4 ;  /* 0x000000000004789c */ /* 0x000fe40003f4e870 */
[----:B------:R-:W-:Y:S02]  /*0a60*/  UPLOP3.LUT UP1, UPT, UPT, UPT, UPT, 0x80, 0x8 ;  /* 0x000000000008789c */ /* 0x000fe40003f2f070 */
[----:B------:R-:W-:-:S06]  /*0a70*/  UPLOP3.LUT UP0, UPT, UPT, UPT, UPT, 0x80, 0x8 ;  /* 0x000000000008789c */ /* 0x000fcc0003f0f070 */
[----:B------:R-:W-:Y:S05]  /*0a80*/  @P1 BRA `(.L_x_13) ;  /* 0x0000000000201947 */ /* 0x000fea0003800000 */
[----:B------:R-:W-:Y:S02]  /*0a90*/  UPLOP3.LUT UP2, UPT, UPT, UPT, UPT, 0x40, 0x4 ;  /* 0x000000000004789c */ /* 0x000fe40003f4e870 */
[----:B------:R-:W-:Y:S02]  /*0aa0*/  UPLOP3.LUT UP3, UPT, UPT, UPT, UPT, 0x40, 0x4 ;  /* 0x000000000004789c */ /* 0x000fe40003f6e870 */
[----:B------:R-:W-:Y:S01]  /*0ab0*/  UPLOP3.LUT UP0, UPT, UPT, UPT, UPT, 0x40, 0x4 ;  /* 0x000000000004789c */ /* 0x000fe20003f0e870 */
[----:B------:R-:W-:Y:S05]  /*0ac0*/  BRA `(.L_x_13) ;  /* 0x0000000000107947 */ /* 0x000fea0003800000 */
.L_x_12:
[----:B------:R-:W-:Y:S02]  /*0ad0*/  UPLOP3.LUT UP3, UPT, UPT, UPT, UPT, 0x40, 0x4 ;  /* 0x000000000004789c */ /* 0x000fe40003f6e870 */
[----:B------:R-:W-:Y:S02]  /*0ae0*/  UPLOP3.LUT UP2, UPT, UPT, UPT, UPT, 0x80, 0x8 ;  /* 0x000000000008789c */ /* 0x000fe40003f4f070 */
[----:B------:R-:W-:Y:S02]  /*0af0*/  UPLOP3.LUT UP1, UPT, UPT, UPT, UPT, 0x40, 0x4 ;  /* 0x000000000004789c */ /* 0x000fe40003f2e870 */
[----:B------:R-:W-:Y:S02]  /*0b00*/  UPLOP3.LUT UP0, UPT, UPT, UPT, UPT, 0x80, 0x8 ;  /* 0x000000000008789c */ /* 0x000fe40003f0f070 */
.L_x_13:
[----:B------:R-:W5:Y:S02]  /*0b10*/  SHFL.IDX PT, R2, R4, RZ, 0x1f ;  /* 0x00001fff04027589 */ /* 0x000f6400000e0000 */
[----:B-----5:R-:W-:-:S13]  /*0b20*/  ISETP.NE.AND P1, PT, R2, RZ, PT ;  /* 0x000000ff0200720c */ /* 0x020fda0003f25270 */
[----:B------:R-:W-:Y:S05]  /*0b30*/  @P1 BRA `(.L_x_14) ;  /* 0x0000000000401947 */ /* 0x000fea0003800000 */
[----:B-1----:R-:W1:Y:S01]  /*0b40*/  S2UR UR5, SR_CgaCtaId ;  /* 0x00000000000579c3 */ /* 0x002e620000008800 */
        /* <DEDUP_REMOVED lines=8> */
[----:B-1----:R1:W1:Y:S01]  /*0bd0*/  SYNCS.EXCH.64 URZ, [UR5+0x58020], UR6 ;  /* 0x0580200605ff75b2 */ /* 0x0022620008000100 */
[----:B------:R1:W1:Y:S01]  /*0be0*/  SYNCS.EXCH.64 URZ, [UR5+0x58038], UR6 ;  /* 0x0580380605ff75b2 */ /* 0x0002620008000100 */
[----:B------:R1:W1:Y:S01]  /*0bf0*/  SYNCS.EXCH.64 URZ, [UR5+0x58028], UR6 ;  /* 0x0580280605ff75b2 */ /* 0x0002620008000100 */
[----:B------:R1:W1:Y:S01]  /*0c00*/  SYNCS.EXCH.64 URZ, [UR5+0x58040], UR6 ;  /* 0x0580400605ff75b2 */ /* 0x0002620008000100 */
[----:B------:R1:W1:Y:S01]  /*0c10*/  SYNCS.EXCH.64 URZ, [UR5+0x58030], UR6 ;  /* 0x0580300605ff75b2 */ /* 0x0002620008000100 */
[----:B------:R1:W1:Y:S01]  /*0c20*/  SYNCS.EXCH.64 URZ, [UR5+0x58048], UR6 ;  /* 0x0580480605ff75b2 */ /* 0x0002620008000100 */
[----:B------:R-:W-:Y:S01]  /*0c30*/  NOP ;  /* 0x0000000000007918 */ /* 0x000fe20000000000 */
.L_x_14:
[----:B------:R-:W5:Y:S01]  /*0c40*/  SHFL.IDX PT, R2, R4, RZ, 0x1f ;  /* 0x00001fff04027589 */ /* 0x000f6200000e0000 */
[----:B------:R-:W-:Y:S01]  /*0c50*/  NOP ;  /* 0x0000000000007918 */ /* 0x000fe20000000000 */
[----:B-----5:R-:W-:-:S13]  /*0c60*/  ISETP.NE.AND P1, PT, R2, RZ, PT ;  /* 0x000000ff0200720c */ /* 0x020fda0003f25270 */
[----:B------:R-:W-:Y:S05]  /*0c70*/  @P1 BRA `(.L_x_15) ;  /* 0x0000000000401947 */ /* 0x000fea0003800000 */
[----:B-1----:R-:W1:Y:S01]  /*0c80*/  S2UR UR6, SR_CgaCtaId ;  /* 0x00000000000679c3 */ /* 0x002e620000008800 */
[----:B------:R-:W-:Y:S01]  /*0c90*/  UMOV UR7, 0x400 ;  /* 0x0000040000077882 */ /* 0x000fe20000000000 */
[----:B------:R-:W-:Y:S01]  /*0ca0*/  UMOV UR5, 0x1 ;  /* 0x0000000100057882 */ /* 0x000fe20000000000 */
[----:B------:R-:W-:Y:S01]  /*0cb0*/  UMOV UR4, 0x80 ;  /* 0x0000008000047882 */ /* 0x000fe20000000000 */
[----:B------:R-:W-:-:S04]  /*0cc0*/  UIADD3 UR8, UPT, UPT, -UR5, 0x100000, URZ ;  /* 0x0010000005087890 */ /* 0x000fc8000fffe1ff */
[----:B------:R-:W-:Y:S02]  /*0cd0*/  USHF.L.U32 UR9, UR8, 0xb, URZ ;  /* 0x0000000b08097899 */ /* 0x000fe400080006ff */
[----:B------:R-:W-:Y:S02]  /*0ce0*/  USHF.L.U32 UR8, UR8, 0x1, URZ ;  /* 0x0000000108087899 */ /* 0x000fe400080006ff */
[----:B------:R-:W-:-:S04]  /*0cf0*/  UIADD3 UR4, UPT, UPT, -UR4, 0x100000, URZ ;  /* 0x0010000004047890 */ /* 0x000fc8000fffe1ff */
[----:B------:R-:W-:Y:S02]  /*0d00*/  USHF.L.U32 UR5, UR4, 0xb, URZ ;  /* 0x0000000b04057899 */ /* 0x000fe400080006ff */
[----:B------:R-:W-:Y:S01]  /*0d10*/  USHF.L.U32 UR4, UR4, 0x1, URZ ;  /* 0x0000000104047899 */ /* 0x000fe200080006ff */
[----:B------:R-:W-:Y:S01]  /*0d20*/  ELECT P1, URZ, PT ;  /* 0x0000000000ff782f */ /* 0x000fe20003820000 */
[----:B-1----:R-:W-:Y:S01]  /*0d30*/  ULEA UR6, UR6, UR7, 0x18 ;  /* 0x0000000706067291 */ /* 0x002fe2000f8ec0ff */
[----:B------:R-:W1:Y:S11]  /*0d40*/  FENCE.VIEW.ASYNC.S ;  /* 0x00000000000073c6 */ /* 0x000e760000000000 */
[----:B-1----:R1:W1:Y:S01]  /*0d50*/  SYNCS.EXCH.64 URZ, [UR6+0x58050], UR8 ;  /* 0x0580500806ff75b2 */ /* 0x0022620008000100 */
[----:B------:R1:W1:Y:S01]  /*0d60*/  SYNCS.EXCH.64 URZ, [UR6+0x58058], UR4 ;  /* 0x0580580406ff75b2 */ /* 0x0002620008000100 */
[----:B------:R-:W-:Y:S01]  /*0d70*/  NOP ;  /* 0x0000000000007918 */ /* 0x000fe20000000000 */
.L_x_15:
[----:B------:R-:W5:Y:S01]  /*0d80*/  SHFL.IDX PT, R2, R4, RZ, 0x1f ;  /* 0x00001fff04027589 */ /* 0x000f6200000e0000 */
[----:B-1----:R-:W-:Y:S01]  /*0d90*/  UP2UR UR5, UPR, URZ, 0x1 ;  /* 0x00000001ff057883 */ /* 0x002fe20008000000 */
[----:B------:R-:W-:Y:S01]  /*0da0*/  ISETP.NE.AND P2, PT, R3, 0x2, PT ;  /* 0x000000020300780c */ /* 0x000fe20003f45270 */
[----:B------:R-:W-:Y:S01]  /*0db0*/  UISETP.NE.AND UP0, UPT, UR57, URZ, UPT ;  /* 0x000000ff3900728c */ /* 0x000fe2000bf05270 */
[----:B------:R-:W-:Y:S01]  /*0dc0*/  NOP ;  /* 0x0000000000007918 */ /* 0x000fe20000000000 */
[----:B------:R-:W-:Y:S02]  /*0dd0*/  USEL UR7, URZ, 0x2, !UP4 ;  /* 0x00000002ff077887 */ /* 0x000fe4000e000000 */
[----:B------:R-:W-:Y:S02]  /*0de0*/  USEL UR4, URZ, 0x2, !UP0 ;  /* 0x00000002ff047887 */ /* 0x000fe4000c000000 */
[----:B------:R-:W-:Y:S02]  /*0df0*/  UISETP.NE.AND UP0, UPT, UR5, URZ, UPT ;  /* 0x000000ff0500728c */ /* 0x000fe4000bf05270 */
[----:B------:R-:W-:-:S02]  /*0e00*/  USEL UR4, UR4, 0x1, !UP5 ;  /* 0x0000000104047887 */ /* 0x000fc4000e800000 */
[----:B------:R-:W-:Y:S01]  /*0e10*/  USEL UR7, UR7, 0x1, !UP5 ;  /* 0x0000000107077887 */ /* 0x000fe2000e800000 */
[----:B-----5:R-:W-:-:S13]  /*0e20*/  ISETP.NE.AND P1, PT, R2, RZ, PT ;  /* 0x000000ff0200720c */ /* 0x020fda0003f25270 */
[----:B------:R-:W-:Y:S05]  /*0e30*/  @P1 BRA `(.L_x_16) ;  /* 0x0000000000401947 */ /* 0x000fea0003800000 */
[----:B------:R-:W1:Y:S01]  /*0e40*/  S2UR UR8, SR_CgaCtaId ;  /* 0x00000000000879c3 */ /* 0x000e620000008800 */
        /* <DEDUP_REMOVED lines=15> */
.L_x_16:
[----:B------:R-:W-:Y:S01]  /*0f40*/  NOP ;  /* 0x0000000000007918 */ /* 0x000fe20000000000 */
[----:B------:R-:W-:Y:S05]  /*0f50*/  @!P2 BRA `(.L_x_17) ;  /* 0x000000000024a947 */ /* 0x000fea0003800000 */
[----:B------:R-:W-:Y:S01]  /*0f60*/  ISETP.NE.AND P1, PT, R3, RZ, PT ;  /* 0x000000ff0300720c */ /* 0x000fe20003f25270 */
[----:B------:R-:W-:Y:S02]  /*0f70*/  UP2UR UR5, UPR, URZ, 0x1 ;  /* 0x00000001ff057883 */ /* 0x000fe40008000000 */
[----:B------:R-:W-:Y:S01]  /*0f80*/  UPLOP3.LUT UP0, UPT, UPT, UPT, UPT, 0x80, 0x8 ;  /* 0x000000000008789c */ /* 0x000fe20003f0f070 */
[----:B------:R-:W-:-:S03]  /*0f90*/  UMOV UR6, URZ ;  /* 0x000000ff00067c82 */ /* 0x000fc60008000000 */
[----:B------:R-:W-:Y:S02]  /*0fa0*/  UP2UR UR40, UPR, URZ, 0x1 ;  /* 0x00000001ff287883 */ /* 0x000fe40008000000 */
[----:B------:R-:W-:-:S04]  /*0fb0*/  UISETP.NE.AND UP0, UPT, UR5, URZ, UPT ;  /* 0x000000ff0500728c */ /* 0x000fc8000bf05270 */
[----:B------:R-:W-:Y:S07]  /*0fc0*/  @P1 BRA `(.L_x_18) ;  /* 0x00000000001c1947 */ /* 0x000fee0003800000 */
[----:B------:R-:W-:Y:S01]  /*0fd0*/  UMOV UR6, 0x1 ;  /* 0x0000000100067882 */ /* 0x000fe20000000000 */
[----:B------:R-:W-:Y:S05]  /*0fe0*/  BRA `(.L_x_18) ;  /* 0x0000000000147947 */ /* 0x000fea0003800000 */
.L_x_17:
[----:B------:R-:W-:Y:S02]  /*0ff0*/  UP2UR UR5, UPR, URZ, 0x1 ;  /* 0x00000001ff057883 */ /* 0x000fe40008000000 */
[----:B------:R-:W-:Y:S01]  /*1000*/  UPLOP3.LUT UP0, UPT, UPT, UPT, UPT, 0x40, 0x4 ;  /* 0x000000000004789c */ /* 0x000fe20003f0e870 */
[----:B------:R-:W-:-:S03]  /*1010*/  UMOV UR6, 0x2 ;  /* 0x0000000200067882 */ /* 0x000fc60000000000 */
[----:B------:R-:W-:Y:S02]  /*1020*/  UP2UR UR40, UPR, URZ, 0x1 ;  /* 0x00000001ff287883 */ /* 0x000fe40008000000 */
[----:B------:R-:W-:Y:S02]  /*1030*/  UISETP.NE.AND UP0, UPT, UR5, URZ, UPT ;  /* 0x000000ff0500728c */ /* 0x000fe4000bf05270 */
.L_x_18:
[----:B------:R-:W5:Y:S02]  /*1040*/  SHFL.IDX PT, R2, R4, RZ, 0x1f ;  /* 0x00001fff04027589 */ /* 0x000f6400000e0000 */
[----:B-----5:R-:W-:-:S13]  /*1050*/  ISETP.NE.AND P1, PT, R2, RZ, PT ;  /* 0x000000ff0200720c */ /* 0x020fda0003f25270 */
[----:B------:R-:W-:Y:S05]  /*1060*/  @P1 BRA `(.L_x_19) ;  /* 0x0000000000301947 */ /* 0x000fea0003800000 */
[----:B-1----:R-:W1:Y:S01]  /*1070*/  S2UR UR8, SR_CgaCtaId ;  /* 0x00000000000879c3 */ /* 0x002e620000008800 */
[----:B------:R-:W-:Y:S01]  /*1080*/  UMOV UR9, 0x400 ;  /* 0x0000040000097882 */ /* 0x000fe20000000000 */
[----:B------:R-:W-:Y:S01]  /*1090*/  UMOV UR5, 0x80 ;  /* 0x0000008000057882 */ /* 0x000fe20000000000 */
[----:B------:R-:W-:Y:S01]  /*10a0*/  ELECT P1, URZ, PT ;  /* 0x0000000000ff782f */ /* 0x000fe20003820000 */
[----:B------:R-:W-:-:S04]  /*10b0*/  UIADD3 UR10, UPT, UPT, -UR5, 0x100000, URZ ;  /* 0x00100000050a7890 */ /* 0x000fc8000fffe1ff */
[----:B------:R-:W-:Y:S02]  /*10c0*/  USHF.L.U32 UR11, UR10, 0xb, URZ ;  /* 0x0000000b0a0b7899 */ /* 0x000fe400080006ff */
[----:B------:R-:W-:Y:S02]  /*10d0*/  USHF.L.U32 UR10, UR10, 0x1, URZ ;  /* 0x000000010a0a7899 */ /* 0x000fe400080006ff */
[----:B-1----:R-:W-:Y:S01]  /*10e0*/  ULEA UR8, UR8, UR9, 0x18 ;  /* 0x0000000908087291 */ /* 0x002fe2000f8ec0ff */
[----:B------:R-:W1:Y:S11]  /*10f0*/  FENCE.VIEW.ASYNC.S ;  /* 0x00000000000073c6 */ /* 0x000e760000000000 */
[----:B-1----:R1:W1:Y:S01]  /*1100*/  SYNCS.EXCH.64 URZ, [UR8+0x58070], UR10 ;  /* 0x0580700a08ff75b2 */ /* 0x0022620008000100 */
[----:B------:R1:W1:Y:S01]  /*1110*/  SYNCS.EXCH.64 URZ, [UR8+0x58078], UR10 ;  /* 0x0580780a08ff75b2 */ /* 0x0002620008000100 */
[----:B------:R-:W-:Y:S01]  /*1120*/  NOP ;  /* 0x0000000000007918 */ /* 0x000fe20000000000 */
.L_x_19:
[----:B------:R-:W-:Y:S01]  /*1130*/  NOP ;  /* 0x0000000000007918 */ /* 0x000fe20000000000 */
[----:B------:R-:W-:Y:S05]  /*1140*/  @!P2 BRA `(.L_x_20) ;  /* 0x000000000024a947 */ /* 0x000fea0003800000 */
[----:B------:R-:W-:Y:S01]  /*1150*/  ISETP.NE.AND P1, PT, R3, 0x1, PT ;  /* 0x000000010300780c */ /* 0x000fe20003f25270 */
[----:B-1----:R-:W-:Y:S02]  /*1160*/  UP2UR UR8, UPR, URZ, 0x1 ;  /* 0x00000001ff087883 */ /* 0x002fe40008000000 */
[----:B------:R-:W-:Y:S01]  /*1170*/  UPLOP3.LUT UP0, UPT, UPT, UPT, UPT, 0x80, 0x8 ;  /* 0x000000000008789c */ /* 0x000fe20003f0f070 */
[----:B------:R-:W-:-:S03]  /*1180*/  UMOV UR5, URZ ;  /* 0x000000ff00057c82 */ /* 0x000fc60008000000 */
[----:B------:R-:W-:Y:S02]  /*1190*/  UP2UR UR38, UPR, URZ, 0x1 ;  /* 0x00000001ff267883 */ /* 0x000fe40008000000 */
[----:B------:R-:W-:-:S04]  /*11a0*/  UISETP.NE.AND UP0, UPT, UR8, URZ, UPT ;  /* 0x000000ff0800728c */ /* 0x000fc8000bf05270 */
[----:B------:R-:W-:Y:S07]  /*11b0*/  @P1 BRA `(.L_x_21) ;  /* 0x00000000001c1947 */ /* 0x000fee0003800000 */
[----:B------:R-:W-:Y:S01]  /*11c0*/  UMOV UR5, 0x1 ;  /* 0x0000000100057882 */ /* 0x000fe20000000000 */
[----:B------:R-:W-:Y:S05]  /*11d0*/  BRA `(.L_x_21) ;  /* 0x0000000000147947 */ /* 0x000fea0003800000 */
.L_x_20:
[----:B-1----:R-:W-:Y:S02]  /*11e0*/  UP2UR UR8, UPR, URZ, 0x1 ;  /* 0x00000001ff087883 */ /* 0x002fe40008000000 */
[----:B------:R-:W-:Y:S01]  /*11f0*/  UPLOP3.LUT UP0, UPT, UPT, UPT, UPT, 0x40, 0x4 ;  /* 0x000000000004789c */ /* 0x000fe20003f0e870 */
[----:B------:R-:W-:-:S03]  /*1200*/  UMOV UR5, 0x2 ;  /* 0x0000000200057882 */ /* 0x000fc60000000000 */
[----:B------:R-:W-:Y:S02]  /*1210*/  UP2UR UR38, UPR, URZ, 0x1 ;  /* 0x00000001ff267883 */ /* 0x000fe40008000000 */
[----:B------:R-:W-:-:S11]  /*1220*/  UISETP.NE.AND UP0, UPT, UR8, URZ, UPT ;  /* 0x000000ff0800728c */ /* 0x000fd6000bf05270 */
.L_x_21:
[----:B------:R-:W1:Y:S01]  /*1230*/  SHFL.IDX PT, R2, R4, RZ, 0x1f ;  /* 0x00001fff04027589 */ /* 0x000e6200000e0000 */
[----:B------:R-:W-:Y:S02]  /*1240*/  USEL UR8, URZ, 0x1, !UP4 ;  /* 0x00000001ff087887 */ /* 0x000fe4000e000000 */
[----:B------:R-:W-:Y:S01]  /*1250*/  USEL UR13, URZ, 0x1, UP4 ;  /* 0x00000001ff0d7887 */ /* 0x000fe2000a000000 */
[----:B-1----:R-:W-:-:S13]  /*1260*/  ISETP.NE.AND P1, PT, R2, RZ, PT ;  /* 0x000000ff0200720c */ /* 0x002fda0003f25270 */
[----:B------:R-:W-:Y:S05]  /*1270*/  @P1 BRA `(.L_x_22) ;  /* 0x0000000000301947 */ /* 0x000fea0003800000 */
[----:B------:R-:W1:Y:S01]  /*1280*/  S2UR UR10, SR_CgaCtaId ;  /* 0x00000000000a79c3 */ /* 0x000e620000008800 */
        /* <DEDUP_REMOVED lines=11> */
.L_x_22:
[----:B------:R-:W5:Y:S01]  /*1340*/  SHFL.IDX PT, R2, R4, RZ, 0x1f ;  /* 0x00001fff04027589 */ /* 0x000f6200000e0000 */
[----:B------:R-:W-:Y:S01]  /*1350*/  NOP ;  /* 0x0000000000007918 */ /* 0x000fe20000000000 */
[----:B-----5:R-:W-:-:S13]  /*1360*/  ISETP.NE.AND P1, PT, R2, RZ, PT ;  /* 0x000000ff0200720c */ /* 0x020fda0003f25270 */
[----:B------:R-:W-:Y:S05]  /*1370*/  @P1 BRA `(.L_x_23) ;  /* 0x0000000000481947 */ /* 0x000fea0003800000 */
[----:B------:R-:W5:Y:S01]  /*1380*/  S2UR UR11, SR_CgaCtaId ;  /* 0x00000000000b79c3 */ /* 0x000f620000008800 */
[----:B------:R-:W-:Y:S01]  /*1390*/  UMOV UR12, 0x400 ;  /* 0x00000400000c7882 */ /* 0x000fe20000000000 */
[----:B-1----:R-:W-:Y:S01]  /*13a0*/  UMOV UR10, 0x1 ;  /* 0x00000001000a7882 */ /* 0x002fe20000000000 */
        /* <DEDUP_REMOVED lines=8> */
[----:B-----5:R-:W-:Y:S01]  /*1430*/  ULEA UR11, UR11, UR12, 0x18 ;  /* 0x0000000c0b0b7291 */ /* 0x020fe2000f8ec0ff */
[----:B------:R-:W1:Y:S11]  /*1440*/  FENCE.VIEW.ASYNC.S ;  /* 0x00000000000073c6 */ /* 0x000e760000000000 */
[----:B-1----:R1:W1:Y:S01]  /*1450*/  SYNCS.EXCH.64 URZ, [UR11+0x58090], UR14 ;  /* 0x0580900e0bff75b2 */ /* 0x0022620008000100 */
[----:B------:R1:W1:Y:S01]  /*1460*/  SYNCS.EXCH.64 URZ, [UR11+0x580a0], UR16 ;  /* 0x0580a0100bff75b2 */ /* 0x0002620008000100 */
[----:B------:R1:W1:Y:S01]  /*1470*/  SYNCS.EXCH.64 URZ, [UR11+0x58098], UR14 ;  /* 0x0580980e0bff75b2 */ /* 0x0002620008000100 */
[----:B------:R1:W1:Y:S01]  /*1480*/  SYNCS.EXCH.64 URZ, [UR11+0x580a8], UR16 ;  /* 0x0580a8100bff75b2 */ /* 0x0002620008000100 */
[----:B------:R-:W-:Y:S01]  /*1490*/  NOP ;  /* 0x0000000000007918 */ /* 0x000fe20000000000 */
.L_x_23:
        /* <DEDUP_REMOVED lines=19> */
[----:B------:R1:W1:Y:S01]  /*15d0*/  SYNCS.EXCH.64 URZ, [UR11+0x580b8], UR14 ;  /* 0x0580b80e0bff75b2 */ /* 0x0002620008000100 */
[----:B------:R1:W1:Y:S01]  /*15e0*/  SYNCS.EXCH.64 URZ, [UR11+0x580c8], UR16 ;  /* 0x0580c8100bff75b2 */ /* 0x0002620008000100 */
[----:B------:R-:W-:Y:S01]  /*15f0*/  NOP ;  /* 0x0000000000007918 */ /* 0x000fe20000000000 */
.L_x_24:
[----:B------:R-:W5:Y:S01]  /*1600*/  SHFL.IDX PT, R4, R4, RZ, 0x1f ;  /* 0x00001fff04047589 */ /* 0x000f6200000e0000 */
[----:B------:R-:W1:Y:S01]  /*1610*/  S2UR UR9, SR_CTAID.X ;  /* 0x00000000000979c3 */ /* 0x000e620000002500 */
[----:B------:R-:W-:Y:S01]  /*1620*/  NOP ;  /* 0x0000000000007918 */ /* 0x000fe20000000000 */
[----:B-----5:R-:W-:-:S13]  /*1630*/  ISETP.NE.AND P1, PT, R4, RZ, PT ;  /* 0x000000ff0400720c */ /* 0x020fda0003f25270 */
[----:B-1----:R-:W-:Y:S05]  /*1640*/  @P1 BRA `(.L_x_25) ;  /* 0x0000000000301947 */ /* 0x002fea0003800000 */
        /* <DEDUP_REMOVED lines=12> */
.L_x_25:
[----:B------:R-:W-:Y:S01]  /*1710*/  ISETP.GT.AND P1, PT, R3, 0x3, PT ;  /* 0x000000030300780c */ /* 0x000fe20003f24270 */
[----:B------:R-:W-:Y:S01]  /*1720*/  NOP ;  /* 0x0000000000007918 */ /* 0x000fe20000000000 */
[----:B------:R-:W-:Y:S01]  /*1730*/  MOV R2, UR13 ;  /* 0x0000000d00027c02 */ /* 0x000fe20008000f00 */
[----:B------:R-:W-:Y:S01]  /*1740*/  UMOV UR39, UR9 ;  /* 0x0000000900277c82 */ /* 0x000fe20008000000 */
[----:B-1234-:R-:W-:Y:S09]  /*1750*/  BAR.SYNC.DEFER_BLOCKING 0x0 ;  /* 0x0000000000007b1d */ /* 0x01eff20000010000 */
[----:B------:R-:W-:Y:S05]  /*1760*/  @P1 BRA `(.L_x_26) ;  /* 0x000001e800941947 */ /* 0x000fea0003800000 */
[----:B------:R-:W-:-:S13]  /*1770*/  ISETP.GE.U32.AND P0, PT, R3, 0x2, PT ;  /* 0x000000020300780c */ /* 0x000fda0003f06070 */
[----:B------:R-:W-:Y:S05]  /*1780*/  @!P0 BRA `(.L_x_27) ;  /* 0x0000018400a48947 */ /* 0x000fea0003800000 */
[----:B------:R-:W-:Y:S05]  /*1790*/  @!P2 BRA `(.L_x_28) ;  /* 0x000000480028a947 */ /* 0x000fea0003800000 */
[----:B------:R-:W-:-:S08]  /*17a0*/  NOP ;  /* 0x0000000000007918 */ /* 0x000fd00000000000 */
[----:B------:R-:W1:-:S00]  /*17b0*/  USETMAXREG.DEALLOC.CTAPOOL 0x20 ;  /* 0x00000020000079c8 */ /* 0x000e4000080e0500 */
[----:B-1----:R-:W1:Y:S02]  /*17c0*/  LDC R0, c[0x0][0x900] ;  /* 0x00024000ff007b82 */ /* 0x002e640000000800 */
[----:B-1----:R-:W-:-:S13]  /*17d0*/  ISETP.LE.AND P0, PT, R0, UR39, PT ;  /* 0x0000002700007c0c */ /* 0x002fda000bf03270 */
[----:B------:R-:W-:Y:S05]  /*17e0*/  @P0 EXIT ;  /* 0x000000000000094d */ /* 0x000fea0003800000 */
[----:B------:R-:W-:Y:S02]  /*17f0*/  HFMA2 R6, -RZ, RZ, 0, 5.9604644775390625e-08 ;  /* 0x00000001ff067431 */ /* 0x000fe400000001ff */
[----:B------:R-:W-:Y:S01]  /*1800*/  IMAD.MOV.U32 R8, RZ, RZ, 0x1 ;  /* 0x00000001ff087424 */ /* 0x000fe200078e00ff */
[----:B------:R-:W-:Y:S01]  /*1810*/  PRMT R7, RZ, 0x7610, R7 ;  /* 0x00007610ff077816 */ /* 0x000fe20000000007 */
[----:B------:R-:W-:Y:S01]  /*1820*/  IMAD.MOV.U32 R5, RZ, RZ, 0x1 ;  /* 0x00000001ff057424 */ /* 0x000fe200078e00ff */
[----:B------:R-:W-:Y:S01]  /*1830*/  MOV R3, RZ ;  /* 0x000000ff00037202 */ /* 0x000fe20000000f00 */
[----:B------:R-:W-:Y:S01]  /*1840*/  IMAD.MOV.U32 R4, RZ, RZ, RZ ;  /* 0x000000ffff047224 */ /* 0x000fe200078e00ff */
[----:B------:R-:W-:Y:S02]  /*1850*/  ULOP3.LUT UR24, UR4, 0x1, URZ, 0xc0, !UPT ;  /* 0x0000000104187892 */ /* 0x000fe4000f8ec0ff */
[----:B------:R-:W-:Y:S01]  /*1860*/  ULOP3.LUT UR23, UR7, 0x1, URZ, 0xc0, !UPT ;  /* 0x0000000107177892 */ /* 0x000fe2000f8ec0ff */
[----:B------:R-:W-:Y:S01]  /*1870*/  UMOV UR29, UR9 ;  /* 0x00000009001d7c82 */ /* 0x000fe20008000000 */
[----:B------:R-:W-:-:S10]  /*1880*/  UMOV UR6, URZ ;  /* 0x000000ff00067c82 */ /* 0x000fd40008000000 */
.L_x_89:
[----:B------:R-:W1:Y:S01]  /*1890*/  LDCU.64 UR4, c[0x0][0x908] ;  /* 0x00012100ff0477ac */ /* 0x000e620008000a00 */
[----:B--2---:R-:W2:Y:S01]  /*18a0*/  LDCU UR7, c[0x0][0x904] ;  /* 0x00012080ff0777ac */ /* 0x004ea20008000800 */
[----:B-1----:R-:W-:Y:S01]  /*18b0*/  UIMAD.WIDE.U32 UR8, UR29, UR4, URZ ;  /* 0x000000041d0872a5 */ /* 0x002fe2000f8e00ff */
[----:B------:R-:W1:Y:S01]  /*18c0*/  LDCU UR4, c[0x0][0x380] ;  /* 0x00007000ff0477ac */ /* 0x000e620008000800 */
[----:B--2---:R-:W-:-:S05]  /*18d0*/  UISETP.NE.AND UP0, UPT, UR7, 0x1, UPT ;  /* 0x000000010700788c */ /* 0x004fca000bf05270 */
[----:B------:R-:W-:Y:S02]  /*18e0*/  UMOV UR8, UR9 ;  /* 0x0000000900087c82 */ /* 0x000fe40008000000 */
[----:B------:R-:W-:-:S04]  /*18f0*/  USHF.R.U32.HI UR5, URZ, UR5, UR8 ;  /* 0x00000005ff057299 */ /* 0x000fc80008011608 */
[----:B------:R-:W-:-:S04]  /*1900*/  USEL UR5, UR29, UR5, !UP0 ;  /* 0x000000051d057287 */ /* 0x000fc8000c000000 */
[----:B------:R-:W-:-:S04]  /*1910*/  UIADD3 UR5, UPT, UPT, -UR5, URZ, URZ ;  /* 0x000000ff05057290 */ /* 0x000fc8000fffe1ff */
[----:B------:R-:W-:-:S04]  /*1920*/  UIMAD UR7, UR7, UR5, UR29 ;  /* 0x00000005070772a4 */ /* 0x000fc8000f8e021d */
[----:B------:R-:W-:-:S04]  /*1930*/  USHF.L.U32 UR7, UR7, 0x8, URZ ;  /* 0x0000000807077899 */ /* 0x000fc800080006ff */
[----:B-1----:R-:W-:-:S09]  /*1940*/  UISETP.GE.AND UP0, UPT, UR7, UR4, UPT ;  /* 0x000000040700728c */ /* 0x002fd2000bf06270 */
[----:B------:R-:W-:Y:S05]  /*1950*/  BRA.U UP0, `(.L_x_29) ;  /* 0x0000004500a07547 */ /* 0x000fea000b800000 */
[----:B------:R-:W-:-:S13]  /*1960*/  LOP3.LUT P0, RZ, R7, 0xff, RZ, 0xc0, !PT ;  /* 0x000000ff07ff7812 */ /* 0x000fda000780c0ff */
[----:B------:R-:W-:Y:S05]  /*1970*/  @P0 BRA `(.L_x_30) ;  /* 0x0000000000940947 */ /* 0x000fea0003800000 */
[----:B------:R-:W1:Y:S01]  /*1980*/  S2UR UR5, SR_CgaCtaId ;  /* 0x00000000000579c3 */ /* 0x000e620000008800 */
[----:B------:R-:W-:Y:S01]  /*1990*/  UMOV UR8, 0x40 ;  /* 0x0000004000087882 */ /* 0x000fe20000000000 */
[----:B------:R-:W-:Y:S01]  /*19a0*/  NOP ;  /* 0x0000000000007918 */ /* 0x000fe20000000000 */
[----:B------:R-:W-:Y:S01]  /*19b0*/  UMOV UR4, 0x400 ;  /* 0x0000040000047882 */ /* 0x000fe20000000000 */
[----:B-1----:R-:W-:Y:S02]  /*19c0*/  ULEA UR8, UR5, UR8, 0x18 ;  /* 0x0000000805087291 */ /* 0x002fe4000f8ec0ff */
[----:B------:R-:W-:-:S07]  /*19d0*/  ULEA UR5, UR5, UR4, 0x18 ;  /* 0x0000000405057291 */ /* 0x000fce000f8ec0ff */
[----:B------:R-:W1:Y:S02]  /*19e0*/  LDS.U8 R0, [UR8+0x1c] ;  /* 0x00001c08ff007984 */ /* 0x000e640008000000 */
[----:B-1----:R-:W-:-:S13]  /*19f0*/  ISETP.NE.AND P0, PT, R0, RZ, PT ;  /* 0x000000ff0000720c */ /* 0x002fda0003f05270 */
[----:B------:R-:W-:Y:S05]  /*1a00*/  @P0 BRA `(.L_x_31) ;  /* 0x0000000000580947 */ /* 0x000fea0003800000 */
[----:B------:R-:W-:-:S13]  /*1a10*/  ELECT P0, URZ, PT ;  /* 0x0000000000ff782f */ /* 0x000fda0003800000 */
[----:B------:R-:W-:Y:S05]  /*1a20*/  @!P0 BRA `(.L_x_32) ;  /* 0x0000000000608947 */ /* 0x000fea0003800000 */
[----:B------:R-:W-:Y:S01]  /*1a30*/  UMOV UR4, 0x10 ;  /* 0x0000001000047882 */ /* 0x000fe20000000000 */
[----:B------:R-:W-:Y:S01]  /*1a40*/  HFMA2 R0, -RZ, RZ, 0, 5.9604644775390625e-08 ;  /* 0x00000001ff007431 */ /* 0x000fe200000001ff */
[----:B------:R-:W-:-:S03]  /*1a50*/  MOV R2, 0xffff ;  /* 0x0000ffff00027802 */ /* 0x000fc60000000f00 */
[----:B------:R-:W-:Y:S04]  /*1a60*/  DEPBAR.LE SB1, 0x36 ;  /* 0x00009d800000791a */ /* 0x000fe80000000000 */
[----:B------:R-:W1:Y:S02]  /*1a70*/  UTCATOMSWS.FIND_AND_SET.ALIGN UP0, UR4, UR4 ;  /* 0x00000004000475e3 */ /* 0x000e640008000800 */
[----:B-1----:R-:W-:Y:S01]  /*1a80*/  MOV R7, UR4 ;  /* 0x0000000400077c02 */ /* 0x002fe20008000f00 */
[----:B------:R-:W-:Y:S06]  /*1a90*/  BRA.U UP0, `(.L_x_33) ;  /* 0x0000000100187547 */ /* 0x000fec000b800000 */
.L_x_34:
[----:B------:R-:W-:Y:S05]  /*1aa0*/  NANOSLEEP 0x64 ;  /* 0x000000640000795d */ /* 0x000fea0003800000 */
[----:B------:R-:W-:-:S05]  /*1ab0*/  UMOV UR4, 0x10 ;  /* 0x0000001000047882 */ /* 0x000fca0000000000 */
[----:B------:R-:W-:Y:S04]  /*1ac0*/  DEPBAR.LE SB1, 0x36 ;  /* 0x00009d800000791a */ /* 0x000fe80000000000 */
[----:B------:R-:W1:Y:S02]  /*1ad0*/  UTCATOMSWS.FIND_AND_SET.ALIGN UP0, UR4, UR4 ;  /* 0x00000004000475e3 */ /* 0x000e640008000800 */
[----:B-1----:R-:W-:Y:S01]  /*1ae0*/  MOV R7, UR4 ;  /* 0x0000000400077c02 */ /* 0x002fe20008000f00 */
[----:B------:R-:W-:Y:S05]  /*1af0*/  BRA.U !UP0, `(.L_x_34) ;  /* 0xfffffffd08e87547 */ /* 0x000fea000b83ffff */
.L_x_33:
[-C--:B------:R-:W-:Y:S02]  /*1b00*/  SHF.L.U32 R2, R2, R7.reuse, RZ ;  /* 0x0000000702027219 */ /* 0x080fe400000006ff */
[----:B------:R-:W-:Y:S01]  /*1b10*/  SHF.L.U32 R0, R0, R7, RZ ;  /* 0x0000000700007219 */ /* 0x000fe200000006ff */
[----:B------:R-:W-:Y:S02]  /*1b20*/  IMAD.SHL.U32 R7, R7, 0x20, RZ ;  /* 0x0000002007077824 */ /* 0x000fe400078e00ff */
[----:B------:R1:W-:Y:S04]  /*1b30*/  ATOMS.OR RZ, [UR8+0x14], R2 ;  /* 0x00001402ffff798c */ /* 0x0003e8000b000008 */
[----:B------:R1:W-:Y:S04]  /*1b40*/  ATOMS.OR RZ, [UR8+0x18], R0 ;  /* 0x00001800ffff798c */ /* 0x0003e8000b000008 */
[----:B------:R1:W-:Y:S01]  /*1b50*/  STS [UR5+0x580e0], R7 ;  /* 0x0580e007ff007988 */ /* 0x0003e20008000805 */
[----:B------:R-:W-:Y:S05]  /*1b60*/  BRA `(.L_x_32) ;  /* 0x0000000000107947 */ /* 0x000fea0003800000 */
.L_x_31:
[----:B------:R-:W-:Y:S02]  /*1b70*/  MOV R0, 0xffffffff ;  /* 0xffffffff00007802 */ /* 0x000fe40000000f00 */
[----:B------:R-:W-:-:S03]  /*1b80*/  MOV R10, 0x1bb0 ;  /* 0x00001bb0000a7802 */ /* 0x000fc60000000f00 */
[----:B------:R1:W-:Y:S04]  /*1b90*/  STS [UR5+0x580e0], R0 ;  /* 0x0580e000ff007988 */ /* 0x0003e80008000805 */
[----:B-1----:R-:W-:Y:S05]  /*1ba0*/  CALL.REL.NOINC `($__internal_1_$__cuda_sm10x_tcgen05_guardrail_trap_phase_invalid_during_alloc) ;  /* 0x00000254006c7944 */ /* 0x002fea0003c00000 */
.L_x_32:
[----:B------:R-:W-:Y:S05]  /*1bb0*/  WARPSYNC.ALL ;  /* 0x0000000000007948 */ /* 0x000fea0003800000 */
[----:B------:R-:W-:Y:S01]  /*1bc0*/  NOP ;  /* 0x0000000000007918 */ /* 0x000fe20000000000 */
.L_x_30:
[----:B------:R-:W2:Y:S01]  /*1bd0*/  LDCU UR8, c[0x0][0x384] ;  /* 0x00007080ff0877ac */ /* 0x000ea20008000800 */
[----:B-1----:R-:W-:Y:S01]  /*1be0*/  HFMA2 R7, -RZ, RZ, 0, 5.9604644775390625e-08 ;  /* 0x00000001ff077431 */ /* 0x002fe200000001ff */
[----:B--2---:R-:W-:-:S09]  /*1bf0*/  UISETP.NE.AND UP0, UPT, UR8, URZ, UPT ;  /* 0x000000ff0800728c */ /* 0x004fd2000bf05270 */
[----:B------:R-:W-:Y:S05]  /*1c00*/  BRA.U !UP0, `(.L_x_29) ;  /* 0x0000004108f47547 */ /* 0x000fea000b800000 */
[----:B------:R-:W-:Y:S01]  /*1c10*/  UIADD3 UR7, UPT, UPT, UR7, 0x100, URZ ;  /* 0x0000010007077890 */ /* 0x000fe2000fffe0ff */
[----:B------:R-:W-:Y:S01]  /*1c20*/  BSSY.RECONVERGENT B0, `(.L_x_35) ;  /* 0x000000d000007945 */ /* 0x000fe20003800200 */
[----:B------:R-:W-:Y:S02]  /*1c30*/  UIADD3 UR8, UPT, UPT, UR8, 0x3f, URZ ;  /* 0x0000003f08087890 */ /* 0x000fe4000fffe0ff */
[----:B------:R-:W-:Y:S02]  /*1c40*/  USHF.R.S32.HI UR4, URZ, 0x1f, UR7 ;  /* 0x0000001fff047899 */ /* 0x000fe40008011407 */
[----:B------:R-:W-:Y:S02]  /*1c50*/  USHF.R.S32.HI UR5, URZ, 0x1f, UR8 ;  /* 0x0000001fff057899 */ /* 0x000fe40008011408 */
[----:B------:R-:W-:Y:S02]  /*1c60*/  ULEA.HI UR4, UR4, UR7, URZ, 0x6 ;  /* 0x0000000704047291 */ /* 0x000fe4000f8f30ff */
[----:B------:R-:W-:-:S02]  /*1c70*/  ULEA.HI UR5, UR5, UR8, URZ, 0x6 ;  /* 0x0000000805057291 */ /* 0x000fc4000f8f30ff */
[----:B------:R-:W-:Y:S02]  /*1c80*/  UIADD3 UR4, UPT, UPT, UR4, 0x3f, URZ ;  /* 0x0000003f04047890 */ /* 0x000fe4000fffe0ff */
[----:B------:R-:W-:Y:S02]  /*1c90*/  USHF.R.S32.HI UR5, URZ, 0x6, UR5 ;  /* 0x00000006ff057899 */ /* 0x000fe40008011405 */
[----:B------:R-:W-:-:S04]  /*1ca0*/  USHF.R.S32.HI UR4, URZ, 0x6, UR4 ;  /* 0x00000006ff047899 */ /* 0x000fc80008011404 */
[----:B------:R-:W-:-:S04]  /*1cb0*/  UISETP.LT.AND UP0, UPT, UR5, UR4, UPT ;  /* 0x000000040500728c */ /* 0x000fc8000bf01270 */
[----:B------:R-:W-:Y:S01]  /*1cc0*/  USEL UR28, UR5, UR4, UP0 ;  /* 0x00000004051c7287 */ /* 0x000fe20008000000 */
[----:B------:R-:W-:Y:S11]  /*1cd0*/  @!P4 BRA `(.L_x_36) ;  /* 0x000000000004c947 */ /* 0x000ff60003800000 */
[----:B------:R-:W-:Y:S05]  /*1ce0*/  BPT.TRAP 0x1 ;  /* 0x000000040000795c */ /* 0x000fea0000300000 */
.L_x_36:
[----:B------:R-:W-:Y:S05]  /*1cf0*/  BSYNC.RECONVERGENT B0 ;  /* 0x0000000000007941 */ /* 0x000fea0003800200 */
.L_x_35:
[----:B------:R-:W1:Y:S01]  /*1d00*/  S2UR UR22, SR_CgaCtaId ;  /* 0x00000000001679c3 */ /* 0x000e620000008800 */
[----:B------:R-:W-:Y:S01]  /*1d10*/  UMOV UR4, 0x400 ;  /* 0x0000040000047882 */ /* 0x000fe20000000000 */
[----:B------:R-:W-:Y:S01]  /*1d20*/  SHF.L.U32 R0, R4, 0x1f, RZ ;  /* 0x0000001f04007819 */ /* 0x000fe200000006ff */
[----:B-1----:R-:W-:-:S09]  /*1d30*/  ULEA UR22, UR22, UR4, 0x18 ;  /* 0x0000000416167291 */ /* 0x002fd2000f8ec0ff */
[----:B------:R-:W1:Y:S02]  /*1d40*/  SYNCS.PHASECHK.TRANS64.TRYWAIT P0, [UR22+0x58000], R0 ;  /* 0x05800000ff0075a7 */ /* 0x000e640008001116 */
[----:B-1----:R-:W-:Y:S05]  /*1d50*/  @!P0 BRA `(.L_x_37) ;  /* 0x0000024000448947 */ /* 0x002fea0003800000 */
.L_x_413:
[----:B------:R-:W-:Y:S05]  /*1d60*/  BRA.U !UP1, `(.L_x_38) ;  /* 0x0000000109047547 */ /* 0x000fea000b800000 */
[----:B------:R-:W-:Y:S05]  /*1d70*/  BPT.TRAP 0x1 ;  /* 0x000000040000795c */ /* 0x000fea0000300000 */
.L_x_38:
[----:B------:R-:W-:Y:S01]  /*1d80*/  ULEA UR20, UR6, UR22, 0x3 ;  /* 0x0000001606147291 */ /* 0x000fe2000f8e18ff */
[----:B-1----:R-:W-:Y:S01]  /*1d90*/  SHF.L.U32 R9, R3, 0x1f, RZ ;  /* 0x0000001f03097819 */ /* 0x002fe200000006ff */
[----:B------:R-:W-:-:S07]  /*1da0*/  UISETP.NE.AND UP4, UPT, UR24, URZ, UPT ;  /* 0x000000ff1800728c */ /* 0x000fce000bf85270 */
[----:B------:R-:W1:Y:S02]  /*1db0*/  SYNCS.PHASECHK.TRANS64.TRYWAIT P0, [UR20+0x58020], R9 ;  /* 0x05802009ff0075a7 */ /* 0x000e640008001114 */
[----:B-1----:R-:W-:Y:S05]  /*1dc0*/  @!P0 BRA `(.L_x_39) ;  /* 0x0000024000408947 */ /* 0x002fea0003800000 */
.L_x_415:
[----:B------:R-:W-:-:S04]  /*1dd0*/  UIADD3 UR27, UPT, UPT, UR6, 0x1, URZ ;  /* 0x00000001061b7890 */ /* 0x000fc8000fffe0ff */
[----:B------:R-:W-:-:S04]  /*1de0*/  UISETP.NE.AND UP0, UPT, UR27, 0x3, UPT ;  /* 0x000000031b00788c */ /* 0x000fc8000bf05270 */
[----:B------:R-:W-:Y:S02]  /*1df0*/  USEL UR4, URZ, 0x1, UP0 ;  /* 0x00000001ff047887 */ /* 0x000fe40008000000 */
[----:B------:R-:W-:-:S04]  /*1e00*/  USEL UR27, UR27, URZ, UP0 ;  /* 0x000000ff1b1b7287 */ /* 0x000fc80008000000 */
[----:B-1----:R-:W-:Y:S01]  /*1e10*/  LOP3.LUT R9, R3, UR4, RZ, 0x3c, !PT ;  /* 0x0000000403097c12 */ /* 0x002fe2000f8e3cff */
[----:B------:R-:W-:Y:S07]  /*1e20*/  BRA.U UP4, `(.L_x_40) ;  /* 0x0000000104047547 */ /* 0x000fee000b800000 */
[----:B------:R-:W-:Y:S05]  /*1e30*/  BPT.TRAP 0x1 ;  /* 0x000000040000795c */ /* 0x000fea0000300000 */
.L_x_40:
[----:B------:R-:W-:Y:S01]  /*1e40*/  SHF.L.U32 R11, R5, 0x1f, RZ ;  /* 0x0000001f050b7819 */ /* 0x000fe200000006ff */
[----:B------:R-:W-:Y:S01]  /*1e50*/  USHF.R.U32.HI UR21, URZ, 0x4, UR22 ;  /* 0x00000004ff157899 */ /* 0x000fe20008011616 */
[----:B------:R-:W-:Y:S01]  /*1e60*/  IMAD.MOV.U32 R12, RZ, RZ, RZ ;  /* 0x000000ffff0c7224 */ /* 0x000fe200078e00ff */
[----:B------:R-:W-:Y:S01]  /*1e70*/  CS2R R2, SRZ ;  /* 0x0000000000027805 */ /* 0x000fe2000001ff00 */
[----:B------:R-:W1:Y:S01]  /*1e80*/  SYNCS.PHASECHK.TRANS64.TRYWAIT P0, [UR22+0x58058], R11 ;  /* 0x0580580bff0075a7 */ /* 0x000e620008001116 */
[----:B------:R-:W-:-:S04]  /*1e90*/  ULOP3.LUT UR21, UR21, 0x3fff, URZ, 0xc0, !UPT ;  /* 0x00003fff15157892 */ /* 0x000fc8000f8ec0ff */
[----:B------:R-:W-:Y:S01]  /*1ea0*/  ULOP3.LUT UR21, UR21, 0x10000, URZ, 0xfc, !UPT ;  /* 0x0001000015157892 */ /* 0x000fe2000f8efcff */
[----:B-1----:R-:W-:Y:S11]  /*1eb0*/  @!P0 BRA `(.L_x_41) ;  /* 0x00000240001c8947 */ /* 0x002ff60003800000 */
.L_x_417:
[----:B------:R-:W-:Y:S01]  /*1ec0*/  R2UR UR18, R3 ;  /* 0x00000000031272ca */ /* 0x000fe200000e0000 */
[----:B------:R-:W-:Y:S01]  /*1ed0*/  UIADD3 UR26, UPT, UPT, UR22, 0x20000, URZ ;  /* 0x00020000161a7890 */ /* 0x000fe2000fffe0ff */
[----:B------:R-:W-:Y:S02]  /*1ee0*/  R2UR UR17, R2 ;  /* 0x00000000021172ca */ /* 0x000fe400000e0000 */
[----:B------:R-:W-:Y:S02]  /*1ef0*/  CS2R R2, SRZ ;  /* 0x0000000000027805 */ /* 0x000fe4000001ff00 */
[----:B------:R-:W-:Y:S02]  /*1f00*/  R2UR UR19, R12 ;  /* 0x000000000c1372ca */ /* 0x000fe400000e0000 */
[----:B------:R-:W-:Y:S01]  /*1f10*/  CS2R R12, SRZ ;  /* 0x00000000000c7805 */ /* 0x000fe2000001ff00 */
[----:B------:R-:W-:Y:S01]  /*1f20*/  USHF.R.U32.HI UR26, URZ, 0x4, UR26 ;  /* 0x00000004ff1a7899 */ /* 0x000fe2000801161a */
[----:B-1----:R-:W-:Y:S01]  /*1f30*/  MOV.SPILL R10, UR28 ;  /* 0x0000001c000a7c02 */ /* 0x002fe20009000f00 */
[----:B------:R-:W-:Y:S01]  /*1f40*/  UIADD3 UR64, UPT, UPT, UR21, 0x2, URZ ;  /* 0x0000000215407890 */ /* 0x000fe2000fffe0ff */
[----:B------:R-:W-:Y:S01]  /*1f50*/  R2UR UR10, R3 ;  /* 0x00000000030a72ca */ /* 0x000fe200000e0000 */
[----:B------:R-:W-:Y:S01]  /*1f60*/  ULOP3.LUT UR26, UR26, 0x3fff, URZ, 0xc0, !UPT ;  /* 0x00003fff1a1a7892 */ /* 0x000fe2000f8ec0ff */
[----:B------:R-:W-:Y:S01]  /*1f70*/  R2UR UR16, R13 ;  /* 0x000000000d1072ca */ /* 0x000fe200000e0000 */
[----:B------:R-:W-:Y:S01]  /*1f80*/  UMOV UR68, 0x0 ;  /* 0x0000000000447882 */ /* 0x000fe20000000000 */
[----:B------:R-:W-:Y:S01]  /*1f90*/  R2UR UR15, R12 ;  /* 0x000000000c0f72ca */ /* 0x000fe200000e0000 */
[----:B------:R-:W-:Y:S01]  /*1fa0*/  ULOP3.LUT UR25, UR26, 0x10000, URZ, 0xfc, !UPT ;  /* 0x000100001a197892 */ /* 0x000fe2000f8efcff */
[C---:B------:R-:W-:Y:S01]  /*1fb0*/  R2UR UR14, R3.reuse ;  /* 0x00000000030e72ca */ /* 0x040fe200000e0000 */
[----:B------:R-:W-:Y:S01]  /*1fc0*/  UMOV UR69, 0x8100490 ;  /* 0x0810049000457882 */ /* 0x000fe20000000000 */
[C---:B------:R-:W-:Y:S01]  /*1fd0*/  R2UR UR11, R2.reuse ;  /* 0x00000000020b72ca */ /* 0x040fe200000e0000 */
[----:B------:R-:W-:Y:S01]  /*1fe0*/  UMOV UR46, 0x0 ;  /* 0x00000000002e7882 */ /* 0x000fe20000000000 */
[----:B------:R-:W-:Y:S01]  /*1ff0*/  MOV.SPILL R21, UR17 ;  /* 0x0000001100157c02 */ /* 0x000fe20009000f00 */
[----:B------:R-:W-:Y:S01]  /*2000*/  UMOV UR47, 0x8100490 ;  /* 0x08100490002f7882 */ /* 0x000fe20000000000 */
[----:B------:R-:W-:Y:S01]  /*2010*/  UMOV UR65, 0x40004040 ;  /* 0x4000404000417882 */ /* 0x000fe20000000000 */
[----:B------:R-:W-:Y:S01]  /*2020*/  MOV.SPILL R14, UR10 ;  /* 0x0000000a000e7c02 */ /* 0x000fe20009000f00 */
[----:B------:R-:W-:Y:S01]  /*2030*/  ULEA UR10, UR6, UR25, 0xb ;  /* 0x00000019060a7291 */ /* 0x000fe2000f8e58ff */
[----:B------:R-:W-:Y:S01]  /*2040*/  MOV.SPILL R20, UR16 ;  /* 0x0000001000147c02 */ /* 0x000fe20009000f00 */
[----:B------:R-:W-:Y:S01]  /*2050*/  UMOV UR17, 0x40004040 ;  /* 0x4000404000117882 */ /* 0x000fe20000000000 */
[----:B------:R-:W-:Y:S01]  /*2060*/  MOV.SPILL R19, UR15 ;  /* 0x0000000f00137c02 */ /* 0x000fe20009000f00 */
[----:B------:R-:W-:Y:S01]  /*2070*/  UIADD3 UR16, UPT, UPT, UR10, 0x2, URZ ;  /* 0x000000020a107890 */ /* 0x000fe2000fffe0ff */
[----:B------:R-:W-:Y:S01]  /*2080*/  MOV.SPILL R18, UR14 ;  /* 0x0000000e00127c02 */ /* 0x000fe20009000f00 */
[----:B------:R-:W-:Y:S01]  /*2090*/  UMOV UR14, UR21 ;  /* 0x00000015000e7c82 */ /* 0x000fe20008000000 */
[----:B------:R-:W-:Y:S01]  /*20a0*/  MOV.SPILL R22, UR15 ;  /* 0x0000000f00167c02 */ /* 0x000fe20009000f00 */
[----:B------:R-:W-:Y:S01]  /*20b0*/  UMOV UR15, 0x40004040 ;  /* 0x40004040000f7882 */ /* 0x000fe20000000000 */
[----:B------:R-:W-:Y:S01]  /*20c0*/  MOV.SPILL R15, UR11 ;  /* 0x0000000b000f7c02 */ /* 0x000fe20009000f00 */
[----:B------:R-:W-:Y:S01]  /*20d0*/  UMOV UR11, 0x40004040 ;  /* 0x40004040000b7882 */ /* 0x000fe20000000000 */
[C---:B------:R-:W-:Y:S01]  /*20e0*/  R2UR UR12, R3.reuse ;  /* 0x00000000030c72ca */ /* 0x040fe200000e0000 */
[----:B------:R1:W-:Y:S01]  /*20f0*/  UTCHMMA gdesc[UR14], gdesc[UR10], tmem[UR19], tmem[UR68], idesc[UR69], !UPT ;  /* 0x00ff440a0e0075ea */ /* 0x0003e2000f800013 */
[C---:B------:R-:W-:Y:S01]  /*2100*/  R2UR UR8, R3.reuse ;  /* 0x00000000030872ca */ /* 0x040fe200000e0000 */
[----:B------:R2:W-:Y:S01]  /*2110*/  UTCHMMA gdesc[UR64], gdesc[UR16], tmem[UR18], tmem[UR46], idesc[UR47], UPT ;  /* 0x00ff2e10400075ea */ /* 0x0005e2000b800012 */
[----:B------:R-:W-:Y:S01]  /*2120*/  R2UR UR5, R3 ;  /* 0x00000000030572ca */ /* 0x000fe200000e0000 */
[----:B------:R-:W-:Y:S01]  /*2130*/  IMAD.U32 R3, RZ, RZ, UR17 ;  /* 0x00000011ff037e24 */ /* 0x000fe2000f8e00ff */
[C---:B------:R-:W-:Y:S01]  /*2140*/  R2UR UR13, R2.reuse ;  /* 0x00000000020d72ca */ /* 0x040fe200000e0000 */
[----:B------:R-:W-:Y:S01]  /*2150*/  UIADD3 UR62, UPT, UPT, UR21, 0x4, URZ ;  /* 0x00000004153e7890 */ /* 0x000fe2000fffe0ff */
[C---:B------:R-:W-:Y:S01]  /*2160*/  R2UR UR9, R2.reuse ;  /* 0x00000000020972ca */ /* 0x040fe200000e0000 */
[----:B------:R-:W-:Y:S01]  /*2170*/  UIADD3 UR60, UPT, UPT, UR21, 0x6, URZ ;  /* 0x00000006153c7890 */ /* 0x000fe2000fffe0ff */
[C---:B------:R-:W-:Y:S01]  /*2180*/  R2UR UR7, R2.reuse ;  /* 0x00000000020772ca */ /* 0x040fe200000e0000 */
[----:B------:R-:W-:Y:S01]  /*2190*/  UMOV UR44, 0x0 ;  /* 0x00000000002c7882 */ /* 0x000fe20000000000 */
[C---:B------:R-:W-:Y:S01]  /*21a0*/  R2UR UR4, R2.reuse ;  /* 0x00000000020472ca */ /* 0x040fe200000e0000 */
[----:B------:R-:W-:Y:S01]  /*21b0*/  UMOV UR45, 0x8100490 ;  /* 0x08100490002d7882 */ /* 0x000fe20000000000 */
[----:B------:R-:W-:Y:S01]  /*21c0*/  R2UR UR6, R2 ;  /* 0x00000000020672ca */ /* 0x000fe200000e0000 */
[----:B------:R-:W-:Y:S01]  /*21d0*/  IMAD.U32 R2, RZ, RZ, UR16 ;  /* 0x00000010ff027e24 */ /* 0x000fe2000f8e00ff */
[----:B------:R-:W-:Y:S01]  /*21e0*/  UMOV UR63, 0x40004040 ;  /* 0x40004040003f7882 */ /* 0x000fe20000000000 */
[----:B------:R-:W-:Y:S01]  /*21f0*/  UMOV UR42, 0x0 ;  /* 0x00000000002a7882 */ /* 0x000fe20000000000 */
[----:B------:R-:W-:Y:S01]  /*2200*/  UMOV UR43, 0x8100490 ;  /* 0x08100490002b7882 */ /* 0x000fe20000000000 */
[----:B------:R-:W-:Y:S01]  /*2210*/  UMOV UR61, 0x40004040 ;  /* 0x40004040003d7882 */ /* 0x000fe20000000000 */
[----:B------:R-:W-:Y:S01]  /*2220*/  UIADD3 UR58, UPT, UPT, UR21, 0x400, URZ ;  /* 0x00000400153a7890 */ /* 0x000fe2000fffe0ff */
[----:B------:R-:W-:Y:S01]  /*2230*/  IMAD.U32 R25, RZ, RZ, UR11 ;  /* 0x0000000bff197e24 */ /* 0x000fe2000f8e00ff */
[----:B------:R-:W-:Y:S01]  /*2240*/  UIADD3 UR56, UPT, UPT, UR21, 0x402, URZ ;  /* 0x0000040215387890 */ /* 0x000fe2000fffe0ff */
[----:B------:R-:W-:Y:S01]  /*2250*/  IMAD.U32 R24, RZ, RZ, UR10 ;  /* 0x0000000aff187e24 */ /* 0x000fe2000f8e00ff */
[----:B------:R-:W-:Y:S01]  /*2260*/  UIADD3 UR54, UPT, UPT, UR21, 0x404, URZ ;  /* 0x0000040415367890 */ /* 0x000fe2000fffe0ff */
[----:B------:R-:W-:Y:S01]  /*2270*/  MOV.SPILL R12, UR22 ;  /* 0x00000016000c7c02 */ /* 0x000fe20009000f00 */
[----:B-1----:R-:W-:Y:S01]  /*2280*/  UIADD3 UR14, UPT, UPT, UR10, 0x4, URZ ;  /* 0x000000040a0e7890 */ /* 0x002fe2000fffe0ff */
[----:B------:R-:W-:Y:S01]  /*2290*/  R2UR.FILL UR15, R22 ;  /* 0x00000000160f72ca */ /* 0x000fe200004e0000 */
[----:B--2---:R-:W-:Y:S01]  /*22a0*/  UIADD3 UR18, UPT, UPT, UR10, 0x6, URZ ;  /* 0x000000060a127890 */ /* 0x004fe2000fffe0ff */
[----:B------:R-:W-:Y:S01]  /*22b0*/  R2UR.FILL UR17, R21 ;  /* 0x00000000151172ca */ /* 0x000fe200004e0000 */
[----:B------:R-:W-:Y:S01]  /*22c0*/  UMOV UR19, 0x40004040 ;  /* 0x4000404000137882 */ /* 0x000fe20000000000 */
[----:B------:R-:W-:Y:S01]  /*22d0*/  R2UR.FILL UR16, R20 ;  /* 0x00000000141072ca */ /* 0x000fe200004e0000 */
[----:B------:R-:W-:Y:S01]  /*22e0*/  IMAD.U32 R20, RZ, RZ, UR14 ;  /* 0x0000000eff147e24 */ /* 0x000fe2000f8e00ff */
[----:B------:R-:W-:Y:S01]  /*22f0*/  UIADD3 UR64, UPT, UPT, UR10, 0x200, URZ ;  /* 0x000002000a407890 */ /* 0x000fe2000fffe0ff */
[----:B------:R-:W-:Y:S01]  /*2300*/  R2UR.FILL UR11, R15 ;  /* 0x000000000f0b72ca */ /* 0x000fe200004e0000 */
[----:B------:R-:W-:Y:S01]  /*2310*/  UMOV UR32, 0x0 ;  /* 0x0000000000207882 */ /* 0x000fe20000000000 */
[----:B------:R-:W-:Y:S01]  /*2320*/  UMOV UR40, 0x0 ;  /* 0x0000000000287882 */ /* 0x000fe20000000000 */
[----:B------:R-:W-:Y:S01]  /*2330*/  MOV.SPILL R16, UR32 ;  /* 0x0000002000107c02 */ /* 0x000fe20009000f00 */
[----:B------:R-:W-:Y:S01]  /*2340*/  UMOV UR15, 0x40004040 ;  /* 0x40004040000f7882 */ /* 0x000fe20000000000 */
[----:B------:R-:W-:Y:S01]  /*2350*/  UIADD3 UR32, UPT, UPT, UR21, 0xc04, URZ ;  /* 0x00000c0415207890 */ /* 0x000fe2000fffe0ff */
[----:B------:R-:W-:Y:S01]  /*2360*/  IMAD.U32 R21, RZ, RZ, UR15 ;  /* 0x0000000fff157e24 */ /* 0x000fe2000f8e00ff */
[----:B------:R-:W-:Y:S01]  /*2370*/  UMOV UR41, 0x8100490 ;  /* 0x0810049000297882 */ /* 0x000fe20000000000 */
[----:B------:R1:W-:Y:S01]  /*2380*/  UTCHMMA gdesc[UR62], gdesc[UR14], tmem[UR17], tmem[UR44], idesc[UR45], UPT ;  /* 0x00ff2c0e3e0075ea */ /* 0x0003e2000b800011 */
[----:B------:R-:W-:Y:S01]  /*2390*/  UMOV UR33, 0x8100490 ;  /* 0x0810049000217882 */ /* 0x000fe20000000000 */
[----:B------:R2:W-:Y:S01]  /*23a0*/  UTCHMMA gdesc[UR60], gdesc[UR18], tmem[UR16], tmem[UR42], idesc[UR43], UPT ;  /* 0x00ff2a123c0075ea */ /* 0x0005e2000b800010 */
[----:B------:R-:W-:Y:S01]  /*23b0*/  UMOV UR59, 0x40004040 ;  /* 0x40004040003b7882 */ /* 0x000fe20000000000 */
[----:B------:R-:W-:Y:S01]  /*23c0*/  UMOV UR38, 0x0 ;  /* 0x0000000000267882 */ /* 0x000fe20000000000 */
[----:B------:R-:W-:Y:S01]  /*23d0*/  UMOV UR39, 0x8100490 ;  /* 0x0810049000277882 */ /* 0x000fe20000000000 */
[----:B------:R-:W-:Y:S01]  /*23e0*/  UMOV UR57, 0x40004040 ;  /* 0x4000404000397882 */ /* 0x000fe20000000000 */
[----:B------:R-:W-:Y:S01]  /*23f0*/  UMOV UR36, 0x0 ;  /* 0x0000000000247882 */ /* 0x000fe20000000000 */
[----:B------:R-:W-:Y:S01]  /*2400*/  UMOV UR37, 0x8100490 ;  /* 0x0810049000257882 */ /* 0x000fe20000000000 */
[----:B------:R-:W-:Y:S01]  /*2410*/  MOV.SPILL R17, UR33 ;  /* 0x0000002100117c02 */ /* 0x000fe20009000f00 */
[----:B------:R-:W-:Y:S01]  /*2420*/  UMOV UR55, 0x40004040 ;  /* 0x4000404000377882 */ /* 0x000fe20000000000 */
[----:B------:R-:W-:Y:S01]  /*2430*/  UMOV UR33, 0x40004040 ;  /* 0x4000404000217882 */ /* 0x000fe20000000000 */
[----:B------:R-:W-:Y:S01]  /*2440*/  UIADD3 UR52, UPT, UPT, UR21, 0x406, URZ ;  /* 0x0000040615347890 */ /* 0x000fe2000fffe0ff */
[----:B------:R-:W-:Y:S01]  /*2450*/  MOV.SPILL R13, UR23 ;  /* 0x00000017000d7c02 */ /* 0x000fe20009000f00 */
[----:B------:R-:W-:Y:S01]  /*2460*/  UIADD3 UR50, UPT, UPT, UR21, 0x800, URZ ;  /* 0x0000080015327890 */ /* 0x000fe2000fffe0ff */
[----:B------:R-:W-:Y:S01]  /*2470*/  MOV.SPILL R11, UR29 ;  /* 0x0000001d000b7c02 */ /* 0x000fe20009000f00 */
[----:B------:R-:W-:-:S02]  /*2480*/  UIADD3 UR48, UPT, UPT, UR21, 0x802, URZ ;  /* 0x0000080215307890 */ /* 0x000fc4000fffe0ff */
[----:B------:R-:W-:Y:S02]  /*2490*/  UIADD3 UR22, UPT, UPT, UR21, 0x806, URZ ;  /* 0x0000080615167890 */ /* 0x000fe4000fffe0ff */
[----:B------:R-:W-:Y:S02]  /*24a0*/  UIADD3 UR70, UPT, UPT, UR21, 0x804, URZ ;  /* 0x0000080415467890 */ /* 0x000fe4000fffe0ff */
[----:B------:R-:W-:Y:S01]  /*24b0*/  UIADD3 UR76, UPT, UPT, UR21, 0xc00, URZ ;  /* 0x00000c00154c7890 */ /* 0x000fe2000fffe0ff */
[----:B------:R-:W-:Y:S01]  /*24c0*/  UMOV UR34, 0x0 ;  /* 0x0000000000227882 */ /* 0x000fe20000000000 */
[----:B-1----:R-:W-:Y:S01]  /*24d0*/  R2UR.FILL UR15, R19 ;  /* 0x00000000130f72ca */ /* 0x002fe200004e0000 */
[----:B------:R-:W-:Y:S01]  /*24e0*/  UIADD3 UR44, UPT, UPT, UR10, 0x206, URZ ;  /* 0x000002060a2c7890 */ /* 0x000fe2000fffe0ff */
[----:B------:R-:W-:Y:S01]  /*24f0*/  R2UR.FILL UR14, R18 ;  /* 0x00000000120e72ca */ /* 0x000fe200004e0000 */
[----:B--2---:R-:W-:Y:S02]  /*2500*/  UIADD3 UR60, UPT, UPT, UR10, 0x202, URZ ;  /* 0x000002020a3c7890 */ /* 0x004fe4000fffe0ff */
[----:B------:R-:W-:Y:S01]  /*2510*/  UIADD3 UR42, UPT, UPT, UR10, 0x204, URZ ;  /* 0x000002040a2a7890 */ /* 0x000fe2000fffe0ff */
[----:B------:R-:W-:Y:S01]  /*2520*/  UMOV UR43, 0x40004040 ;  /* 0x40004040002b7882 */ /* 0x000fe20000000000 */
[----:B------:R-:W-:-:S02]  /*2530*/  UIADD3 UR62, UPT, UPT, UR10, 0x402, URZ ;  /* 0x000004020a3e7890 */ /* 0x000fc4000fffe0ff */
[----:B------:R-:W-:Y:S01]  /*2540*/  UIADD3 UR16, UPT, UPT, UR10, 0x404, URZ ;  /* 0x000004040a107890 */ /* 0x000fe2000fffe0ff */
[----:B------:R-:W-:-:S03]  /*2550*/  UMOV UR35, 0x8100490 ;  /* 0x0810049000237882 */ /* 0x000fc60000000000 */
[----:B------:R1:W-:Y:S01]  /*2560*/  UTCHMMA gdesc[UR58], gdesc[UR64], tmem[UR15], tmem[UR40], idesc[UR41], UPT ;  /* 0x00ff28403a0075ea */ /* 0x0003e2000b80000f */
[----:B------:R-:W-:Y:S01]  /*2570*/  UIADD3 UR28, UPT, UPT, UR21, 0xc02, URZ ;  /* 0x00000c02151c7890 */ /* 0x000fe2000fffe0ff */
[----:B------:R2:W-:Y:S01]  /*2580*/  UTCHMMA gdesc[UR56], gdesc[UR60], tmem[UR14], tmem[UR38], idesc[UR39], UPT ;  /* 0x00ff263c380075ea */ /* 0x0005e2000b80000e */
[----:B------:R3:W-:Y:S01]  /*2590*/  UTCHMMA gdesc[UR54], gdesc[UR42], tmem[UR13], tmem[UR36], idesc[UR37], UPT ;  /* 0x00ff242a360075ea */ /* 0x0007e2000b80000d */
[----:B------:R-:W-:Y:S01]  /*25a0*/  UMOV UR53, 0x40004040 ;  /* 0x4000404000357882 */ /* 0x000fe20000000000 */
[----:B------:R-:W-:Y:S01]  /*25b0*/  UMOV UR45, 0x40004040 ;  /* 0x40004040002d7882 */ /* 0x000fe20000000000 */
[----:B------:R-:W-:Y:S01]  /*25c0*/  UMOV UR23, 0x40004040 ;  /* 0x4000404000177882 */ /* 0x000fe20000000000 */
[----:B------:R-:W-:Y:S01]  /*25d0*/  UIADD3 UR68, UPT, UPT, UR21, 0xc06, URZ ;  /* 0x00000c0615447890 */ /* 0x000fe2000fffe0ff */
[----:B------:R4:W-:Y:S01]  /*25e0*/  UTCHMMA gdesc[UR52], gdesc[UR44], tmem[UR12], tmem[UR34], idesc[UR35], UPT ;  /* 0x00ff222c340075ea */ /* 0x0009e2000b80000c */
[----:B------:R-:W-:Y:S01]  /*25f0*/  UMOV UR51, 0x40004040 ;  /* 0x4000404000337882 */ /* 0x000fe20000000000 */
        /* <DEDUP_REMOVED lines=14> */
[----:B-1----:R-:W-:-:S02]  /*26e0*/  UIADD3 UR40, UPT, UPT, UR10, 0x400, URZ ;  /* 0x000004000a287890 */ /* 0x002fc4000fffe0ff */
[----:B--2---:R-:W-:Y:S01]  /*26f0*/  UIADD3 UR56, UPT, UPT, UR10, 0x406, URZ ;  /* 0x000004060a387890 */ /* 0x004fe2000fffe0ff */
[----:B---3--:R-:W-:Y:S01]  /*2700*/  UMOV UR54, UR32 ;  /* 0x0000002000367c82 */ /* 0x008fe20008000000 */
[----:B------:R-:W-:Y:S01]  /*2710*/  UMOV UR55, UR33 ;  /* 0x0000002100377c82 */ /* 0x000fe20008000000 */
[----:B------:R-:W-:Y:S01]  /*2720*/  UIADD3 UR38, UPT, UPT, UR10, 0x600, URZ ;  /* 0x000006000a267890 */ /* 0x000fe2000fffe0ff */
[----:B------:R-:W-:Y:S01]  /*2730*/  R2UR.FILL UR33, R17 ;  /* 0x00000000112172ca */ /* 0x000fe200004e0000 */
[----:B------:R-:W-:Y:S01]  /*2740*/  UIADD3 UR58, UPT, UPT, UR10, 0x602, URZ ;  /* 0x000006020a3a7890 */ /* 0x000fe2000fffe0ff */
[----:B------:R-:W-:Y:S01]  /*2750*/  R2UR.FILL UR32, R16 ;  /* 0x00000000102072ca */ /* 0x000fe200004e0000 */
[----:B------:R-:W-:Y:S02]  /*2760*/  UIADD3 UR36, UPT, UPT, UR10, 0x604, URZ ;  /* 0x000006040a247890 */ /* 0x000fe4000fffe0ff */
[----:B------:R-:W-:Y:S01]  /*2770*/  UIADD3 UR14, UPT, UPT, UR10, 0x606, URZ ;  /* 0x000006060a0e7890 */ /* 0x000fe2000fffe0ff */
[----:B------:R-:W-:Y:S01]  /*2780*/  R2UR.FILL UR10, R14 ;  /* 0x000000000e0a72ca */ /* 0x000fe200004e0000 */
[----:B------:R-:W-:Y:S01]  /*2790*/  UMOV UR41, 0x40004040 ;  /* 0x4000404000297882 */ /* 0x000fe20000000000 */
[----:B----4-:R-:W-:Y:S01]  /*27a0*/  UMOV UR34, UR22 ;  /* 0x0000001600227c82 */ /* 0x010fe20008000000 */
[----:B------:R-:W-:Y:S01]  /*27b0*/  UMOV UR35, UR23 ;  /* 0x0000001700237c82 */ /* 0x000fe20008000000 */
[----:B------:R-:W-:Y:S01]  /*27c0*/  UMOV UR39, 0x40004040 ;  /* 0x4000404000277882 */ /* 0x000fe20000000000 */
[----:B------:R-:W-:Y:S01]  /*27d0*/  UMOV UR12, UR28 ;  /* 0x0000001c000c7c82 */ /* 0x000fe20008000000 */
[----:B------:R-:W-:Y:S01]  /*27e0*/  UMOV UR13, UR29 ;  /* 0x0000001d000d7c82 */ /* 0x000fe20008000000 */
[----:B------:R-:W-:Y:S01]  /*27f0*/  UMOV UR52, 0x0 ;  /* 0x0000000000347882 */ /* 0x000fe20000000000 */
[----:B------:R-:W-:Y:S01]  /*2800*/  UMOV UR53, 0x8100490 ;  /* 0x0810049000357882 */ /* 0x000fe20000000000 */
[----:B------:R1:W-:Y:S01]  /*2810*/  UTCHMMA gdesc[UR50], gdesc[UR40], tmem[UR11], tmem[UR32], idesc[UR33], UPT ;  /* 0x00ff2028320075ea */ /* 0x0003e2000b80000b */
[----:B------:R-:W-:Y:S01]  /*2820*/  UMOV UR37, 0x40004040 ;  /* 0x4000404000257882 */ /* 0x000fe20000000000 */
[----:B------:R-:W-:Y:S01]  /*2830*/  UMOV UR15, 0x40004040 ;  /* 0x40004040000f7882 */ /* 0x000fe20000000000 */
[----:B------:R-:W-:Y:S01]  /*2840*/  R2UR.FILL UR23, R13 ;  /* 0x000000000d1772ca */ /* 0x000fe200004e0000 */
[----:B------:R2:W-:Y:S01]  /*2850*/  UTCHMMA gdesc[UR48], gdesc[UR62], tmem[UR10], tmem[UR30], idesc[UR31], UPT ;  /* 0x00ff1e3e300075ea */ /* 0x0005e2000b80000a */
[----:B------:R2:W-:Y:S01]  /*2860*/  UTCHMMA gdesc[UR70], gdesc[UR16], tmem[UR9], tmem[UR66], idesc[UR67], UPT ;  /* 0x00ff4210460075ea */ /* 0x0005e2000b800009 */
[----:B------:R-:W-:-:S02]  /*2870*/  R2UR.FILL UR22, R12 ;  /* 0x000000000c1672ca */ /* 0x000fc400004e0000 */
[----:B------:R-:W-:Y:S02]  /*2880*/  R2UR.FILL UR29, R11 ;  /* 0x000000000b1d72ca */ /* 0x000fe400004e0000 */
[----:B------:R-:W-:Y:S01]  /*2890*/  R2UR.FILL UR28, R10 ;  /* 0x000000000a1c72ca */ /* 0x000fe200004e0000 */
[----:B-1----:R-:W-:Y:S01]  /*28a0*/  UMOV UR32, UR34 ;  /* 0x0000002200207c82 */ /* 0x002fe20008000000 */
[----:B------:R-:W-:Y:S01]  /*28b0*/  UMOV UR33, UR35 ;  /* 0x0000002300217c82 */ /* 0x000fe20008000000 */
[----:B------:R-:W-:Y:S01]  /*28c0*/  UMOV UR34, 0x0 ;  /* 0x0000000000227882 */ /* 0x000fe20000000000 */
[----:B------:R2:W-:Y:S01]  /*28d0*/  UTCHMMA gdesc[UR32], gdesc[UR56], tmem[UR8], tmem[UR74], idesc[UR75], UPT ;  /* 0x00ff4a38200075ea */ /* 0x0005e2000b800008 */
[----:B------:R-:W-:Y:S01]  /*28e0*/  UMOV UR35, 0x8100490 ;  /* 0x0810049000237882 */ /* 0x000fe20000000000 */
[----:B------:R2:W-:Y:S01]  /*28f0*/  UTCHMMA gdesc[UR76], gdesc[UR38], tmem[UR7], tmem[UR72], idesc[UR73], UPT ;  /* 0x00ff48264c0075ea */ /* 0x0005e2000b800007 */
[----:B------:R2:W-:Y:S01]  /*2900*/  UTCHMMA gdesc[UR12], gdesc[UR58], tmem[UR5], tmem[UR52], idesc[UR53], UPT ;  /* 0x00ff343a0c0075ea */ /* 0x0005e2000b800005 */
[----:B------:R2:W-:Y:S01]  /*2910*/  UTCHMMA gdesc[UR54], gdesc[UR36], tmem[UR4], tmem[UR34], idesc[UR35], UPT ;  /* 0x00ff2224360075ea */ /* 0x0005e2000b800004 */
[----:B------:R2:W-:Y:S01]  /*2920*/  UTCHMMA gdesc[UR68], gdesc[UR14], tmem[UR6], tmem[UR46], idesc[UR47], UPT ;  /* 0x00ff2e0e440075ea */ /* 0x0005e2000b800006 */
[----:B------:R-:W-:Y:S05]  /*2930*/  BRA.U UP4, `(.L_x_42) ;  /* 0x0000000104047547 */ /* 0x000fea000b800000 */
[----:B--2---:R-:W-:Y:S05]  /*2940*/  BPT.TRAP 0x1 ;  /* 0x000000040000795c */ /* 0x004fea0000300000 */
.L_x_42:
[----:B--2---:R-:W-:Y:S01]  /*2950*/  UIADD3 UR4, UPT, UPT, UR22, 0x58050, URZ ;  /* 0x0005805016047890 */ /* 0x004fe2000fffe0ff */
[----:B------:R-:W-:Y:S08]  /*2960*/  BSSY.RECONVERGENT B0, `(.L_x_43) ;  /* 0x0000004000007945 */ /* 0x000ff00003800200 */
[----:B------:R1:W-:Y:S01]  /*2970*/  UTCBAR [UR4], URZ ;  /* 0x000000ff040073e9 */ /* 0x0003e200080000ff */
[----:B------:R-:W-:Y:S05]  /*2980*/  @!P4 BRA `(.L_x_44) ;  /* 0x000000000004c947 */ /* 0x000fea0003800000 */
[----:B-1----:R-:W-:Y:S05]  /*2990*/  BPT.TRAP 0x1 ;  /* 0x000000040000795c */ /* 0x002fea0000300000 */
.L_x_44:
[----:B-1----:R-:W-:Y:S05]  /*29a0*/  BSYNC.RECONVERGENT B0 ;  /* 0x0000000000007941 */ /* 0x002fea0003800200 */
.L_x_43:
[----:B------:R-:W1:Y:S01]  /*29b0*/  SYNCS.PHASECHK.TRANS64.TRYWAIT P0, [UR22+0x58008], R0 ;  /* 0x05800800ff0075a7 */ /* 0x000e620008001116 */
[----:B------:R-:W-:Y:S01]  /*29c0*/  UISETP.NE.AND UP3, UPT, UR23, URZ, UPT ;  /* 0x000000ff1700728c */ /* 0x000fe2000bf65270 */
[----:B-1----:R-:W-:Y:S10]  /*29d0*/  @!P0 BRA `(.L_x_45) ;  /* 0x00000234006c8947 */ /* 0x002ff40003800000 */
.L_x_419:
[----:B------:R-:W-:Y:S05]  /*29e0*/  BRA.U UP3, `(.L_x_46) ;  /* 0x0000000103047547 */ /* 0x000fea000b800000 */
[----:B------:R-:W-:Y:S05]  /*29f0*/  BPT.TRAP 0x1 ;  /* 0x000000040000795c */ /* 0x000fea0000300000 */
.L_x_46:
[----:B------:R-:W-:Y:S01]  /*2a00*/  SHF.L.U32 R12, R6, 0x1f, RZ ;  /* 0x0000001f060c7819 */ /* 0x000fe200000006ff */
[----:B-1----:R-:W-:Y:S02]  /*2a10*/  HFMA2 R0, -RZ, RZ, 0, 7.62939453125e-06 ;  /* 0x00000080ff007431 */ /* 0x002fe400000001ff */
[----:B------:R-:W-:Y:S01]  /*2a20*/  IMAD.MOV.U32 R10, RZ, RZ, 0x80 ;  /* 0x00000080ff0a7424 */ /* 0x000fe200078e00ff */
[----:B------:R-:W1:Y:S02]  /*2a30*/  SYNCS.PHASECHK.TRANS64.TRYWAIT P0, [UR22+0x58068], R12 ;  /* 0x0580680cff0075a7 */ /* 0x000e640008001116 */
[----:B-1----:R-:W-:Y:S05]  /*2a40*/  @!P0 BRA `(.L_x_47) ;  /* 0x0000023400688947 */ /* 0x002fea0003800000 */
.L_x_421:
[----:B------:R-:W-:Y:S01]  /*2a50*/  R2UR UR30, R0 ;  /* 0x00000000001e72ca */ /* 0x000fe200000e0000 */
[----:B------:R-:W-:Y:S01]  /*2a60*/  IMAD.MOV.U32 R0, RZ, RZ, 0x80 ;  /* 0x00000080ff007424 */ /* 0x000fe200078e00ff */
[----:B------:R-:W-:Y:S01]  /*2a70*/  R2UR UR49, R3 ;  /* 0x00000000033172ca */ /* 0x000fe200000e0000 */
[----:B------:R-:W-:Y:S01]  /*2a80*/  IMAD.MOV.U32 R3, RZ, RZ, 0x80 ;  /* 0x00000080ff037424 */ /* 0x000fe200078e00ff */
[----:B------:R-:W-:Y:S01]  /*2a90*/  R2UR UR48, R2 ;  /* 0x00000000023072ca */ /* 0x000fe200000e0000 */
[----:B------:R-:W-:Y:S01]  /*2aa0*/  IMAD.MOV.U32 R2, RZ, RZ, 0x80 ;  /* 0x00000080ff027424 */ /* 0x000fe200078e00ff */
[----:B------:R-:W-:Y:S01]  /*2ab0*/  R2UR UR12, R0 ;  /* 0x00000000000c72ca */ /* 0x000fe200000e0000 */
[----:B------:R-:W-:Y:S01]  /*2ac0*/  UIADD3 UR34, UPT, UPT, UR21, 0x1000, URZ ;  /* 0x0000100015227890 */ /* 0x000fe2000fffe0ff */
[----:B------:R-:W-:Y:S01]  /*2ad0*/  R2UR UR54, R20 ;  /* 0x00000000143672ca */ /* 0x000fe200000e0000 */
[----:B------:R-:W-:Y:S01]  /*2ae0*/  UIADD3 UR52, UPT, UPT, UR21, 0x1002, URZ ;  /* 0x0000100215347890 */ /* 0x000fe2000fffe0ff */
[----:B------:R-:W-:Y:S01]  /*2af0*/  R2UR UR46, R24 ;  /* 0x00000000182e72ca */ /* 0x000fe200000e0000 */
[----:B------:R-:W-:Y:S01]  /*2b00*/  UIADD3 UR68, UPT, UPT, UR21, 0x1004, URZ ;  /* 0x0000100415447890 */ /* 0x000fe2000fffe0ff */
[----:B------:R-:W-:Y:S01]  /*2b10*/  R2UR UR47, R25 ;  /* 0x00000000192f72ca */ /* 0x000fe200000e0000 */
[----:B------:R-:W-:Y:S01]  /*2b20*/  UIADD3 UR74, UPT, UPT, UR21, 0x1006, URZ ;  /* 0x00001006154a7890 */ /* 0x000fe2000fffe0ff */
[----:B------:R-:W-:Y:S01]  /*2b30*/  R2UR UR31, R10 ;  /* 0x000000000a1f72ca */ /* 0x000fe200000e0000 */
[----:B------:R-:W-:Y:S01]  /*2b40*/  IMAD.MOV.U32 R10, RZ, RZ, 0x80 ;  /* 0x00000080ff0a7424 */ /* 0x000fe200078e00ff */
[----:B------:R-:W-:Y:S01]  /*2b50*/  R2UR UR55, R21 ;  /* 0x00000000153772ca */ /* 0x000fe200000e0000 */
[----:B------:R-:W-:Y:S01]  /*2b60*/  UMOV UR72, UR18 ;  /* 0x0000001200487c82 */ /* 0x000fe20008000000 */
[C---:B------:R-:W-:Y:S01]  /*2b70*/  R2UR UR25, R3.reuse ;  /* 0x00000000031972ca */ /* 0x040fe200000e0000 */
[----:B------:R-:W-:Y:S01]  /*2b80*/  UIADD3 UR18, UPT, UPT, UR21, 0x1400, URZ ;  /* 0x0000140015127890 */ /* 0x000fe2000fffe0ff */
[----:B------:R-:W-:Y:S01]  /*2b90*/  R2UR UR19, R2 ;  /* 0x00000000021372ca */ /* 0x000fe200000e0000 */
[----:B------:R-:W-:Y:S01]  /*2ba0*/  UMOV UR32, 0x0 ;  /* 0x0000000000207882 */ /* 0x000fe20000000000 */
[----:B------:R-:W-:Y:S01]  /*2bb0*/  R2UR UR8, R0 ;  /* 0x00000000000872ca */ /* 0x000fe200000e0000 */
[----:B------:R-:W-:Y:S01]  /*2bc0*/  UMOV UR33, 0x8100490 ;  /* 0x0810049000217882 */ /* 0x000fe20000000000 */
[C---:B------:R-:W-:Y:S01]  /*2bd0*/  R2UR UR13, R2.reuse ;  /* 0x00000000020d72ca */ /* 0x040fe200000e0000 */
[----:B------:R-:W-:Y:S01]  /*2be0*/  UMOV UR47, 0x40004040 ;  /* 0x40004040002f7882 */ /* 0x000fe20000000000 */
[C---:B------:R-:W-:Y:S01]  /*2bf0*/  R2UR UR10, R3.reuse ;  /* 0x00000000030a72ca */ /* 0x040fe200000e0000 */
[----:B------:R-:W-:Y:S01]  /*2c00*/  UMOV UR50, UR48 ;  /* 0x0000003000327c82 */ /* 0x000fe20008000000 */
[----:B------:R-:W-:Y:S01]  /*2c10*/  R2UR UR9, R2 ;  /* 0x00000000020972ca */ /* 0x000fe200000e0000 */
[----:B------:R-:W-:Y:S01]  /*2c20*/  UMOV UR35, 0x40004040 ;  /* 0x4000404000237882 */ /* 0x000fe20000000000 */
[C---:B------:R-:W-:Y:S01]  /*2c30*/  R2UR UR17, R10.reuse ;  /* 0x000000000a1172ca */ /* 0x040fe200000e0000 */
[----:B------:R-:W-:Y:S01]  /*2c40*/  UMOV UR51, 0x40004040 ;  /* 0x4000404000337882 */ /* 0x000fe20000000000 */
[C---:B------:R-:W-:Y:S01]  /*2c50*/  R2UR UR15, R3.reuse ;  /* 0x00000000030f72ca */ /* 0x040fe200000e0000 */
[----:B------:R-:W-:Y:S01]  /*2c60*/  UMOV UR48, 0x0 ;  /* 0x0000000000307882 */ /* 0x000fe20000000000 */
[C---:B------:R-:W-:Y:S01]  /*2c70*/  R2UR UR11, R10.reuse ;  /* 0x000000000a0b72ca */ /* 0x040fe200000e0000 */
[----:B------:R-:W-:Y:S01]  /*2c80*/  UMOV UR49, 0x8100490 ;  /* 0x0810049000317882 */ /* 0x000fe20000000000 */
[----:B------:R-:W-:Y:S01]  /*2c90*/  MOV.SPILL R19, UR12 ;  /* 0x0000000c00137c02 */ /* 0x000fe20009000f00 */
[----:B------:R-:W-:Y:S01]  /*2ca0*/  UIADD3 UR12, UPT, UPT, UR21, 0x1402, URZ ;  /* 0x00001402150c7890 */ /* 0x000fe2000fffe0ff */
[----:B------:R2:W-:Y:S01]  /*2cb0*/  UTCHMMA gdesc[UR34], gdesc[UR46], tmem[UR31], tmem[UR32], idesc[UR33], !UPT ;  /* 0x00ff202e220075ea */ /* 0x0005e2000f80001f */
[----:B------:R-:W-:Y:S01]  /*2cc0*/  UMOV UR66, UR54 ;  /* 0x0000003600427c82 */ /* 0x000fe20008000000 */
        /* <DEDUP_REMOVED lines=8> */
[----:B------:R3:W-:Y:S01]  /*2d50*/  UTCHMMA gdesc[UR52], gdesc[UR50], tmem[UR30], tmem[UR48], idesc[UR49], UPT ;  /* 0x00ff3032340075ea */ /* 0x0007e2000b80001e */
[----:B------:R-:W-:Y:S01]  /*2d60*/  UMOV UR75, 0x40004040 ;  /* 0x40004040004b7882 */ /* 0x000fe20000000000 */
[----:B------:R-:W-:Y:S01]  /*2d70*/  UTCHMMA gdesc[UR68], gdesc[UR66], tmem[UR25], tmem[UR54], idesc[UR55], UPT ;  /* 0x00ff3642440075ea */ /* 0x000fe2000b800019 */
[----:B------:R-:W-:Y:S01]  /*2d80*/  MOV.SPILL R21, UR8 ;  /* 0x0000000800157c02 */ /* 0x000fe20009000f00 */
[----:B------:R-:W-:Y:S01]  /*2d90*/  UMOV UR76, UR64 ;  /* 0x00000040004c7c82 */ /* 0x000fe20008000000 */
[----:B------:R4:W-:Y:S01]  /*2da0*/  UTCHMMA gdesc[UR74], gdesc[UR72], tmem[UR19], tmem[UR70], idesc[UR71], UPT ;  /* 0x00ff46484a0075ea */ /* 0x0009e2000b800013 */
[----:B------:R-:W-:Y:S01]  /*2db0*/  MOV.SPILL R20, UR13 ;  /* 0x0000000d00147c02 */ /* 0x000fe20009000f00 */
[----:B------:R-:W-:Y:S01]  /*2dc0*/  UMOV UR77, 0x40004040 ;  /* 0x40004040004d7882 */ /* 0x000fe20000000000 */
[----:B------:R-:W-:Y:S01]  /*2dd0*/  MOV.SPILL R17, UR10 ;  /* 0x0000000a00117c02 */ /* 0x000fe20009000f00 */
[----:B------:R-:W-:Y:S01]  /*2de0*/  UMOV UR64, 0x0 ;  /* 0x0000000000407882 */ /* 0x000fe20000000000 */
[----:B------:R-:W-:Y:S01]  /*2df0*/  MOV.SPILL R22, UR9 ;  /* 0x0000000900167c02 */ /* 0x000fe20009000f00 */
[----:B------:R-:W-:Y:S01]  /*2e00*/  UMOV UR65, 0x8100490 ;  /* 0x0810049000417882 */ /* 0x000fe20000000000 */
[----:B------:R-:W-:Y:S01]  /*2e10*/  UMOV UR8, UR60 ;  /* 0x0000003c00087c82 */ /* 0x000fe20008000000 */
[----:B------:R-:W-:Y:S01]  /*2e20*/  UMOV UR9, 0x40004040 ;  /* 0x4000404000097882 */ /* 0x000fe20000000000 */
[----:B------:R-:W-:Y:S01]  /*2e30*/  UMOV UR60, 0x0 ;  /* 0x00000000003c7882 */ /* 0x000fe20000000000 */
[----:B------:R-:W-:Y:S01]  /*2e40*/  UMOV UR61, 0x8100490 ;  /* 0x08100490003d7882 */ /* 0x000fe20000000000 */
[----:B------:R-:W-:Y:S01]  /*2e50*/  UIADD3 UR10, UPT, UPT, UR21, 0x1406, URZ ;  /* 0x00001406150a7890 */ /* 0x000fe2000fffe0ff */
[----:B------:R-:W-:Y:S01]  /*2e60*/  MOV.SPILL R18, UR11 ;  /* 0x0000000b00127c02 */ /* 0x000fe20009000f00 */
[----:B------:R-:W-:Y:S01]  /*2e70*/  UMOV UR13, 0x40004040 ;  /* 0x40004040000d7882 */ /* 0x000fe20000000000 */
[----:B------:R-:W-:Y:S01]  /*2e80*/  MOV.SPILL R13, UR26 ;  /* 0x0000001a000d7c02 */ /* 0x000fe20009000f00 */
[----:B------:R-:W-:Y:S01]  /*2e90*/  UIADD3 UR26, UPT, UPT, UR21, 0x1404, URZ ;  /* 0x00001404151a7890 */ /* 0x000fe2000fffe0ff */
[----:B------:R-:W-:Y:S01]  /*2ea0*/  R2UR UR7, R10 ;  /* 0x000000000a0772ca */ /* 0x000fe200000e0000 */
[----:B--2---:R-:W-:Y:S01]  /*2eb0*/  UIADD3 UR34, UPT, UPT, UR21, 0x1800, URZ ;  /* 0x0000180015227890 */ /* 0x004fe2000fffe0ff */
[----:B------:R-:W-:Y:S01]  /*2ec0*/  MOV.SPILL R15, UR28 ;  /* 0x0000001c000f7c02 */ /* 0x000fe20009000f00 */
[----:B------:R-:W-:Y:S01]  /*2ed0*/  UIADD3 UR46, UPT, UPT, UR21, 0x1802, URZ ;  /* 0x00001802152e7890 */ /* 0x000fe2000fffe0ff */
[----:B------:R-:W-:Y:S01]  /*2ee0*/  R2UR UR6, R3 ;  /* 0x00000000030672ca */ /* 0x000fe200000e0000 */
[----:B---3--:R-:W-:Y:S01]  /*2ef0*/  UMOV UR50, UR16 ;  /* 0x0000001000327c82 */ /* 0x008fe20008000000 */
[----:B------:R-:W-:Y:S01]  /*2f00*/  MOV.SPILL R16, UR29 ;  /* 0x0000001d00107c02 */ /* 0x000fe20009000f00 */
[----:B------:R-:W-:Y:S01]  /*2f10*/  UMOV UR28, UR42 ;  /* 0x0000002a001c7c82 */ /* 0x000fe20008000000 */
[----:B------:R-:W-:Y:S01]  /*2f20*/  MOV.SPILL R14, UR27 ;  /* 0x0000001b000e7c02 */ /* 0x000fe20009000f00 */
[----:B----4-:R-:W-:Y:S01]  /*2f30*/  UMOV UR19, 0x40004040 ;  /* 0x4000404000137882 */ /* 0x010fe20000000000 */
[----:B------:R-:W-:Y:S01]  /*2f40*/  R2UR UR5, R2 ;  /* 0x00000000020572ca */ /* 0x000fe200000e0000 */
[----:B------:R-:W-:Y:S01]  /*2f50*/  UTCHMMA gdesc[UR18], gdesc[UR76], tmem[UR17], tmem[UR64], idesc[UR65], UPT ;  /* 0x00ff404c120075ea */ /* 0x000fe2000b800011 */
[----:B------:R2:W-:Y:S01]  /*2f60*/  UTCHMMA gdesc[UR12], gdesc[UR8], tmem[UR15], tmem[UR60], idesc[UR61], UPT ;  /* 0x00ff3c080c0075ea */ /* 0x0005e2000b80000f */
[----:B------:R-:W-:Y:S01]  /*2f70*/  UIADD3 UR16, UPT, UPT, UR21, 0x1804, URZ ;  /* 0x0000180415107890 */ /* 0x000fe2000fffe0ff */
[----:B-1----:R-:W-:Y:S01]  /*2f80*/  MOV.SPILL R12, UR23 ;  /* 0x00000017000c7c02 */ /* 0x002fe20009000f00 */
[----:B------:R-:W-:Y:S01]  /*2f90*/  UMOV UR29, 0x40004040 ;  /* 0x40004040001d7882 */ /* 0x000fe20000000000 */
[----:B------:R-:W-:Y:S01]  /*2fa0*/  MOV.SPILL R11, UR22 ;  /* 0x00000016000b7c02 */ /* 0x000fe20009000f00 */
[----:B------:R-:W-:Y:S01]  /*2fb0*/  UMOV UR42, 0x0 ;  /* 0x00000000002a7882 */ /* 0x000fe20000000000 */
[----:B------:R-:W-:Y:S01]  /*2fc0*/  R2UR UR4, R0 ;  /* 0x00000000000472ca */ /* 0x000fe200000e0000 */
[----:B------:R-:W-:Y:S01]  /*2fd0*/  UMOV UR43, 0x8100490 ;  /* 0x08100490002b7882 */ /* 0x000fe20000000000 */
[----:B------:R-:W-:Y:S01]  /*2fe0*/  UIADD3 UR54, UPT, UPT, UR21, 0x1806, URZ ;  /* 0x0000180615367890 */ /* 0x000fe2000fffe0ff */
[----:B------:R-:W-:Y:S01]  /*2ff0*/  UMOV UR27, 0x40004040 ;  /* 0x40004040001b7882 */ /* 0x000fe20000000000 */
[----:B------:R-:W-:Y:S01]  /*3000*/  UMOV UR22, UR44 ;  /* 0x0000002c00167c82 */ /* 0x000fe20008000000 */
[----:B------:R-:W-:Y:S01]  /*3010*/  UMOV UR23, 0x40004040 ;  /* 0x4000404000177882 */ /* 0x000fe20000000000 */
[----:B------:R-:W-:-:S02]  /*3020*/  UIADD3 UR66, UPT, UPT, UR21, 0x1c00, URZ ;  /* 0x00001c0015427890 */ /* 0x000fc4000fffe0ff */
[----:B------:R-:W-:Y:S01]  /*3030*/  UIADD3 UR72, UPT, UPT, UR21, 0x1c02, URZ ;  /* 0x00001c0215487890 */ /* 0x000fe2000fffe0ff */
[----:B------:R-:W-:Y:S01]  /*3040*/  UMOV UR44, 0x0 ;  /* 0x00000000002c7882 */ /* 0x000fe20000000000 */
[----:B------:R-:W-:Y:S01]  /*3050*/  UMOV UR45, 0x8100490 ;  /* 0x08100490002d7882 */ /* 0x000fe20000000000 */
[----:B------:R-:W-:Y:S01]  /*3060*/  UMOV UR32, UR40 ;  /* 0x0000002800207c82 */ /* 0x000fe20008000000 */
[----:B------:R-:W-:Y:S01]  /*3070*/  UIADD3 UR74, UPT, UPT, UR21, 0x1c04, URZ ;  /* 0x00001c04154a7890 */ /* 0x000fe2000fffe0ff */
[----:B------:R-:W-:Y:S01]  /*3080*/  UMOV UR33, 0x40004040 ;  /* 0x4000404000217882 */ /* 0x000fe20000000000 */
[----:B------:R-:W-:Y:S01]  /*3090*/  UMOV UR40, 0x0 ;  /* 0x0000000000287882 */ /* 0x000fe20000000000 */
[----:B------:R-:W-:Y:S01]  /*30a0*/  UMOV UR41, 0x8100490 ;  /* 0x0810049000297882 */ /* 0x000fe20000000000 */
[----:B--2---:R-:W-:Y:S01]  /*30b0*/  R2UR.FILL UR13, R20 ;  /* 0x00000000140d72ca */ /* 0x004fe200004e0000 */
[----:B------:R-:W-:Y:S01]  /*30c0*/  UMOV UR61, UR11 ;  /* 0x0000000b003d7c82 */ /* 0x000fe20008000000 */
[----:B------:R-:W-:Y:S01]  /*30d0*/  R2UR.FILL UR12, R19 ;  /* 0x00000000130c72ca */ /* 0x000fe200004e0000 */
[----:B------:R-:W-:Y:S01]  /*30e0*/  UMOV UR60, UR10 ;  /* 0x0000000a003c7c82 */ /* 0x000fe20008000000 */
[----:B------:R-:W-:Y:S01]  /*30f0*/  R2UR.FILL UR11, R18 ;  /* 0x00000000120b72ca */ /* 0x000fe200004e0000 */
[----:B------:R-:W-:Y:S01]  /*3100*/  UMOV UR61, 0x40004040 ;  /* 0x40004040003d7882 */ /* 0x000fe20000000000 */
[----:B------:R-:W-:Y:S01]  /*3110*/  R2UR.FILL UR10, R17 ;  /* 0x00000000110a72ca */ /* 0x000fe200004e0000 */
[----:B------:R-:W-:Y:S01]  /*3120*/  UIADD3 UR76, UPT, UPT, UR21, 0x1c06, URZ ;  /* 0x00001c06154c7890 */ /* 0x000fe2000fffe0ff */
[----:B------:R-:W-:Y:S01]  /*3130*/  R2UR.FILL UR9, R22 ;  /* 0x00000000160972ca */ /* 0x000fe200004e0000 */
[----:B------:R-:W-:Y:S01]  /*3140*/  UMOV UR63, 0x40004040 ;  /* 0x40004040003f7882 */ /* 0x000fe20000000000 */
[----:B------:R-:W-:Y:S01]  /*3150*/  R2UR.FILL UR8, R21 ;  /* 0x00000000150872ca */ /* 0x000fe200004e0000 */
[----:B------:R-:W-:Y:S01]  /*3160*/  UMOV UR30, 0x0 ;  /* 0x00000000001e7882 */ /* 0x000fe20000000000 */
[----:B------:R-:W-:Y:S01]  /*3170*/  UMOV UR31, 0x8100490 ;  /* 0x08100490001f7882 */ /* 0x000fe20000000000 */
[----:B------:R1:W-:Y:S01]  /*3180*/  UTCHMMA gdesc[UR26], gdesc[UR28], tmem[UR13], tmem[UR42], idesc[UR43], UPT ;  /* 0x00ff2a1c1a0075ea */ /* 0x0003e2000b80000d */
        /* <DEDUP_REMOVED lines=8> */
[----:B------:R-:W-:Y:S01]  /*3210*/  UMOV UR70, UR58 ;  /* 0x0000003a00467c82 */ /* 0x000fe20008000000 */
[----:B------:R-:W-:Y:S01]  /*3220*/  UMOV UR71, 0x40004040 ;  /* 0x4000404000477882 */ /* 0x000fe20000000000 */
[----:B------:R-:W-:Y:S01]  /*3230*/  UMOV UR58, 0x0 ;  /* 0x00000000003a7882 */ /* 0x000fe20000000000 */
[----:B------:R-:W-:Y:S01]  /*3240*/  UMOV UR59, 0x8100490 ;  /* 0x08100490003b7882 */ /* 0x000fe20000000000 */
[----:B------:R-:W-:Y:S01]  /*3250*/  UMOV UR37, 0x40004040 ;  /* 0x4000404000257882 */ /* 0x000fe20000000000 */
[----:B------:R-:W-:Y:S01]  /*3260*/  UMOV UR18, UR14 ;  /* 0x0000000e00127c82 */ /* 0x000fe20008000000 */
[----:B------:R-:W-:Y:S01]  /*3270*/  UMOV UR14, 0x0 ;  /* 0x00000000000e7882 */ /* 0x000fe20000000000 */
[----:B------:R-:W-:Y:S01]  /*3280*/  UMOV UR15, 0x8100490 ;  /* 0x08100490000f7882 */ /* 0x000fe20000000000 */
[----:B-1----:R-:W-:Y:S01]  /*3290*/  UMOV UR42, UR22 ;  /* 0x00000016002a7c82 */ /* 0x002fe20008000000 */
[----:B------:R-:W-:Y:S01]  /*32a0*/  UMOV UR43, UR23 ;  /* 0x00000017002b7c82 */ /* 0x000fe20008000000 */
[----:B------:R-:W-:Y:S01]  /*32b0*/  R2UR.FILL UR29, R16 ;  /* 0x00000000101d72ca */ /* 0x000fe200004e0000 */
[----:B------:R1:W-:Y:S01]  /*32c0*/  UTCHMMA gdesc[UR60], gdesc[UR42], tmem[UR12], tmem[UR44], idesc[UR45], UPT ;  /* 0x00ff2c2a3c0075ea */ /* 0x0003e2000b80000c */
        /* <DEDUP_REMOVED lines=8> */
[----:B------:R-:W-:-:S02]  /*3350*/  R2UR.FILL UR28, R15 ;  /* 0x000000000f1c72ca */ /* 0x000fc400004e0000 */
[----:B------:R-:W-:Y:S02]  /*3360*/  R2UR.FILL UR27, R14 ;  /* 0x000000000e1b72ca */ /* 0x000fe400004e0000 */
[----:B------:R-:W-:Y:S02]  /*3370*/  R2UR.FILL UR26, R13 ;  /* 0x000000000d1a72ca */ /* 0x000fe400004e0000 */
[----:B------:R-:W-:Y:S02]  /*3380*/  R2UR.FILL UR23, R12 ;  /* 0x000000000c1772ca */ /* 0x000fe400004e0000 */
[----:B------:R-:W-:Y:S01]  /*3390*/  R2UR.FILL UR22, R11 ;  /* 0x000000000b1672ca */ /* 0x000fe200004e0000 */
[----:B------:R-:W-:-:S14]  /*33a0*/  BRA.U UP3, `(.L_x_48) ;  /* 0x0000000103047547 */ /* 0x000fdc000b800000 */
[----:B-1----:R-:W-:Y:S05]  /*33b0*/  BPT.TRAP 0x1 ;  /* 0x000000040000795c */ /* 0x002fea0000300000 */
.L_x_48:
[----:B-1----:R-:W-:-:S09]  /*33c0*/  UIADD3 UR4, UPT, UPT, UR22, 0x58060, URZ ;  /* 0x0005806016047890 */ /* 0x002fd2000fffe0ff */
[----:B------:R1:W-:Y:S01]  /*33d0*/  UTCBAR [UR4], URZ ;  /* 0x000000ff040073e9 */ /* 0x0003e200080000ff */
[----:B------:R-:W-:Y:S05]  /*33e0*/  BRA.U !UP1, `(.L_x_49) ;  /* 0x0000000109047547 */ /* 0x000fea000b800000 */
[----:B-1----:R-:W-:Y:S05]  /*33f0*/  BPT.TRAP 0x1 ;  /* 0x000000040000795c */ /* 0x002fea0000300000 */
.L_x_49:
[----:B------:R-:W-:-:S09]  /*3400*/  UIADD3 UR20, UPT, UPT, UR20, 0x58038, URZ ;  /* 0x0005803814147890 */ /* 0x000fd2000fffe0ff */
[----:B------:R2:W-:Y:S01]  /*3410*/  UTCBAR [UR20], URZ ;  /* 0x000000ff140073e9 */ /* 0x0005e200080000ff */
[----:B------:R-:W-:Y:S05]  /*3420*/  BRA.U !UP1, `(.L_x_50) ;  /* 0x0000000109047547 */ /* 0x000fea000b800000 */
[----:B-12---:R-:W-:Y:S05]  /*3430*/  BPT.TRAP 0x1 ;  /* 0x000000040000795c */ /* 0x006fea0000300000 */
.L_x_50:
[----:B-1----:R-:W-:Y:S01]  /*3440*/  ULEA UR4, UR27, UR22, 0x3 ;  /* 0x000000161b047291 */ /* 0x002fe2000f8e18ff */
[----:B------:R-:W-:-:S08]  /*3450*/  SHF.L.U32 R3, R9, 0x1f, RZ ;  /* 0x0000001f09037819 */ /* 0x000fd000000006ff */
[----:B------:R-:W1:Y:S02]  /*3460*/  SYNCS.PHASECHK.TRANS64.TRYWAIT P0, [UR4+0x58020], R3 ;  /* 0x05802003ff0075a7 */ /* 0x000e640008001104 */
[----:B-1----:R-:W-:Y:S05]  /*3470*/  @!P0 BRA `(.L_x_51) ;  /* 0x0000022800f48947 */ /* 0x002fea0003800000 */
.L_x_423:
[----:B------:R-:W-:-:S04]  /*3480*/  UIADD3 UR6, UPT, UPT, UR27, 0x1, URZ ;  /* 0x000000011b067890 */ /* 0x000fc8000fffe0ff */
[----:B------:R-:W-:-:S04]  /*3490*/  UISETP.NE.AND UP0, UPT, UR6, 0x3, UPT ;  /* 0x000000030600788c */ /* 0x000fc8000bf05270 */
[----:B------:R-:W-:Y:S02]  /*34a0*/  USEL UR4, URZ, 0x1, UP0 ;  /* 0x00000001ff047887 */ /* 0x000fe40008000000 */
[----:B------:R-:W-:-:S04]  /*34b0*/  USEL UR6, UR6, URZ, UP0 ;  /* 0x000000ff06067287 */ /* 0x000fc80008000000 */
[----:B-1----:R-:W-:Y:S01]  /*34c0*/  LOP3.LUT R3, R9, UR4, RZ, 0x3c, !PT ;  /* 0x0000000409037c12 */ /* 0x002fe2000f8e3cff */
[----:B------:R-:W-:Y:S07]  /*34d0*/  BRA.U UP5, `(.L_x_52) ;  /* 0x0000000105047547 */ /* 0x000fee000b800000 */
[----:B--2---:R-:W-:Y:S05]  /*34e0*/  BPT.TRAP 0x1 ;  /* 0x000000040000795c */ /* 0x004fea0000300000 */
.L_x_52:
[----:B------:R-:W-:-:S04]  /*34f0*/  SHF.L.U32 R9, R8, 0x1f, RZ ;  /* 0x0000001f08097819 */ /* 0x000fc800000006ff */
[----:B------:R-:W1:Y:S02]  /*3500*/  SYNCS.PHASECHK.TRANS64.TRYWAIT P0, [UR22+0x580a0], R9 ;  /* 0x0580a009ff0075a7 */ /* 0x000e640008001116 */
[----:B-1----:R-:W-:Y:S05]  /*3510*/  @!P0 BRA `(.L_x_53) ;  /* 0x0000022800e48947 */ /* 0x002fea0003800000 */
.L_x_425:
[----:B------:R-:W-:Y:S05]  /*3520*/  BRA.U UP4, `(.L_x_54) ;  /* 0x0000000104047547 */ /* 0x000fea000b800000 */
[----:B--2---:R-:W-:Y:S05]  /*3530*/  BPT.TRAP 0x1 ;  /* 0x000000040000795c */ /* 0x004fea0000300000 */
.L_x_54:
[----:B------:R-:W-:Y:S01]  /*3540*/  LOP3.LUT R12, R5, 0x1, RZ, 0x3c, !PT ;  /* 0x00000001050c7812 */ /* 0x000fe200078e3cff */
[----:B-1----:R-:W-:Y:S01]  /*3550*/  IMAD.MOV.U32 R9, RZ, RZ, 0x20 ;  /* 0x00000020ff097424 */ /* 0x002fe200078e00ff */
[----:B------:R-:W-:Y:S01]  /*3560*/  MOV R2, 0x100 ;  /* 0x0000010000027802 */ /* 0x000fe20000000f00 */
[----:B------:R-:W-:Y:S01]  /*3570*/  IMAD.MOV.U32 R0, RZ, RZ, 0x28 ;  /* 0x00000028ff007424 */ /* 0x000fe200078e00ff */
[----:B------:R-:W-:-:S04]  /*3580*/  SHF.L.U32 R10, R12, 0x1f, RZ ;  /* 0x0000001f0c0a7819 */ /* 0x000fc800000006ff */
[----:B------:R-:W1:Y:S02]  /*3590*/  SYNCS.PHASECHK.TRANS64.TRYWAIT P0, [UR22+0x58058], R10 ;  /* 0x0580580aff0075a7 */ /* 0x000e640008001116 */
[----:B-1----:R-:W-:Y:S05]  /*35a0*/  @!P0 BRA `(.L_x_55) ;  /* 0x0000022800d88947 */ /* 0x002fea0003800000 */
.L_x_427:
[----:B------:R-:W-:Y:S01]  /*35b0*/  R2UR UR5, R0 ;  /* 0x00000000000572ca */ /* 0x000fe200000e0000 */
[----:B------:R-:W-:Y:S01]  /*35c0*/  IMAD.MOV.U32 R0, RZ, RZ, 0x30 ;  /* 0x00000030ff007424 */ /* 0x000fe200078e00ff */
[----:B------:R-:W-:Y:S01]  /*35d0*/  R2UR UR8, R9 ;  /* 0x00000000090872ca */ /* 0x000fe200000e0000 */
[----:B------:R-:W-:Y:S01]  /*35e0*/  IMAD.MOV.U32 R9, RZ, RZ, 0x100 ;  /* 0x00000100ff097424 */ /* 0x000fe200078e00ff */
[----:B------:R-:W-:Y:S01]  /*35f0*/  R2UR UR9, R2 ;  /* 0x00000000020972ca */ /* 0x000fe200000e0000 */
[----:B--2---:R-:W-:Y:S01]  /*3600*/  ULOP3.LUT UR20, UR26, 0x2000000, URZ, 0xfc, !UPT ;  /* 0x020000001a147892 */ /* 0x004fe2000f8efcff */
[----:B------:R-:W-:Y:S01]  /*3610*/  R2UR UR4, R0 ;  /* 0x00000000000472ca */ /* 0x000fe200000e0000 */
[----:B------:R-:W-:Y:S01]  /*3620*/  IMAD.MOV.U32 R2, RZ, RZ, 0x38 ;  /* 0x00000038ff027424 */ /* 0x000fe200078e00ff */
[C---:B------:R-:W-:Y:S01]  /*3630*/  R2UR UR7, R9.reuse ;  /* 0x00000000090772ca */ /* 0x040fe200000e0000 */
[----:B------:R-:W-:Y:S01]  /*3640*/  IMAD.MOV.U32 R0, RZ, RZ, 0x100 ;  /* 0x00000100ff007424 */ /* 0x000fe200078e00ff */
[----:B------:R-:W-:Y:S01]  /*3650*/  ULEA UR38, UR27, UR20, 0xb ;  /* 0x000000141b267291 */ /* 0x000fe2000f8e58ff */
[----:B------:R-:W-:Y:S01]  /*3660*/  R2UR UR12, R9 ;  /* 0x00000000090c72ca */ /* 0x000fe200000e0000 */
[----:B------:R-:W-:Y:S01]  /*3670*/  UMOV UR30, 0x0 ;  /* 0x00000000001e7882 */ /* 0x000fe20000000000 */
[----:B------:R-:W-:Y:S01]  /*3680*/  R2UR UR10, R2 ;  /* 0x00000000020a72ca */ /* 0x000fe200000e0000 */
[----:B------:R-:W-:Y:S01]  /*3690*/  UIADD3 UR36, UPT, UPT, UR38, 0x80, URZ ;  /* 0x0000008026247890 */ /* 0x000fe2000fffe0ff */
[----:B------:R-:W-:Y:S01]  /*36a0*/  R2UR UR11, R0 ;  /* 0x00000000000b72ca */ /* 0x000fe200000e0000 */
[----:B------:R-:W-:-:S02]  /*36b0*/  UIADD3 UR34, UPT, UPT, UR38, 0x100, URZ ;  /* 0x0000010026227890 */ /* 0x000fc4000fffe0ff */
[----:B------:R-:W-:Y:S01]  /*36c0*/  UIADD3 UR32, UPT, UPT, UR38, 0x180, URZ ;  /* 0x0000018026207890 */ /* 0x000fe2000fffe0ff */
        /* <DEDUP_REMOVED lines=8> */
[----:B------:R2:W-:Y:S01]  /*3750*/  UTCHMMA tmem[UR8], gdesc[UR38], tmem[UR9], tmem[UR30], idesc[UR31], !UPT ;  /* 0x00ff1e26080079ea */ /* 0x0005e2000f800009 */
[----:B------:R-:W-:Y:S01]  /*3760*/  UMOV UR14, 0x0 ;  /* 0x00000000000e7882 */ /* 0x000fe20000000000 */
[----:B------:R-:W-:Y:S01]  /*3770*/  UMOV UR15, 0x8410490 ;  /* 0x08410490000f7882 */ /* 0x000fe20000000000 */
[----:B------:R-:W-:Y:S01]  /*3780*/  UMOV UR33, 0x40004040 ;  /* 0x4000404000217882 */ /* 0x000fe20000000000 */
[----:B------:R2:W-:Y:S01]  /*3790*/  UTCHMMA tmem[UR5], gdesc[UR36], tmem[UR7], tmem[UR18], idesc[UR19], UPT ;  /* 0x00ff1224050079ea */ /* 0x0005e2000b800007 */
[----:B------:R2:W-:Y:S01]  /*37a0*/  UTCHMMA tmem[UR4], gdesc[UR34], tmem[UR12], tmem[UR16], idesc[UR17], UPT ;  /* 0x00ff1022040079ea */ /* 0x0005e2000b80000c */
[----:B------:R2:W-:Y:S01]  /*37b0*/  UTCHMMA tmem[UR10], gdesc[UR32], tmem[UR11], tmem[UR14], idesc[UR15], UPT ;  /* 0x00ff0e200a0079ea */ /* 0x0005e2000b80000b */
[----:B------:R-:W-:Y:S05]  /*37c0*/  BRA.U UP5, `(.L_x_56) ;  /* 0x0000000105047547 */ /* 0x000fea000b800000 */
[----:B--2---:R-:W-:Y:S05]  /*37d0*/  BPT.TRAP 0x1 ;  /* 0x000000040000795c */ /* 0x004fea0000300000 */
.L_x_56:
[----:B--2---:R-:W-:Y:S01]  /*37e0*/  UIADD3 UR4, UPT, UPT, UR22, 0x58090, URZ ;  /* 0x0005809016047890 */ /* 0x004fe2000fffe0ff */
[----:B------:R-:W-:Y:S01]  /*37f0*/  LOP3.LUT R0, R6, 0x1, RZ, 0x3c, !PT ;  /* 0x0000000106007812 */ /* 0x000fe200078e3cff */
[----:B------:R-:W-:Y:S01]  /*3800*/  UISETP.GE.AND UP0, UPT, UR28, 0x2, UPT ;  /* 0x000000021c00788c */ /* 0x000fe2000bf06270 */
[----:B------:R-:W-:Y:S01]  /*3810*/  UMOV UR5, URZ ;  /* 0x000000ff00057c82 */ /* 0x000fe20008000000 */
[----:B------:R-:W-:-:S05]  /*3820*/  UMOV UR26, UR27 ;  /* 0x0000001b001a7c82 */ /* 0x000fca0008000000 */
[----:B------:R2:W-:Y:S02]  /*3830*/  UTCBAR [UR4], URZ ;  /* 0x000000ff040073e9 */ /* 0x0005e400080000ff */
[----:B------:R-:W-:Y:S05]  /*3840*/  BRA.U !UP0, `(.L_x_57) ;  /* 0x0000002108a87547 */ /* 0x000fea000b800000 */
[----:B------:R-:W-:Y:S01]  /*3850*/  UMOV UR5, URZ ;  /* 0x000000ff00057c82 */ /* 0x000fe20008000000 */
[----:B------:R-:W-:Y:S01]  /*3860*/  UMOV UR26, UR27 ;  /* 0x0000001b001a7c82 */ /* 0x000fe20008000000 */
[----:B--2---:R-:W-:Y:S01]  /*3870*/  UMOV UR4, UR27 ;  /* 0x0000001b00047c82 */ /* 0x004fe20008000000 */
.L_x_76:
[----:B------:R-:W-:Y:S01]  /*3880*/  MOV R5, R12 ;  /* 0x0000000c00057202 */ /* 0x000fe20000000f00 */
[----:B---3--:R-:W-:Y:S01]  /*3890*/  UMOV UR7, UR28 ;  /* 0x0000001c00077c82 */ /* 0x008fe20008000000 */
[----:B------:R-:W-:Y:S01]  /*38a0*/  UIADD3 UR28, UPT, UPT, UR28, -0x1, URZ ;  /* 0xffffffff1c1c7890 */ /* 0x000fe2000fffe0ff */
[----:B------:R-:W-:Y:S01]  /*38b0*/  MOV R6, R0 ;  /* 0x0000000000067202 */ /* 0x000fe20000000f00 */
[----:B------:R-:W-:Y:S01]  /*38c0*/  UISETP.GT.U32.AND UP2, UPT, UR7, 0x2, UPT ;  /* 0x000000020700788c */ /* 0x000fe2000bf44070 */
[----:B------:R-:W-:Y:S10]  /*38d0*/  BRA.U !UP1, `(.L_x_58) ;  /* 0x0000000109047547 */ /* 0x000ff4000b800000 */
[----:B------:R-:W-:Y:S05]  /*38e0*/  BPT.TRAP 0x1 ;  /* 0x000000040000795c */ /* 0x000fea0000300000 */
.L_x_58:
[----:B------:R-:W2:Y:S01]  /*38f0*/  S2UR UR22, SR_CgaCtaId ;  /* 0x00000000001679c3 */ /* 0x000ea20000008800 */
[----:B------:R-:W-:Y:S01]  /*3900*/  UMOV UR7, 0x400 ;  /* 0x0000040000077882 */ /* 0x000fe20000000000 */
[----:B------:R-:W-:Y:S01]  /*3910*/  SHF.L.U32 R9, R3, 0x1f, RZ ;  /* 0x0000001f03097819 */ /* 0x000fe200000006ff */
[----:B------:R-:W-:Y:S02]  /*3920*/  HFMA2 R12, -RZ, RZ, 0, 0 ;  /* 0x00000000ff0c7431 */ /* 0x000fe400000001ff */
[----:B------:R-:W-:Y:S01]  /*3930*/  IMAD.MOV.U32 R14, RZ, RZ, RZ ;  /* 0x000000ffff0e7224 */ /* 0x000fe200078e00ff */
[----:B--2---:R-:W-:Y:S04]  /*3940*/  ULEA UR22, UR22, UR7, 0x18 ;  /* 0x0000000716167291 */ /* 0x004fe8000f8ec0ff */
[----:B------:R-:W-:Y:S02]  /*3950*/  ULEA UR7, UR6, UR22, 0x3 ;  /* 0x0000001606077291 */ /* 0x000fe4000f8e18ff */
[----:B------:R-:W-:Y:S04]  /*3960*/  USHF.R.U32.HI UR21, URZ, 0x4, UR22 ;  /* 0x00000004ff157899 */ /* 0x000fe80008011616 */
[----:B------:R-:W-:Y:S03]  /*3970*/  ULOP3.LUT UR21, UR21, 0x3fff, URZ, 0xc0, !UPT ;  /* 0x00003fff15157892 */ /* 0x000fe6000f8ec0ff */
[----:B------:R-:W2:Y:S01]  /*3980*/  SYNCS.PHASECHK.TRANS64.TRYWAIT P0, [UR7+0x58020], R9 ;  /* 0x05802009ff0075a7 */ /* 0x000ea20008001107 */
[----:B------:R-:W-:Y:S01]  /*3990*/  ULOP3.LUT UR21, UR21, 0x10000, URZ, 0xfc, !UPT ;  /* 0x0001000015157892 */ /* 0x000fe2000f8efcff */
[----:B--2---:R-:W-:Y:S11]  /*39a0*/  @!P0 BRA `(.L_x_59) ;  /* 0x0000022400f48947 */ /* 0x004ff60003800000 */
.L_x_429:
[----:B------:R-:W-:Y:S01]  /*39b0*/  UIADD3 UR20, UPT, UPT, UR22, 0x20000, URZ ;  /* 0x0002000016147890 */ /* 0x000fe2000fffe0ff */
[----:B------:R-:W-:Y:S01]  /*39c0*/  R2UR UR31, R12 ;  /* 0x000000000c1f72ca */ /* 0x000fe200000e0000 */
[----:B------:R-:W-:Y:S01]  /*39d0*/  UIADD3 UR76, UPT, UPT, UR21, 0x6, URZ ;  /* 0x00000006154c7890 */ /* 0x000fe2000fffe0ff */
[----:B------:R-:W-:Y:S01]  /*39e0*/  R2UR UR33, R14 ;  /* 0x000000000e2172ca */ /* 0x000fe200000e0000 */
[----:B------:R-:W-:Y:S01]  /*39f0*/  USHF.R.U32.HI UR20, URZ, 0x4, UR20 ;  /* 0x00000004ff147899 */ /* 0x000fe20008011614 */
[----:B------:R-:W-:Y:S01]  /*3a00*/  CS2R R12, SRZ ;  /* 0x00000000000c7805 */ /* 0x000fe2000001ff00 */
[----:B------:R-:W-:Y:S01]  /*3a10*/  UIADD3 UR72, UPT, UPT, UR21, 0x400, URZ ;  /* 0x0000040015487890 */ /* 0x000fe2000fffe0ff */
[----:B------:R-:W-:Y:S01]  /*3a20*/  CS2R R14, SRZ ;  /* 0x00000000000e7805 */ /* 0x000fe2000001ff00 */
[----:B------:R-:W-:Y:S01]  /*3a30*/  ULOP3.LUT UR20, UR20, 0x3fff, URZ, 0xc0, !UPT ;  /* 0x00003fff14147892 */ /* 0x000fe2000f8ec0ff */
[----:B------:R-:W-:Y:S01]  /*3a40*/  CS2R R20, SRZ ;  /* 0x0000000000147805 */ /* 0x000fe2000001ff00 */
[----:B------:R-:W-:Y:S01]  /*3a50*/  UIADD3 UR68, UPT, UPT, UR21, 0x402, URZ ;  /* 0x0000040215447890 */ /* 0x000fe2000fffe0ff */
[----:B------:R-:W-:Y:S01]  /*3a60*/  R2UR UR25, R12 ;  /* 0x000000000c1972ca */ /* 0x000fe200000e0000 */
[----:B------:R-:W-:Y:S01]  /*3a70*/  ULOP3.LUT UR60, UR20, 0x10000, URZ, 0xfc, !UPT ;  /* 0x00010000143c7892 */ /* 0x000fe2000f8efcff */
[----:B------:R-:W-:Y:S01]  /*3a80*/  R2UR UR27, R13 ;  /* 0x000000000d1b72ca */ /* 0x000fe200000e0000 */
[----:B------:R-:W-:Y:S01]  /*3a90*/  UIADD3 UR64, UPT, UPT, UR21, 0x404, URZ ;  /* 0x0000040415407890 */ /* 0x000fe2000fffe0ff */
[----:B------:R-:W-:Y:S01]  /*3aa0*/  R2UR UR17, R14 ;  /* 0x000000000e1172ca */ /* 0x000fe200000e0000 */
[----:B------:R-:W-:Y:S01]  /*3ab0*/  ULEA UR60, UR6, UR60, 0xb ;  /* 0x0000003c063c7291 */ /* 0x000fe2000f8e58ff */
[C---:B------:R-:W-:Y:S01]  /*3ac0*/  R2UR UR16, R20.reuse ;  /* 0x00000000141072ca */ /* 0x040fe200000e0000 */
[----:B------:R-:W-:Y:S01]  /*3ad0*/  UIADD3 UR56, UPT, UPT, UR21, 0x406, URZ ;  /* 0x0000040615387890 */ /* 0x000fe2000fffe0ff */
[----:B--2---:R-:W-:Y:S01]  /*3ae0*/  MOV.SPILL R9, UR28 ;  /* 0x0000001c00097c02 */ /* 0x004fe20009000f00 */
[----:B------:R-:W-:Y:S01]  /*3af0*/  UIADD3 UR28, UPT, UPT, UR21, 0x2, URZ ;  /* 0x00000002151c7890 */ /* 0x000fe2000fffe0ff */
[----:B------:R-:W-:Y:S01]  /*3b00*/  MOV.SPILL R17, UR26 ;  /* 0x0000001a00117c02 */ /* 0x000fe20009000f00 */
[----:B------:R-:W-:Y:S01]  /*3b10*/  UIADD3 UR26, UPT, UPT, UR60, 0x2, URZ ;  /* 0x000000023c1a7890 */ /* 0x000fe2000fffe0ff */
[----:B------:R-:W-:Y:S01]  /*3b20*/  MOV.SPILL R12, UR24 ;  /* 0x00000018000c7c02 */ /* 0x000fe20009000f00 */
[----:B------:R-:W-:Y:S01]  /*3b30*/  UIADD3 UR52, UPT, UPT, UR21, 0x800, URZ ;  /* 0x0000080015347890 */ /* 0x000fe2000fffe0ff */
[----:B------:R-:W-:Y:S01]  /*3b40*/  MOV.SPILL R13, UR25 ;  /* 0x00000019000d7c02 */ /* 0x000fe20009000f00 */
[----:B------:R-:W-:Y:S01]  /*3b50*/  UIADD3 UR48, UPT, UPT, UR21, 0x802, URZ ;  /* 0x0000080215307890 */ /* 0x000fe2000fffe0ff */
[----:B------:R-:W-:Y:S01]  /*3b60*/  MOV.SPILL R26, UR25 ;  /* 0x00000019001a7c02 */ /* 0x000fe20009000f00 */
[----:B------:R-:W-:Y:S01]  /*3b70*/  UIADD3 UR44, UPT, UPT, UR21, 0x804, URZ ;  /* 0x00000804152c7890 */ /* 0x000fe2000fffe0ff */
[C---:B------:R-:W-:Y:S01]  /*3b80*/  R2UR UR15, R21.reuse ;  /* 0x00000000150f72ca */ /* 0x040fe200000e0000 */
[----:B------:R-:W-:Y:S01]  /*3b90*/  UIADD3 UR40, UPT, UPT, UR21, 0x806, URZ ;  /* 0x0000080615287890 */ /* 0x000fe2000fffe0ff */
[C---:B------:R-:W-:Y:S01]  /*3ba0*/  R2UR UR13, R21.reuse ;  /* 0x00000000150d72ca */ /* 0x040fe200000e0000 */
[----:B------:R-:W-:Y:S01]  /*3bb0*/  UIADD3 UR36, UPT, UPT, UR21, 0xc00, URZ ;  /* 0x00000c0015247890 */ /* 0x000fe2000fffe0ff */
[C---:B------:R-:W-:Y:S01]  /*3bc0*/  R2UR UR11, R21.reuse ;  /* 0x00000000150b72ca */ /* 0x040fe200000e0000 */
[----:B------:R-:W-:Y:S01]  /*3bd0*/  UIADD3 UR32, UPT, UPT, UR21, 0xc02, URZ ;  /* 0x00000c0215207890 */ /* 0x000fe2000fffe0ff */
[----:B------:R-:W-:Y:S01]  /*3be0*/  R2UR UR9, R21 ;  /* 0x00000000150972ca */ /* 0x000fe200000e0000 */
[----:B------:R-:W-:Y:S01]  /*3bf0*/  UIADD3 UR30, UPT, UPT, UR21, 0xc04, URZ ;  /* 0x00000c04151e7890 */ /* 0x000fe2000fffe0ff */
[----:B------:R-:W-:Y:S01]  /*3c00*/  R2UR UR19, R15 ;  /* 0x000000000f1372ca */ /* 0x000fe200000e0000 */
[----:B------:R-:W-:Y:S01]  /*3c10*/  UIADD3 UR18, UPT, UPT, UR21, 0xc06, URZ ;  /* 0x00000c0615127890 */ /* 0x000fe2000fffe0ff */
[C---:B------:R-:W-:Y:S01]  /*3c20*/  R2UR UR14, R20.reuse ;  /* 0x00000000140e72ca */ /* 0x040fe200000e0000 */
[----:B------:R-:W-:Y:S01]  /*3c30*/  UMOV UR58, 0x0 ;  /* 0x00000000003a7882 */ /* 0x000fe20000000000 */
[----:B------:R-:W-:Y:S01]  /*3c40*/  UMOV UR59, 0x8100490 ;  /* 0x08100490003b7882 */ /* 0x000fe20000000000 */
[----:B------:R-:W-:Y:S01]  /*3c50*/  UMOV UR24, UR21 ;  /* 0x0000001500187c82 */ /* 0x000fe20008000000 */
[----:B------:R-:W-:Y:S01]  /*3c60*/  UMOV UR25, 0x40004040 ;  /* 0x4000404000197882 */ /* 0x000fe20000000000 */
[----:B------:R-:W-:Y:S01]  /*3c70*/  UMOV UR61, 0x40004040 ;  /* 0x40004040003d7882 */ /* 0x000fe20000000000 */
[----:B------:R-:W-:Y:S01]  /*3c80*/  MOV.SPILL R18, UR29 ;  /* 0x0000001d00127c02 */ /* 0x000fe20009000f00 */
[----:B------:R2:W-:Y:S01]  /*3c90*/  UTCHMMA gdesc[UR24], gdesc[UR60], tmem[UR33], tmem[UR58], idesc[UR59], !UPT ;  /* 0x00ff3a3c180075ea */ /* 0x0005e2000f800021 */
[----:B-1----:R-:W-:Y:S01]  /*3ca0*/  MOV.SPILL R10, UR29 ;  /* 0x0000001d000a7c02 */ /* 0x002fe20009000f00 */
[----:B------:R-:W-:Y:S01]  /*3cb0*/  UMOV UR74, 0x0 ;  /* 0x00000000004a7882 */ /* 0x000fe20000000000 */
[----:B------:R-:W-:Y:S01]  /*3cc0*/  MOV.SPILL R16, UR29 ;  /* 0x0000001d00107c02 */ /* 0x000fe20009000f00 */
[----:B------:R-:W-:Y:S01]  /*3cd0*/  UMOV UR29, 0x40004040 ;  /* 0x40004040001d7882 */ /* 0x000fe20000000000 */
[----:B------:R-:W-:Y:S01]  /*3ce0*/  MOV.SPILL R23, UR27 ;  /* 0x0000001b00177c02 */ /* 0x000fe20009000f00 */
[----:B------:R-:W-:Y:S01]  /*3cf0*/  UMOV UR27, 0x40004040 ;  /* 0x40004040001b7882 */ /* 0x000fe20000000000 */
[----:B------:R-:W-:Y:S01]  /*3d00*/  MOV.SPILL R25, UR17 ;  /* 0x0000001100197c02 */ /* 0x000fe20009000f00 */
[----:B------:R-:W-:Y:S01]  /*3d10*/  UMOV UR17, 0x8100490 ;  /* 0x0810049000117882 */ /* 0x000fe20000000000 */
[----:B------:R-:W-:Y:S01]  /*3d20*/  MOV.SPILL R24, UR16 ;  /* 0x0000001000187c02 */ /* 0x000fe20009000f00 */
[----:B------:R-:W-:Y:S01]  /*3d30*/  UMOV UR16, 0x0 ;  /* 0x0000000000107882 */ /* 0x000fe20000000000 */
[----:B------:R-:W-:Y:S01]  /*3d40*/  IMAD.U32 R21, RZ, RZ, UR27 ;  /* 0x0000001bff157e24 */ /* 0x000fe2000f8e00ff */
[----:B------:R1:W-:Y:S01]  /*3d50*/  UTCHMMA gdesc[UR28], gdesc[UR26], tmem[UR31], tmem[UR16], idesc[UR17], UPT ;  /* 0x00ff101a1c0075ea */ /* 0x0003e2000b80001f */
[----:B------:R-:W-:Y:S01]  /*3d60*/  MOV.SPILL R0, UR4 ;  /* 0x0000000400007c02 */ /* 0x000fe20009000f00 */
[----:B------:R-:W-:Y:S01]  /*3d70*/  UIADD3 UR4, UPT, UPT, UR21, 0x4, URZ ;  /* 0x0000000415047890 */ /* 0x000fe2000fffe0ff */
[C---:B------:R-:W-:Y:S01]  /*3d80*/  R2UR UR12, R20.reuse ;  /* 0x00000000140c72ca */ /* 0x040fe200000e0000 */
[----:B------:R-:W-:Y:S01]  /*3d90*/  UMOV UR75, 0x8100490 ;  /* 0x08100490004b7882 */ /* 0x000fe20000000000 */
[C---:B------:R-:W-:Y:S01]  /*3da0*/  R2UR UR10, R20.reuse ;  /* 0x00000000140a72ca */ /* 0x040fe200000e0000 */
[----:B------:R-:W-:Y:S01]  /*3db0*/  UMOV UR77, 0x40004040 ;  /* 0x40004040004d7882 */ /* 0x000fe20000000000 */
[C---:B------:R-:W-:Y:S01]  /*3dc0*/  R2UR UR8, R20.reuse ;  /* 0x00000000140872ca */ /* 0x040fe200000e0000 */
[----:B------:R-:W-:Y:S01]  /*3dd0*/  UMOV UR70, 0x0 ;  /* 0x0000000000467882 */ /* 0x000fe20000000000 */
[----:B------:R-:W-:Y:S01]  /*3de0*/  R2UR UR7, R20 ;  /* 0x00000000140772ca */ /* 0x000fe200000e0000 */
[----:B------:R-:W-:Y:S01]  /*3df0*/  UMOV UR71, 0x8100490 ;  /* 0x0810049000477882 */ /* 0x000fe20000000000 */
[----:B------:R-:W-:Y:S01]  /*3e00*/  UMOV UR73, 0x40004040 ;  /* 0x4000404000497882 */ /* 0x000fe20000000000 */
[----:B------:R-:W-:Y:S01]  /*3e10*/  UMOV UR66, 0x0 ;  /* 0x0000000000427882 */ /* 0x000fe20000000000 */
[----:B--2---:R-:W-:Y:S01]  /*3e20*/  UIADD3 UR24, UPT, UPT, UR60, 0x4, URZ ;  /* 0x000000043c187890 */ /* 0x004fe2000fffe0ff */
[----:B------:R-:W-:Y:S01]  /*3e30*/  R2UR.FILL UR25, R26 ;  /* 0x000000001a1972ca */ /* 0x000fe200004e0000 */
        /* <DEDUP_REMOVED lines=10> */
[----:B-1----:R-:W-:Y:S01]  /*3ee0*/  UIADD3 UR28, UPT, UPT, UR60, 0x6, URZ ;  /* 0x000000063c1c7890 */ /* 0x002fe2000fffe0ff */
[----:B------:R-:W-:Y:S01]  /*3ef0*/  R2UR.FILL UR27, R23 ;  /* 0x00000000171b72ca */ /* 0x000fe200004e0000 */
[----:B------:R-:W-:Y:S01]  /*3f00*/  UMOV UR22, 0x0 ;  /* 0x0000000000167882 */ /* 0x000fe20000000000 */
[----:B------:R-:W-:Y:S01]  /*3f10*/  MOV.SPILL R22, UR23 ;  /* 0x0000001700167c02 */ /* 0x000fe20009000f00 */
[----:B------:R-:W-:Y:S01]  /*3f20*/  UMOV UR23, 0x8100490 ;  /* 0x0810049000177882 */ /* 0x000fe20000000000 */
[----:B------:R-:W-:Y:S01]  /*3f30*/  UMOV UR25, 0x40004040 ;  /* 0x4000404000197882 */ /* 0x000fe20000000000 */
[----:B------:R-:W-:Y:S01]  /*3f40*/  IMAD.U32 R20, RZ, RZ, UR26 ;  /* 0x0000001aff147e24 */ /* 0x000fe2000f8e00ff */
[----:B------:R-:W-:Y:S01]  /*3f50*/  R2UR.FILL UR26, R17 ;  /* 0x00000000111a72ca */ /* 0x000fe200004e0000 */
[----:B------:R-:W-:Y:S01]  /*3f60*/  IMAD.U32 R17, RZ, RZ, UR25 ;  /* 0x00000019ff117e24 */ /* 0x000fe2000f8e00ff */
[----:B------:R-:W-:Y:S01]  /*3f70*/  R2UR.FILL UR29, R16 ;  /* 0x00000000101d72ca */ /* 0x000fe200004e0000 */
[----:B------:R-:W-:Y:S01]  /*3f80*/  UMOV UR65, 0x40004040 ;  /* 0x4000404000417882 */ /* 0x000fe20000000000 */
[----:B------:R-:W-:Y:S01]  /*3f90*/  R2UR.FILL UR17, R25 ;  /* 0x00000000191172ca */ /* 0x000fe200004e0000 */
[----:B------:R-:W-:Y:S01]  /*3fa0*/  UMOV UR54, 0x0 ;  /* 0x0000000000367882 */ /* 0x000fe20000000000 */
[----:B------:R-:W-:Y:S01]  /*3fb0*/  R2UR.FILL UR16, R24 ;  /* 0x00000000181072ca */ /* 0x000fe200004e0000 */
        /* <DEDUP_REMOVED lines=21> */
[----:B------:R-:W-:Y:S01]  /*4110*/  IMAD.U32 R16, RZ, RZ, UR24 ;  /* 0x00000018ff107e24 */ /* 0x000fe2000f8e00ff */
[----:B-1----:R-:W-:Y:S01]  /*4120*/  UIADD3 UR4, UPT, UPT, UR60, 0x200, URZ ;  /* 0x000002003c047890 */ /* 0x002fe2000fffe0ff */
[----:B------:R-:W-:Y:S01]  /*4130*/  R2UR.FILL UR25, R13 ;  /* 0x000000000d1972ca */ /* 0x000fe200004e0000 */
[----:B------:R-:W-:Y:S01]  /*4140*/  UIADD3 UR22, UPT, UPT, UR60, 0x202, URZ ;  /* 0x000002023c167890 */ /* 0x000fe2000fffe0ff */
[----:B------:R-:W-:Y:S01]  /*4150*/  R2UR.FILL UR5, R11 ;  /* 0x000000000b0572ca */ /* 0x000fe200004e0000 */
[----:B------:R-:W-:Y:S01]  /*4160*/  UIADD3 UR27, UPT, UPT, UR6, 0x1, URZ ;  /* 0x00000001061b7890 */ /* 0x000fe2000fffe0ff */
[----:B------:R-:W-:Y:S01]  /*4170*/  R2UR.FILL UR23, R22 ;  /* 0x00000000161772ca */ /* 0x000fe200004e0000 */
[----:B------:R-:W-:Y:S01]  /*4180*/  IMAD.U32 R13, RZ, RZ, UR29 ;  /* 0x0000001dff0d7e24 */ /* 0x000fe2000f8e00ff */
[----:B------:R-:W-:Y:S01]  /*4190*/  R2UR.FILL UR24, R12 ;  /* 0x000000000c1872ca */ /* 0x000fe200004e0000 */
[----:B------:R-:W-:Y:S01]  /*41a0*/  UISETP.NE.AND UP0, UPT, UR27, 0x3, UPT ;  /* 0x000000031b00788c */ /* 0x000fe2000bf05270 */
[----:B------:R-:W-:Y:S02]  /*41b0*/  IMAD.U32 R22, RZ, RZ, UR22 ;  /* 0x00000016ff167e24 */ /* 0x000fe4000f8e00ff */
[----:B------:R-:W-:Y:S01]  /*41c0*/  IMAD.U32 R12, RZ, RZ, UR28 ;  /* 0x0000001cff0c7e24 */ /* 0x000fe2000f8e00ff */
[----:B------:R-:W-:Y:S02]  /*41d0*/  USEL UR6, URZ, 0x1, UP0 ;  /* 0x00000001ff067887 */ /* 0x000fe40008000000 */
[----:B------:R-:W-:Y:S01]  /*41e0*/  USEL UR27, UR27, URZ, UP0 ;  /* 0x000000ff1b1b7287 */ /* 0x000fe20008000000 */
[----:B------:R1:W-:Y:S01]  /*41f0*/  UTCHMMA gdesc[UR76], gdesc[UR28], tmem[UR25], tmem[UR74], idesc[UR75], UPT ;  /* 0x00ff4a1c4c0075ea */ /* 0x0003e2000b800019 */
[----:B------:R-:W-:Y:S01]  /*4200*/  UMOV UR5, 0x40004040 ;  /* 0x4000404000057882 */ /* 0x000fe20000000000 */
[----:B------:R-:W-:Y:S01]  /*4210*/  UMOV UR23, 0x40004040 ;  /* 0x4000404000177882 */ /* 0x000fe20000000000 */
[----:B------:R2:W-:Y:S01]  /*4220*/  UTCHMMA gdesc[UR72], gdesc[UR4], tmem[UR19], tmem[UR70], idesc[UR71], UPT ;  /* 0x00ff4604480075ea */ /* 0x0005e2000b800013 */
[----:B------:R3:W-:Y:S01]  /*4230*/  UTCHMMA gdesc[UR68], gdesc[UR22], tmem[UR17], tmem[UR66], idesc[UR67], UPT ;  /* 0x00ff4216440075ea */ /* 0x0007e2000b800011 */
[----:B------:R-:W-:Y:S01]  /*4240*/  UISETP.NE.AND UP4, UPT, UR24, URZ, UPT ;  /* 0x000000ff1800728c */ /* 0x000fe2000bf85270 */
[----:B------:R-:W-:Y:S01]  /*4250*/  IMAD.U32 R23, RZ, RZ, UR23 ;  /* 0x00000017ff177e24 */ /* 0x000fe2000f8e00ff */
[----:B------:R-:W-:Y:S01]  /*4260*/  LOP3.LUT R3, R3, UR6, RZ, 0x3c, !PT ;  /* 0x0000000603037c12 */ /* 0x000fe2000f8e3cff */
[----:B------:R-:W-:Y:S03]  /*4270*/  IMAD.U32 R11, RZ, RZ, UR5 ;  /* 0x00000005ff0b7e24 */ /* 0x000fe6000f8e00ff */
[----:B------:R4:W-:Y:S01]  /*4280*/  STL.64 [R1+0x20], R22 ;  /* 0x0000201601007387 */ /* 0x0009e20000100a00 */
[----:B-1----:R-:W-:Y:S01]  /*4290*/  UIADD3 UR28, UPT, UPT, UR60, 0x204, URZ ;  /* 0x000002043c1c7890 */ /* 0x002fe2000fffe0ff */
[----:B------:R-:W-:Y:S01]  /*42a0*/  R2UR.FILL UR29, R10 ;  /* 0x000000000a1d72ca */ /* 0x000fe200004e0000 */
[----:B------:R-:W-:Y:S01]  /*42b0*/  UIADD3 UR76, UPT, UPT, UR60, 0x400, URZ ;  /* 0x000004003c4c7890 */ /* 0x000fe2000fffe0ff */
[----:B--2---:R-:W-:Y:S01]  /*42c0*/  R2UR.FILL UR5, R19 ;  /* 0x00000000130572ca */ /* 0x004fe200004e0000 */
[----:B------:R-:W-:Y:S01]  /*42d0*/  UIADD3 UR74, UPT, UPT, UR60, 0x402, URZ ;  /* 0x000004023c4a7890 */ /* 0x000fe2000fffe0ff */
[----:B------:R-:W-:Y:S01]  /*42e0*/  IMAD.U32 R10, RZ, RZ, UR4 ;  /* 0x00000004ff0a7e24 */ /* 0x000fe2000f8e00ff */
[----:B------:R-:W-:Y:S01]  /*42f0*/  UIADD3 UR4, UPT, UPT, UR60, 0x206, URZ ;  /* 0x000002063c047890 */ /* 0x000fe2000fffe0ff */
[----:B---3--:R-:W-:Y:S01]  /*4300*/  R2UR.FILL UR23, R15 ;  /* 0x000000000f1772ca */ /* 0x008fe200004e0000 */
[----:B------:R-:W-:Y:S01]  /*4310*/  UIADD3 UR72, UPT, UPT, UR60, 0x404, URZ ;  /* 0x000004043c487890 */ /* 0x000fe2000fffe0ff */
[----:B------:R-:W-:Y:S01]  /*4320*/  R2UR.FILL UR22, R14 ;  /* 0x000000000e1672ca */ /* 0x000fe200004e0000 */
[----:B------:R-:W-:Y:S01]  /*4330*/  UIADD3 UR70, UPT, UPT, UR60, 0x406, URZ ;  /* 0x000004063c467890 */ /* 0x000fe2000fffe0ff */
[----:B------:R-:W-:Y:S01]  /*4340*/  IMAD.U32 R14, RZ, RZ, UR28 ;  /* 0x0000001cff0e7e24 */ /* 0x000fe2000f8e00ff */
[----:B------:R-:W-:Y:S02]  /*4350*/  UIADD3 UR68, UPT, UPT, UR60, 0x600, URZ ;  /* 0x000006003c447890 */ /* 0x000fe4000fffe0ff */
[----:B------:R-:W-:Y:S01]  /*4360*/  UIADD3 UR66, UPT, UPT, UR60, 0x602, URZ ;  /* 0x000006023c427890 */ /* 0x000fe2000fffe0ff */
[----:B------:R-:W-:Y:S01]  /*4370*/  UMOV UR29, 0x40004040 ;  /* 0x40004040001d7882 */ /* 0x000fe20000000000 */
[----:B------:R-:W-:Y:S01]  /*4380*/  UMOV UR75, 0x40004040 ;  /* 0x40004040004b7882 */ /* 0x000fe20000000000 */
[----:B------:R1:W-:Y:S01]  /*4390*/  UTCHMMA gdesc[UR64], gdesc[UR28], tmem[UR16], tmem[UR62], idesc[UR63], UPT ;  /* 0x00ff3e1c400075ea */ /* 0x0003e2000b800010 */
[----:B------:R-:W-:Y:S01]  /*43a0*/  UMOV UR17, UR5 ;  /* 0x0000000500117c82 */ /* 0x000fe20008000000 */
[----:B------:R-:W-:Y:S01]  /*43b0*/  UMOV UR17, 0x40004040 ;  /* 0x4000404000117882 */ /* 0x000fe20000000000 */
[----:B------:R-:W-:Y:S01]  /*43c0*/  IMAD.U32 R15, RZ, RZ, UR29 ;  /* 0x0000001dff0f7e24 */ /* 0x000fe2000f8e00ff */
[----:B------:R-:W-:Y:S01]  /*43d0*/  UMOV UR71, 0x40004040 ;  /* 0x4000404000477882 */ /* 0x000fe20000000000 */
[----:B------:R-:W-:Y:S01]  /*43e0*/  IMAD.U32 R19, RZ, RZ, UR17 ;  /* 0x00000011ff137e24 */ /* 0x000fe2000f8e00ff */
[----:B------:R-:W-:Y:S01]  /*43f0*/  UMOV UR67, 0x40004040 ;  /* 0x4000404000437882 */ /* 0x000fe20000000000 */
[----:B------:R-:W-:Y:S01]  /*4400*/  UMOV UR19, 0x40004040 ;  /* 0x4000404000137882 */ /* 0x000fe20000000000 */
[----:B------:R-:W-:Y:S01]  /*4410*/  R2UR.FILL UR5, R2 ;  /* 0x00000000020572ca */ /* 0x000fe200004e0000 */
[----:B-1----:R-:W-:Y:S01]  /*4420*/  UMOV UR16, UR4 ;  /* 0x0000000400107c82 */ /* 0x002fe20008000000 */
[----:B------:R-:W-:Y:S01]  /*4430*/  UIADD3 UR64, UPT, UPT, UR60, 0x604, URZ ;  /* 0x000006043c407890 */ /* 0x000fe2000fffe0ff */
[----:B------:R1:W-:Y:S01]  /*4440*/  UTCHMMA gdesc[UR56], gdesc[UR16], tmem[UR15], tmem[UR54], idesc[UR55], UPT ;  /* 0x00ff3610380075ea */ /* 0x0003e2000b80000f */
[----:B------:R-:W-:Y:S01]  /*4450*/  UIADD3 UR62, UPT, UPT, UR60, 0x606, URZ ;  /* 0x000006063c3e7890 */ /* 0x000fe2000fffe0ff */
[----:B------:R4:W-:Y:S01]  /*4460*/  UTCHMMA gdesc[UR52], gdesc[UR76], tmem[UR14], tmem[UR50], idesc[UR51], UPT ;  /* 0x00ff324c340075ea */ /* 0x0009e2000b80000e */
[----:B------:R4:W-:Y:S01]  /*4470*/  UTCHMMA gdesc[UR48], gdesc[UR74], tmem[UR13], tmem[UR46], idesc[UR47], UPT ;  /* 0x00ff2e4a300075ea */ /* 0x0009e2000b80000d */
[----:B------:R-:W-:Y:S01]  /*4480*/  R2UR.FILL UR29, R18 ;  /* 0x00000000121d72ca */ /* 0x000fe200004e0000 */
[----:B------:R4:W-:Y:S01]  /*4490*/  UTCHMMA gdesc[UR44], gdesc[UR72], tmem[UR12], tmem[UR42], idesc[UR43], UPT ;  /* 0x00ff2a482c0075ea */ /* 0x0009e2000b80000c */
[----:B------:R-:W-:Y:S01]  /*44a0*/  IMAD.U32 R18, RZ, RZ, UR16 ;  /* 0x00000010ff127e24 */ /* 0x000fe2000f8e00ff */
[----:B------:R4:W-:Y:S01]  /*44b0*/  UTCHMMA gdesc[UR40], gdesc[UR70], tmem[UR11], tmem[UR38], idesc[UR39], UPT ;  /* 0x00ff2646280075ea */ /* 0x0009e2000b80000b */
[----:B------:R4:W-:Y:S01]  /*44c0*/  UTCHMMA gdesc[UR36], gdesc[UR68], tmem[UR10], tmem[UR34], idesc[UR35], UPT ;  /* 0x00ff2244240075ea */ /* 0x0009e2000b80000a */
[----:B------:R4:W-:Y:S01]  /*44d0*/  UTCHMMA gdesc[UR32], gdesc[UR66], tmem[UR9], tmem[UR58], idesc[UR59], UPT ;  /* 0x00ff3a42200075ea */ /* 0x0009e2000b800009 */
[----:B------:R-:W-:Y:S01]  /*44e0*/  UMOV UR63, 0x40004040 ;  /* 0x40004040003f7882 */ /* 0x000fe20000000000 */
[----:B------:R4:W-:Y:S01]  /*44f0*/  STL.64 [R1+0x18], R18 ;  /* 0x0000181201007387 */ /* 0x0009e20000100a00 */
[----:B------:R-:W-:Y:S02]  /*4500*/  R2UR.FILL UR28, R9 ;  /* 0x00000000091c72ca */ /* 0x000fe400004e0000 */
[----:B------:R-:W-:Y:S01]  /*4510*/  R2UR.FILL UR4, R0 ;  /* 0x00000000000472ca */ /* 0x000fe200004e0000 */
[----:B------:R4:W-:Y:S01]  /*4520*/  UTCHMMA gdesc[UR30], gdesc[UR64], tmem[UR8], tmem[UR54], idesc[UR55], UPT ;  /* 0x00ff36401e0075ea */ /* 0x0009e2000b800008 */
[----:B-1----:R-:W-:Y:S01]  /*4530*/  UMOV UR16, 0x0 ;  /* 0x0000000000107882 */ /* 0x002fe20000000000 */
[----:B------:R-:W-:Y:S02]  /*4540*/  UMOV UR17, 0x8100490 ;  /* 0x0810049000117882 */ /* 0x000fe40000000000 */
[----:B------:R4:W-:Y:S01]  /*4550*/  UTCHMMA gdesc[UR18], gdesc[UR62], tmem[UR7], tmem[UR16], idesc[UR17], UPT ;  /* 0x00ff103e120075ea */ /* 0x0009e2000b800007 */
[----:B------:R-:W-:Y:S09]  /*4560*/  BRA.U UP4, `(.L_x_60) ;  /* 0x0000000104047547 */ /* 0x000ff2000b800000 */
[----:B----4-:R-:W-:Y:S05]  /*4570*/  BPT.TRAP 0x1 ;  /* 0x000000040000795c */ /* 0x010fea0000300000 */
.L_x_60:
[----:B------:R-:W-:Y:S09]  /*4580*/  UIADD3 UR6, UPT, UPT, UR22, 0x58050, URZ ;  /* 0x0005805016067890 */ /* 0x000ff2000fffe0ff */
[----:B------:R1:W-:Y:S01]  /*4590*/  UTCBAR [UR6], URZ ;  /* 0x000000ff060073e9 */ /* 0x0003e200080000ff */
[----:B------:R-:W-:Y:S05]  /*45a0*/  BRA.U UP5, `(.L_x_61) ;  /* 0x0000000105047547 */ /* 0x000fea000b800000 */
[----:B-1--4-:R-:W-:Y:S05]  /*45b0*/  BPT.TRAP 0x1 ;  /* 0x000000040000795c */ /* 0x012fea0000300000 */
.L_x_61:
[----:B------:R-:W-:Y:S01]  /*45c0*/  SHF.L.U32 R9, R8, 0x1f, RZ ;  /* 0x0000001f08097819 */ /* 0x000fe200000006ff */
[----:B------:R-:W-:Y:S03]  /*45d0*/  UISETP.NE.AND UP3, UPT, UR23, URZ, UPT ;  /* 0x000000ff1700728c */ /* 0x000fe6000bf65270 */
[----:B------:R-:W2:Y:S02]  /*45e0*/  SYNCS.PHASECHK.TRANS64.TRYWAIT P0, [UR22+0x580a8], R9 ;  /* 0x0580a809ff0075a7 */ /* 0x000ea40008001116 */
[----:B--2---:R-:W-:Y:S06]  /*45f0*/  @!P0 BRA `(.L_x_62) ;  /* 0x0000021800f88947 */ /* 0x004fec0003800000 */
.L_x_431:
[----:B------:R-:W-:Y:S05]  /*4600*/  BRA.U UP3, `(.L_x_63) ;  /* 0x0000000103047547 */ /* 0x000fea000b800000 */
[----:B-1--4-:R-:W-:Y:S05]  /*4610*/  BPT.TRAP 0x1 ;  /* 0x000000040000795c */ /* 0x012fea0000300000 */
.L_x_63:
[----:B----4-:R-:W-:Y:S01]  /*4620*/  SHF.L.U32 R18, R6, 0x1f, RZ ;  /* 0x0000001f06127819 */ /* 0x010fe200000006ff */
[----:B------:R-:W-:Y:S01]  /*4630*/  IMAD.MOV.U32 R2, RZ, RZ, 0xa0 ;  /* 0x000000a0ff027424 */ /* 0x000fe200078e00ff */
[----:B--2---:R-:W-:Y:S02]  /*4640*/  MOV R0, 0x180 ;  /* 0x0000018000007802 */ /* 0x004fe40000000f00 */
[----:B------:R-:W2:Y:S02]  /*4650*/  SYNCS.PHASECHK.TRANS64.TRYWAIT P0, [UR22+0x58068], R18 ;  /* 0x05806812ff0075a7 */ /* 0x000ea40008001116 */
[----:B--2---:R-:W-:Y:S05]  /*4660*/  @!P0 BRA `(.L_x_64) ;  /* 0x0000021800f48947 */ /* 0x004fea0003800000 */
.L_x_433:
[----:B------:R-:W-:Y:S01]  /*4670*/  ULEA UR4, UR4, UR20, 0xb ;  /* 0x0000001404047291 */ /* 0x000fe2000f8e58ff */
[----:B------:R-:W-:Y:S01]  /*4680*/  R2UR UR10, R2 ;  /* 0x00000000020a72ca */ /* 0x000fe200000e0000 */
[----:B------:R-:W-:Y:S01]  /*4690*/  UISETP.NE.U32.AND UP0, UPT, UR5, URZ, UPT ;  /* 0x000000ff0500728c */ /* 0x000fe2000bf05070 */
[----:B------:R-:W-:Y:S01]  /*46a0*/  IMAD.MOV.U32 R2, RZ, RZ, 0xb0 ;  /* 0x000000b0ff027424 */ /* 0x000fe200078e00ff */
[----:B------:R-:W-:Y:S01]  /*46b0*/  UIADD3 UR32, UPT, UPT, UR4, 0x2000000, URZ ;  /* 0x0200000004207890 */ /* 0x000fe2000fffe0ff */
[----:B------:R-:W-:Y:S01]  /*46c0*/  R2UR UR11, R0 ;  /* 0x00000000000b72ca */ /* 0x000fe200000e0000 */
[----:B------:R-:W-:Y:S01]  /*46d0*/  UIADD3 UR30, UPT, UPT, UR4, 0x2000080, URZ ;  /* 0x02000080041e7890 */ /* 0x000fe2000fffe0ff */
[----:B--2---:R-:W-:Y:S01]  /*46e0*/  IMAD.MOV.U32 R18, RZ, RZ, 0xa8 ;  /* 0x000000a8ff127424 */ /* 0x004fe200078e00ff */
[----:B------:R-:W-:Y:S01]  /*46f0*/  UIADD3 UR18, UPT, UPT, UR4, 0x2000100, URZ ;  /* 0x0200010004127890 */ /* 0x000fe2000fffe0ff */
[----:B------:R-:W-:Y:S01]  /*4700*/  IMAD.MOV.U32 R9, RZ, RZ, 0x180 ;  /* 0x00000180ff097424 */ /* 0x000fe200078e00ff */
[----:B------:R-:W-:Y:S01]  /*4710*/  UIADD3 UR38, UPT, UPT, UR4, 0x2000180, URZ ;  /* 0x0200018004267890 */ /* 0x000fe2000fffe0ff */
[----:B-1----:R-:W-:Y:S01]  /*4720*/  R2UR UR6, R2 ;  /* 0x00000000020672ca */ /* 0x002fe200000e0000 */
[----:B------:R-:W-:Y:S01]  /*4730*/  IMAD.MOV.U32 R0, RZ, RZ, 0x180 ;  /* 0x00000180ff007424 */ /* 0x000fe200078e00ff */
[----:B------:R-:W-:Y:S01]  /*4740*/  R2UR UR8, R18 ;  /* 0x00000000120872ca */ /* 0x000fe200000e0000 */
[----:B------:R-:W-:Y:S01]  /*4750*/  IMAD.MOV.U32 R2, RZ, RZ, 0xb8 ;  /* 0x000000b8ff027424 */ /* 0x000fe200078e00ff */
[----:B------:R-:W-:Y:S01]  /*4760*/  R2UR UR9, R9 ;  /* 0x00000000090972ca */ /* 0x000fe200000e0000 */
[----:B------:R-:W-:Y:S01]  /*4770*/  UMOV UR16, 0x0 ;  /* 0x0000000000107882 */ /* 0x000fe20000000000 */
[----:B------:R-:W-:Y:S01]  /*4780*/  R2UR UR7, R0 ;  /* 0x00000000000772ca */ /* 0x000fe200000e0000 */
[----:B------:R-:W-:Y:S01]  /*4790*/  UMOV UR17, 0x8410490 ;  /* 0x0841049000117882 */ /* 0x000fe20000000000 */
[----:B------:R-:W-:Y:S01]  /*47a0*/  R2UR UR5, R2 ;  /* 0x00000000020572ca */ /* 0x000fe200000e0000 */
[----:B------:R-:W-:Y:S01]  /*47b0*/  UMOV UR33, 0x40004040 ;  /* 0x4000404000217882 */ /* 0x000fe20000000000 */
[----:B------:R-:W-:Y:S01]  /*47c0*/  R2UR UR12, R0 ;  /* 0x00000000000c72ca */ /* 0x000fe200000e0000 */
[----:B------:R1:W-:Y:S01]  /*47d0*/  UTCHMMA tmem[UR10], gdesc[UR32], tmem[UR11], tmem[UR16], idesc[UR17], UP0 ;  /* 0x00ff10200a0079ea */ /* 0x0003e2000800000b */
[----:B------:R-:W-:Y:S01]  /*47e0*/  UMOV UR14, 0x0 ;  /* 0x00000000000e7882 */ /* 0x000fe20000000000 */
[----:B------:R-:W-:Y:S01]  /*47f0*/  UMOV UR15, 0x8410490 ;  /* 0x08410490000f7882 */ /* 0x000fe20000000000 */
[----:B------:R-:W-:Y:S01]  /*4800*/  UMOV UR31, 0x40004040 ;  /* 0x40004040001f7882 */ /* 0x000fe20000000000 */
[----:B------:R-:W-:Y:S01]  /*4810*/  UMOV UR36, 0x0 ;  /* 0x0000000000247882 */ /* 0x000fe20000000000 */
[----:B------:R-:W-:Y:S01]  /*4820*/  UMOV UR37, 0x8410490 ;  /* 0x0841049000257882 */ /* 0x000fe20000000000 */
[----:B------:R1:W-:Y:S01]  /*4830*/  UTCHMMA tmem[UR8], gdesc[UR30], tmem[UR9], tmem[UR14], idesc[UR15], UPT ;  /* 0x00ff0e1e080079ea */ /* 0x0003e2000b800009 */
[----:B------:R-:W-:Y:S01]  /*4840*/  UMOV UR19, 0x40004040 ;  /* 0x4000404000137882 */ /* 0x000fe20000000000 */
[----:B------:R-:W-:Y:S01]  /*4850*/  UMOV UR34, 0x0 ;  /* 0x0000000000227882 */ /* 0x000fe20000000000 */
[----:B------:R1:W-:Y:S01]  /*4860*/  UTCHMMA tmem[UR6], gdesc[UR18], tmem[UR7], tmem[UR36], idesc[UR37], UPT ;  /* 0x00ff2412060079ea */ /* 0x0003e2000b800007 */
[----:B------:R-:W-:Y:S01]  /*4870*/  UMOV UR35, 0x8410490 ;  /* 0x0841049000237882 */ /* 0x000fe20000000000 */
[----:B------:R-:W-:Y:S02]  /*4880*/  UMOV UR39, 0x40004040 ;  /* 0x4000404000277882 */ /* 0x000fe40000000000 */
[----:B------:R1:W-:Y:S01]  /*4890*/  UTCHMMA tmem[UR5], gdesc[UR38], tmem[UR12], tmem[UR34], idesc[UR35], UPT ;  /* 0x00ff2226050079ea */ /* 0x0003e2000b80000c */
[----:B------:R-:W-:Y:S05]  /*48a0*/  BRA.U UP5, `(.L_x_65) ;  /* 0x0000000105047547 */ /* 0x000fea000b800000 */
[----:B-1----:R-:W-:Y:S05]  /*48b0*/  BPT.TRAP 0x1 ;  /* 0x000000040000795c */ /* 0x002fea0000300000 */
.L_x_65:
[----:B------:R-:W-:Y:S01]  /*48c0*/  LOP3.LUT R8, R8, 0x1, RZ, 0x3c, !PT ;  /* 0x0000000108087812 */ /* 0x000fe200078e3cff */
[----:B------:R-:W-:Y:S09]  /*48d0*/  UIADD3 UR4, UPT, UPT, UR22, 0x58098, URZ ;  /* 0x0005809816047890 */ /* 0x000ff2000fffe0ff */
[----:B------:R2:W-:Y:S01]  /*48e0*/  UTCBAR [UR4], URZ ;  /* 0x000000ff040073e9 */ /* 0x0005e200080000ff */
[----:B------:R-:W-:Y:S05]  /*48f0*/  BRA.U !UP1, `(.L_x_66) ;  /* 0x0000000109047547 */ /* 0x000fea000b800000 */
[----:B-12---:R-:W-:Y:S05]  /*4900*/  BPT.TRAP 0x1 ;  /* 0x000000040000795c */ /* 0x006fea0000300000 */
.L_x_66:
[----:B------:R-:W-:Y:S01]  /*4910*/  MOV.SPILL R0, UR73 ;  /* 0x0000004900007c02 */ /* 0x000fe20009000f00 */
[----:B------:R3:W-:Y:S01]  /*4920*/  STL.64 [R1+0x68], R6 ;  /* 0x0000680601007387 */ /* 0x0007e20000100a00 */
[----:B------:R-:W-:Y:S01]  /*4930*/  R2UR UR73, R21 ;  /* 0x00000000154972ca */ /* 0x000fe200000e0000 */
[----:B------:R-:W-:Y:S01]  /*4940*/  IMAD.MOV.U32 R2, RZ, RZ, 0x80 ;  /* 0x00000080ff027424 */ /* 0x000fe200078e00ff */
[----:B------:R-:W-:Y:S01]  /*4950*/  MOV.SPILL R25, UR66 ;  /* 0x0000004200197c02 */ /* 0x000fe20009000f00 */
[----:B------:R-:W-:Y:S01]  /*4960*/  UIADD3 UR58, UPT, UPT, UR21, 0x1000, URZ ;  /* 0x00001000153a7890 */ /* 0x000fe2000fffe0ff */
[----:B------:R-:W-:Y:S01]  /*4970*/  R2UR UR66, R12 ;  /* 0x000000000c4272ca */ /* 0x000fe200000e0000 */
[----:B------:R4:W-:Y:S01]  /*4980*/  STL [R1+0x14], R0 ;  /* 0x0000140001007387 */ /* 0x0009e20000100800 */
[C---:B-1----:R-:W-:Y:S01]  /*4990*/  R2UR UR9, R2.reuse ;  /* 0x00000000020972ca */ /* 0x042fe200000e0000 */
[----:B------:R-:W-:Y:S01]  /*49a0*/  UIADD3 UR54, UPT, UPT, UR21, 0x1002, URZ ;  /* 0x0000100215367890 */ /* 0x000fe2000fffe0ff */
[C---:B------:R-:W-:Y:S01]  /*49b0*/  R2UR UR19, R2.reuse ;  /* 0x00000000021372ca */ /* 0x040fe200000e0000 */
[----:B------:R1:W-:Y:S01]  /*49c0*/  STL [R1+0x64], R4 ;  /* 0x0000640401007387 */ /* 0x0003e20000100800 */
[C---:B------:R-:W-:Y:S01]  /*49d0*/  R2UR UR15, R2.reuse ;  /* 0x00000000020f72ca */ /* 0x040fe200000e0000 */
[----:B------:R-:W-:Y:S01]  /*49e0*/  UMOV UR56, 0x0 ;  /* 0x0000000000387882 */ /* 0x000fe20000000000 */
[C---:B------:R-:W-:Y:S01]  /*49f0*/  R2UR UR11, R2.reuse ;  /* 0x00000000020b72ca */ /* 0x040fe200000e0000 */
[----:B------:R2:W-:Y:S01]  /*4a00*/  STL [R1+0x60], R3 ;  /* 0x0000600301007387 */ /* 0x0005e20000100800 */
[C---:B------:R-:W-:Y:S01]  /*4a10*/  R2UR UR7, R2.reuse ;  /* 0x00000000020772ca */ /* 0x040fe200000e0000 */
[----:B------:R-:W-:Y:S01]  /*4a20*/  UMOV UR57, 0x8100490 ;  /* 0x0810049000397882 */ /* 0x000fe20000000000 */
[----:B------:R-:W-:Y:S01]  /*4a30*/  R2UR UR5, R2 ;  /* 0x00000000020572ca */ /* 0x000fe200000e0000 */
[----:B------:R-:W-:Y:S01]  /*4a40*/  UMOV UR61, 0x40004040 ;  /* 0x40004040003d7882 */ /* 0x000fe20000000000 */
[----:B------:R-:W-:Y:S01]  /*4a50*/  MOV.SPILL R22, UR63 ;  /* 0x0000003f00167c02 */ /* 0x000fe20009000f00 */
[----:B------:R-:W2:Y:S01]  /*4a60*/  LDL.LU R2, [R1+0x14] ;  /* 0x0000140001027983 */ /* 0x000ea20000300800 */
[----:B------:R-:W-:Y:S01]  /*4a70*/  R2UR UR63, R11 ;  /* 0x000000000b3f72ca */ /* 0x000fe200000e0000 */
[----:B------:R-:W-:Y:S01]  /*4a80*/  UMOV UR59, 0x40004040 ;  /* 0x40004040003b7882 */ /* 0x000fe20000000000 */
[----:B------:R-:W-:Y:S01]  /*4a90*/  MOV.SPILL R28, UR69 ;  /* 0x00000045001c7c02 */ /* 0x000fe20009000f00 */
[----:B------:R-:W-:Y:S01]  /*4aa0*/  UMOV UR52, 0x0 ;  /* 0x0000000000347882 */ /* 0x000fe20000000000 */
[----:B------:R-:W-:Y:S01]  /*4ab0*/  MOV.SPILL R27, UR68 ;  /* 0x00000044001b7c02 */ /* 0x000fe20009000f00 */
[----:B------:R-:W-:Y:S01]  /*4ac0*/  UMOV UR53, 0x8100490 ;  /* 0x0810049000357882 */ /* 0x000fe20000000000 */
[----:B------:R-:W-:Y:S01]  /*4ad0*/  R2UR UR68, R16 ;  /* 0x00000000104472ca */ /* 0x000fe200000e0000 */
[----:B---3--:R-:W3:Y:S01]  /*4ae0*/  LDL.LU.64 R6, [R1+0x20] ;  /* 0x0000200001067983 */ /* 0x008ee20000300a00 */
[----:B------:R-:W-:Y:S01]  /*4af0*/  R2UR UR69, R17 ;  /* 0x00000000114572ca */ /* 0x000fe200000e0000 */
[----:B------:R-:W-:Y:S01]  /*4b00*/  UMOV UR73, 0x40004040 ;  /* 0x4000404000497882 */ /* 0x000fe20000000000 */
[----:B------:R-:W-:Y:S01]  /*4b10*/  MOV.SPILL R26, UR67 ;  /* 0x00000043001a7c02 */ /* 0x000fe20009000f00 */
[----:B----4-:R-:W-:Y:S01]  /*4b20*/  IMAD.MOV.U32 R0, RZ, RZ, 0x80 ;  /* 0x00000080ff007424 */ /* 0x010fe200078e00ff */
[----:B------:R-:W-:Y:S01]  /*4b30*/  R2UR UR67, R13 ;  /* 0x000000000d4372ca */ /* 0x000fe200000e0000 */
[----:B------:R-:W-:Y:S01]  /*4b40*/  UMOV UR55, 0x40004040 ;  /* 0x4000404000377882 */ /* 0x000fe20000000000 */
[----:B-1----:R-:W-:Y:S01]  /*4b50*/  MOV.SPILL R4, UR72 ;  /* 0x0000004800047c02 */ /* 0x002fe20009000f00 */
[----:B------:R-:W-:Y:S01]  /*4b60*/  UIADD3 UR50, UPT, UPT, UR21, 0x1004, URZ ;  /* 0x0000100415327890 */ /* 0x000fe2000fffe0ff */
[----:B------:R-:W-:Y:S01]  /*4b70*/  R2UR UR8, R0 ;  /* 0x00000000000872ca */ /* 0x000fe200000e0000 */
[----:B------:R-:W-:Y:S01]  /*4b80*/  UIADD3 UR46, UPT, UPT, UR21, 0x1006, URZ ;  /* 0x00001006152e7890 */ /* 0x000fe2000fffe0ff */
[----:B------:R-:W-:Y:S01]  /*4b90*/  R2UR UR72, R20 ;  /* 0x00000000144872ca */ /* 0x000fe200000e0000 */
[----:B------:R-:W-:Y:S01]  /*4ba0*/  UIADD3 UR42, UPT, UPT, UR21, 0x1400, URZ ;  /* 0x00001400152a7890 */ /* 0x000fe2000fffe0ff */
[----:B------:R-:W-:Y:S01]  /*4bb0*/  MOV.SPILL R20, UR9 ;  /* 0x0000000900147c02 */ /* 0x000fe20009000f00 */
[----:B------:R-:W-:Y:S01]  /*4bc0*/  UIADD3 UR38, UPT, UPT, UR21, 0x1402, URZ ;  /* 0x0000140215267890 */ /* 0x000fe2000fffe0ff */
[----:B------:R-:W-:Y:S01]  /*4bd0*/  R2UR UR18, R0 ;  /* 0x00000000001272ca */ /* 0x000fe200000e0000 */
[----:B------:R-:W-:Y:S01]  /*4be0*/  UMOV UR48, 0x0 ;  /* 0x0000000000307882 */ /* 0x000fe20000000000 */
[----:B--2---:R-:W-:Y:S01]  /*4bf0*/  MOV.SPILL R3, UR71 ;  /* 0x0000004700037c02 */ /* 0x004fe20009000f00 */
[----:B------:R-:W-:Y:S01]  /*4c00*/  UMOV UR49, 0x8100490 ;  /* 0x0810049000317882 */ /* 0x000fe20000000000 */
[----:B------:R-:W-:Y:S01]  /*4c10*/  MOV.SPILL R21, UR62 ;  /* 0x0000003e00157c02 */ /* 0x000fe20009000f00 */
[----:B------:R-:W-:Y:S01]  /*4c20*/  UMOV UR69, 0x40004040 ;  /* 0x4000404000457882 */ /* 0x000fe20000000000 */
[----:B------:R-:W-:Y:S01]  /*4c30*/  R2UR UR62, R10 ;  /* 0x000000000a3e72ca */ /* 0x000fe200000e0000 */
[----:B------:R-:W-:Y:S01]  /*4c40*/  UMOV UR51, 0x40004040 ;  /* 0x4000404000337882 */ /* 0x000fe20000000000 */
[----:B------:R-:W-:Y:S01]  /*4c50*/  MOV.SPILL R19, UR8 ;  /* 0x0000000800137c02 */ /* 0x000fe20009000f00 */
[----:B------:R-:W-:Y:S01]  /*4c60*/  ULEA UR25, UR26, UR22, 0x3 ;  /* 0x000000161a197291 */ /* 0x000fe2000f8e18ff */
[C---:B------:R-:W-:Y:S01]  /*4c70*/  R2UR UR14, R0.reuse ;  /* 0x00000000000e72ca */ /* 0x040fe200000e0000 */
[----:B------:R-:W-:Y:S01]  /*4c80*/  IMAD.MOV.U32 R12, RZ, RZ, 0x80 ;  /* 0x00000080ff0c7424 */ /* 0x000fe200078e00ff */
[----:B------:R-:W-:Y:S01]  /*4c90*/  R2UR UR10, R0 ;  /* 0x00000000000a72ca */ /* 0x000fe200000e0000 */
[----:B------:R-:W-:Y:S01]  /*4ca0*/  UIADD3 UR25, UPT, UPT, UR25, 0x58038, URZ ;  /* 0x0005803819197890 */ /* 0x000fe2000fffe0ff */
[----:B------:R-:W-:Y:S01]  /*4cb0*/  MOV.SPILL R13, UR22 ;  /* 0x00000016000d7c02 */ /* 0x000fe20009000f00 */
[----:B------:R-:W-:Y:S01]  /*4cc0*/  IMAD.MOV.U32 R11, RZ, RZ, 0x80 ;  /* 0x00000080ff0b7424 */ /* 0x000fe200078e00ff */
[C---:B------:R-:W-:Y:S01]  /*4cd0*/  R2UR UR17, R12.reuse ;  /* 0x000000000c1172ca */ /* 0x040fe200000e0000 */
[----:B------:R-:W-:Y:S01]  /*4ce0*/  UMOV UR44, 0x0 ;  /* 0x00000000002c7882 */ /* 0x000fe20000000000 */
[----:B------:R-:W-:Y:S01]  /*4cf0*/  R2UR UR13, R12 ;  /* 0x000000000c0d72ca */ /* 0x000fe200000e0000 */
[----:B------:R-:W-:Y:S01]  /*4d00*/  UMOV UR45, 0x8100490 ;  /* 0x08100490002d7882 */ /* 0x000fe20000000000 */
[C---:B------:R-:W-:Y:S01]  /*4d10*/  R2UR UR16, R11.reuse ;  /* 0x000000000b1072ca */ /* 0x040fe200000e0000 */
[----:B------:R-:W-:Y:S01]  /*4d20*/  UMOV UR67, 0x40004040 ;  /* 0x4000404000437882 */ /* 0x000fe20000000000 */
[----:B------:R-:W-:Y:S01]  /*4d30*/  R2UR UR12, R11 ;  /* 0x000000000b0c72ca */ /* 0x000fe200000e0000 */
[----:B------:R-:W-:Y:S01]  /*4d40*/  UTCBAR [UR25], URZ ;  /* 0x000000ff190073e9 */ /* 0x000fe200080000ff */
[----:B------:R-:W-:Y:S01]  /*4d50*/  MOV.SPILL R12, UR11 ;  /* 0x0000000b000c7c02 */ /* 0x000fe20009000f00 */
[----:B------:R-:W-:Y:S01]  /*4d60*/  UIADD3 UR34, UPT, UPT, UR21, 0x1404, URZ ;  /* 0x0000140415227890 */ /* 0x000fe2000fffe0ff */
[----:B------:R-:W-:Y:S01]  /*4d70*/  MOV.SPILL R11, UR10 ;  /* 0x0000000a000b7c02 */ /* 0x000fe20009000f00 */
[----:B------:R-:W-:Y:S01]  /*4d80*/  UIADD3 UR32, UPT, UPT, UR21, 0x1406, URZ ;  /* 0x0000140615207890 */ /* 0x000fe2000fffe0ff */
[----:B------:R-:W-:Y:S01]  /*4d90*/  R2UR UR10, R14 ;  /* 0x000000000e0a72ca */ /* 0x000fe200000e0000 */
[----:B------:R-:W-:Y:S01]  /*4da0*/  UIADD3 UR30, UPT, UPT, UR21, 0x1800, URZ ;  /* 0x00001800151e7890 */ /* 0x000fe2000fffe0ff */
[----:B------:R-:W-:Y:S01]  /*4db0*/  R2UR UR11, R15 ;  /* 0x000000000f0b72ca */ /* 0x000fe200000e0000 */
[----:B------:R1:W-:Y:S01]  /*4dc0*/  UTCHMMA gdesc[UR58], gdesc[UR60], tmem[UR19], tmem[UR56], idesc[UR57], !UPT ;  /* 0x00ff383c3a0075ea */ /* 0x0003e2000f800013 */
[----:B------:R2:W-:Y:S01]  /*4dd0*/  UTCHMMA gdesc[UR54], gdesc[UR72], tmem[UR18], tmem[UR52], idesc[UR53], UPT ;  /* 0x00ff3448360075ea */ /* 0x0005e2000b800012 */
[----:B------:R4:W-:Y:S01]  /*4de0*/  UTCHMMA gdesc[UR50], gdesc[UR68], tmem[UR17], tmem[UR48], idesc[UR49], UPT ;  /* 0x00ff3044320075ea */ /* 0x0009e2000b800011 */
[----:B------:R-:W-:Y:S01]  /*4df0*/  UMOV UR47, 0x40004040 ;  /* 0x40004040002f7882 */ /* 0x000fe20000000000 */
[----:B------:R-:W-:Y:S01]  /*4e00*/  MOV.SPILL R18, UR13 ;  /* 0x0000000d00127c02 */ /* 0x000fe20009000f00 */
[----:B------:R4:W-:Y:S01]  /*4e10*/  UTCHMMA gdesc[UR46], gdesc[UR66], tmem[UR16], tmem[UR44], idesc[UR45], UPT ;  /* 0x00ff2c422e0075ea */ /* 0x0009e2000b800010 */
[----:B------:R-:W-:Y:S01]  /*4e20*/  UMOV UR40, 0x0 ;  /* 0x0000000000287882 */ /* 0x000fe20000000000 */
[----:B------:R-:W-:Y:S01]  /*4e30*/  UMOV UR41, 0x8100490 ;  /* 0x0810049000297882 */ /* 0x000fe20000000000 */
[----:B------:R-:W-:Y:S01]  /*4e40*/  MOV.SPILL R14, UR23 ;  /* 0x00000017000e7c02 */ /* 0x000fe20009000f00 */
[----:B------:R-:W-:Y:S01]  /*4e50*/  UMOV UR63, 0x40004040 ;  /* 0x40004040003f7882 */ /* 0x000fe20000000000 */
[----:B------:R-:W-:Y:S01]  /*4e60*/  UMOV UR43, 0x40004040 ;  /* 0x40004040002b7882 */ /* 0x000fe20000000000 */
        /* <DEDUP_REMOVED lines=11> */
[----:B------:R4:W-:Y:S01]  /*4f20*/  UTCHMMA gdesc[UR42], gdesc[UR62], tmem[UR15], tmem[UR40], idesc[UR41], UPT ;  /* 0x00ff283e2a0075ea */ /* 0x0009e2000b80000f */
[----:B------:R-:W-:Y:S01]  /*4f30*/  UMOV UR36, 0x0 ;  /* 0x0000000000247882 */ /* 0x000fe20000000000 */
[----:B------:R-:W-:Y:S01]  /*4f40*/  UMOV UR37, 0x8100490 ;  /* 0x0810049000257882 */ /* 0x000fe20000000000 */
[----:B------:R-:W-:Y:S01]  /*4f50*/  MOV.SPILL R10, UR29 ;  /* 0x0000001d000a7c02 */ /* 0x000fe20009000f00 */
[----:B-1----:R-:W-:Y:S01]  /*4f60*/  UIADD3 UR56, UPT, UPT, UR21, 0x1c02, URZ ;  /* 0x00001c0215387890 */ /* 0x002fe2000fffe0ff */
[----:B--2---:R-:W-:Y:S01]  /*4f70*/  R2UR.FILL UR72, R4 ;  /* 0x00000000044872ca */ /* 0x004fe200004e0000 */
[----:B------:R-:W-:Y:S01]  /*4f80*/  UIADD3 UR58, UPT, UPT, UR21, 0x1c04, URZ ;  /* 0x00001c04153a7890 */ /* 0x000fe2000fffe0ff */
[----:B----4-:R-:W-:Y:S01]  /*4f90*/  R2UR.FILL UR68, R27 ;  /* 0x000000001b4472ca */ /* 0x010fe200004e0000 */
[----:B------:R1:W5:Y:S01]  /*4fa0*/  LDL.LU R4, [R1+0x64] ;  /* 0x0000640001047983 */ /* 0x0003620000300800 */
[----:B------:R-:W-:Y:S01]  /*4fb0*/  UMOV UR39, 0x40004040 ;  /* 0x4000404000277882 */ /* 0x000fe20000000000 */
[----:B------:R-:W-:Y:S01]  /*4fc0*/  UMOV UR22, 0x0 ;  /* 0x0000000000167882 */ /* 0x000fe20000000000 */
[----:B------:R-:W-:Y:S01]  /*4fd0*/  R2UR.FILL UR69, R28 ;  /* 0x000000001c4572ca */ /* 0x000fe200004e0000 */
[----:B------:R-:W-:Y:S01]  /*4fe0*/  UMOV UR23, 0x8100490 ;  /* 0x0810049000177882 */ /* 0x000fe20000000000 */
[----:B------:R-:W-:Y:S01]  /*4ff0*/  UMOV UR11, 0x40004040 ;  /* 0x40004040000b7882 */ /* 0x000fe20000000000 */
[----:B------:R-:W-:Y:S01]  /*5000*/  R2UR UR6, R0 ;  /* 0x00000000000672ca */ /* 0x000fe200000e0000 */
[----:B------:R-:W-:Y:S01]  /*5010*/  UMOV UR35, 0x40004040 ;  /* 0x4000404000237882 */ /* 0x000fe20000000000 */
[----:B------:R-:W-:Y:S01]  /*5020*/  UMOV UR54, UR76 ;  /* 0x0000004c00367c82 */ /* 0x000fe20008000000 */
[----:B------:R-:W-:Y:S01]  /*5030*/  R2UR.FILL UR67, R26 ;  /* 0x000000001a4372ca */ /* 0x000fe200004e0000 */
        /* <DEDUP_REMOVED lines=12> */
[----:B------:R-:W-:Y:S01]  /*5100*/  UMOV UR46, UR68 ;  /* 0x00000044002e7c82 */ /* 0x000fe20008000000 */
[----:B------:R-:W-:Y:S01]  /*5110*/  UMOV UR68, 0x0 ;  /* 0x0000000000447882 */ /* 0x000fe20000000000 */
[----:B------:R-:W-:Y:S01]  /*5120*/  MOV.SPILL R16, UR27 ;  /* 0x0000001b00107c02 */ /* 0x000fe20009000f00 */
[----:B------:R-:W-:Y:S01]  /*5130*/  UMOV UR69, 0x8100490 ;  /* 0x0810049000457882 */ /* 0x000fe20000000000 */
[----:B------:R-:W-:Y:S01]  /*5140*/  UMOV UR29, 0x40004040 ;  /* 0x40004040001d7882 */ /* 0x000fe20000000000 */
[----:B------:R-:W-:Y:S01]  /*5150*/  UMOV UR19, UR71 ;  /* 0x0000004700137c82 */ /* 0x000fe20008000000 */
[----:B------:R-:W-:Y:S01]  /*5160*/  R2UR.FILL UR71, R3 ;  /* 0x00000000034772ca */ /* 0x000fe200004e0000 */
[----:B------:R-:W-:Y:S01]  /*5170*/  UMOV UR67, 0x40004040 ;  /* 0x4000404000437882 */ /* 0x000fe20000000000 */
[----:B------:R1:W5:Y:S01]  /*5180*/  LDL.LU R3, [R1+0x60] ;  /* 0x0000600001037983 */ /* 0x0003620000300800 */
[----:B------:R-:W-:Y:S01]  /*5190*/  UMOV UR57, 0x40004040 ;  /* 0x4000404000397882 */ /* 0x000fe20000000000 */
[----:B------:R-:W-:Y:S01]  /*51a0*/  UMOV UR63, 0x40004040 ;  /* 0x40004040003f7882 */ /* 0x000fe20000000000 */
[----:B------:R-:W-:Y:S01]  /*51b0*/  UMOV UR18, UR70 ;  /* 0x0000004600127c82 */ /* 0x000fe20008000000 */
[----:B------:R-:W-:Y:S01]  /*51c0*/  R2UR.FILL UR70, R29 ;  /* 0x000000001d4672ca */ /* 0x000fe200004e0000 */
[----:B------:R-:W-:Y:S01]  /*51d0*/  UMOV UR50, UR18 ;  /* 0x0000001200327c82 */ /* 0x000fe20008000000 */
[----:B------:R-:W-:Y:S01]  /*51e0*/  UMOV UR18, 0x0 ;  /* 0x0000000000127882 */ /* 0x000fe20000000000 */
[----:B------:R-:W-:Y:S01]  /*51f0*/  UMOV UR40, UR50 ;  /* 0x0000003200287c82 */ /* 0x000fe20008000000 */
[----:B------:R-:W-:Y:S01]  /*5200*/  UMOV UR50, 0x0 ;  /* 0x0000000000327882 */ /* 0x000fe20000000000 */
[----:B------:R-:W-:Y:S01]  /*5210*/  UMOV UR71, 0x40004040 ;  /* 0x4000404000477882 */ /* 0x000fe20000000000 */
[----:B------:R-:W-:Y:S01]  /*5220*/  UMOV UR51, UR19 ;  /* 0x0000001300337c82 */ /* 0x000fe20008000000 */
[----:B------:R-:W-:Y:S01]  /*5230*/  UMOV UR19, 0x8100490 ;  /* 0x0810049000137882 */ /* 0x000fe20000000000 */
[----:B------:R-:W-:Y:S01]  /*5240*/  UMOV UR17, UR65 ;  /* 0x0000004100117c82 */ /* 0x000fe20008000000 */
[----:B------:R-:W-:Y:S01]  /*5250*/  R2UR.FILL UR65, R24 ;  /* 0x00000000184172ca */ /* 0x000fe200004e0000 */
[----:B------:R-:W-:Y:S01]  /*5260*/  UMOV UR16, UR64 ;  /* 0x0000004000107c82 */ /* 0x000fe20008000000 */
[----:B------:R-:W-:Y:S01]  /*5270*/  R2UR.FILL UR64, R23 ;  /* 0x00000000174072ca */ /* 0x000fe200004e0000 */
[----:B------:R-:W-:Y:S01]  /*5280*/  UMOV UR42, UR16 ;  /* 0x00000010002a7c82 */ /* 0x000fe20008000000 */
[----:B------:R-:W-:Y:S01]  /*5290*/  UMOV UR15, UR27 ;  /* 0x0000001b000f7c82 */ /* 0x000fe20008000000 */
[----:B------:R-:W-:Y:S01]  /*52a0*/  UMOV UR15, 0x40004040 ;  /* 0x40004040000f7882 */ /* 0x000fe20000000000 */
[----:B------:R-:W-:Y:S01]  /*52b0*/  UMOV UR43, UR17 ;  /* 0x00000011002b7c82 */ /* 0x000fe20008000000 */
[----:B------:R-:W-:Y:S01]  /*52c0*/  UMOV UR43, 0x40004040 ;  /* 0x40004040002b7882 */ /* 0x000fe20000000000 */
[----:B------:R-:W-:Y:S01]  /*52d0*/  UMOV UR17, 0x40004040 ;  /* 0x4000404000117882 */ /* 0x000fe20000000000 */
[----:B------:R-:W-:Y:S01]  /*52e0*/  UMOV UR41, UR51 ;  /* 0x0000003300297c82 */ /* 0x000fe20008000000 */
[----:B------:R-:W-:Y:S01]  /*52f0*/  UMOV UR51, 0x8100490 ;  /* 0x0810049000337882 */ /* 0x000fe20000000000 */
[----:B------:R-:W-:Y:S01]  /*5300*/  UMOV UR65, 0x8100490 ;  /* 0x0810049000417882 */ /* 0x000fe20000000000 */
[----:B------:R-:W-:Y:S01]  /*5310*/  UMOV UR41, 0x40004040 ;  /* 0x4000404000297882 */ /* 0x000fe20000000000 */
[----:B------:R-:W-:Y:S02]  /*5320*/  R2UR.FILL UR27, R16 ;  /* 0x00000000101b72ca */ /* 0x000fe400004e0000 */
[----:B------:R-:W-:Y:S01]  /*5330*/  UMOV UR16, UR64 ;  /* 0x0000004000107c82 */ /* 0x000fe20008000000 */
[----:B------:R-:W-:Y:S01]  /*5340*/  UMOV UR64, 0x0 ;  /* 0x0000000000407882 */ /* 0x000fe20000000000 */
[----:B---3--:R2:W-:Y:S01]  /*5350*/  STL.64 [R1+0x70], R6 ;  /* 0x0000700601007387 */ /* 0x0085e20000100a00 */
[----:B------:R-:W-:Y:S11]  /*5360*/  R2UR.FILL UR73, R2 ;  /* 0x00000000024972ca */ /* 0x000ff600004e0000 */
[----:B------:R-:W-:Y:S01]  /*5370*/  UMOV UR73, 0x8100490 ;  /* 0x0810049000497882 */ /* 0x000fe20000000000 */
[----:B--2---:R-:W2:Y:S02]  /*5380*/  LDL.LU.64 R6, [R1+0x18] ;  /* 0x0000180001067983 */ /* 0x004ea40000300a00 */
[----:B--2---:R-:W-:Y:S02]  /*5390*/  R2UR UR8, R6 ;  /* 0x00000000060872ca */ /* 0x004fe400000e0000 */
[----:B------:R-:W-:Y:S02]  /*53a0*/  R2UR UR9, R7 ;  /* 0x00000000070972ca */ /* 0x000fe400000e0000 */
[----:B------:R-:W2:Y:S09]  /*53b0*/  LDL.LU.64 R6, [R1+0x70] ;  /* 0x0000700001067983 */ /* 0x000eb20000300a00 */
[----:B------:R-:W-:Y:S01]  /*53c0*/  UMOV UR9, 0x40004040 ;  /* 0x4000404000097882 */ /* 0x000fe20000000000 */
[----:B--2---:R-:W-:Y:S02]  /*53d0*/  R2UR UR60, R6 ;  /* 0x00000000063c72ca */ /* 0x004fe400000e0000 */
[----:B------:R-:W-:Y:S02]  /*53e0*/  R2UR UR61, R7 ;  /* 0x00000000073d72ca */ /* 0x000fe400000e0000 */
[----:B------:R1:W5:Y:S09]  /*53f0*/  LDL.LU.64 R6, [R1+0x68] ;  /* 0x0000680001067983 */ /* 0x0003720000300a00 */
[----:B------:R-:W-:Y:S02]  /*5400*/  UMOV UR61, 0x40004040 ;  /* 0x40004040003d7882 */ /* 0x000fe40000000000 */
[----:B------:R2:W-:Y:S02]  /*5410*/  UTCHMMA gdesc[UR38], gdesc[UR60], tmem[UR14], tmem[UR36], idesc[UR37], UPT ;  /* 0x00ff243c260075ea */ /* 0x0005e4000b80000e */
[----:B--2---:R-:W-:Y:S01]  /*5420*/  UMOV UR61, UR13 ;  /* 0x0000000d003d7c82 */ /* 0x004fe20008000000 */
[----:B------:R-:W-:Y:S01]  /*5430*/  R2UR.FILL UR13, R18 ;  /* 0x00000000120d72ca */ /* 0x000fe200004e0000 */
[----:B------:R-:W-:Y:S01]  /*5440*/  UMOV UR60, UR12 ;  /* 0x0000000c003c7c82 */ /* 0x000fe20008000000 */
[----:B------:R-:W-:Y:S01]  /*5450*/  R2UR.FILL UR12, R17 ;  /* 0x00000000110c72ca */ /* 0x000fe200004e0000 */
[----:B------:R-:W-:Y:S01]  /*5460*/  UMOV UR39, UR9 ;  /* 0x0000000900277c82 */ /* 0x000fe20008000000 */
[----:B------:R-:W-:Y:S01]  /*5470*/  R2UR.FILL UR9, R20 ;  /* 0x00000000140972ca */ /* 0x000fe200004e0000 */
[----:B------:R-:W-:Y:S01]  /*5480*/  UMOV UR38, UR8 ;  /* 0x0000000800267c82 */ /* 0x000fe20008000000 */
[----:B------:R-:W-:Y:S01]  /*5490*/  R2UR.FILL UR8, R19 ;  /* 0x00000000130872ca */ /* 0x000fe200004e0000 */
[----:B------:R-:W-:Y:S01]  /*54a0*/  UMOV UR61, 0x40004040 ;  /* 0x40004040003d7882 */ /* 0x000fe20000000000 */
[----:B------:R-:W-:Y:S01]  /*54b0*/  UMOV UR14, UR26 ;  /* 0x0000001a000e7c82 */ /* 0x000fe20008000000 */
[----:B------:R-:W-:Y:S04]  /*54c0*/  R2UR.FILL UR26, R15 ;  /* 0x000000000f1a72ca */ /* 0x000fe800004e0000 */
[----:B------:R2:W-:Y:S02]  /*54d0*/  UTCHMMA gdesc[UR34], gdesc[UR10], tmem[UR13], tmem[UR22], idesc[UR23], UPT ;  /* 0x00ff160a220075ea */ /* 0x0005e4000b80000d */
[----:B------:R3:W-:Y:S01]  /*54e0*/  UTCHMMA gdesc[UR32], gdesc[UR38], tmem[UR12], tmem[UR52], idesc[UR53], UPT ;  /* 0x00ff3426200075ea */ /* 0x0007e2000b80000c */
[----:B--2---:R-:W-:Y:S06]  /*54f0*/  R2UR.FILL UR11, R12 ;  /* 0x000000000c0b72ca */ /* 0x004fec00004e0000 */
[----:B------:R-:W-:Y:S01]  /*5500*/  UIADD3 UR13, UPT, UPT, UR26, 0x1, URZ ;  /* 0x000000011a0d7890 */ /* 0x000fe2000fffe0ff */
[----:B------:R-:W-:Y:S02]  /*5510*/  R2UR.FILL UR10, R11 ;  /* 0x000000000b0a72ca */ /* 0x000fe400004e0000 */
[----:B------:R-:W-:Y:S01]  /*5520*/  R2UR.FILL UR23, R14 ;  /* 0x000000000e1772ca */ /* 0x000fe200004e0000 */
[----:B------:R-:W-:Y:S01]  /*5530*/  UISETP.NE.AND UP0, UPT, UR13, 0x3, UPT ;  /* 0x000000030d00788c */ /* 0x000fe2000bf05270 */
[----:B------:R-:W-:Y:S03]  /*5540*/  R2UR.FILL UR22, R13 ;  /* 0x000000000d1672ca */ /* 0x000fe600004e0000 */
[----:B---3--:R-:W-:Y:S01]  /*5550*/  USEL UR12, UR13, URZ, UP0 ;  /* 0x000000ff0d0c7287 */ /* 0x008fe20008000000 */
[----:B------:R-:W-:Y:S05]  /*5560*/  UTCHMMA gdesc[UR30], gdesc[UR54], tmem[UR11], tmem[UR76], idesc[UR77], UPT ;  /* 0x00ff4c361e0075ea */ /* 0x000fea000b80000b */
[----:B------:R-:W-:Y:S01]  /*5570*/  UTCHMMA gdesc[UR60], gdesc[UR74], tmem[UR10], tmem[UR18], idesc[UR19], UPT ;  /* 0x00ff124a3c0075ea */ /* 0x000fe2000b80000a */
[----:B------:R-:W-:Y:S01]  /*5580*/  UTCHMMA gdesc[UR14], gdesc[UR48], tmem[UR9], tmem[UR72], idesc[UR73], UPT ;  /* 0x00ff48300e0075ea */ /* 0x000fe2000b800009 */
[----:B------:R-:W-:Y:S01]  /*5590*/  UTCHMMA gdesc[UR42], gdesc[UR70], tmem[UR8], tmem[UR44], idesc[UR45], UPT ;  /* 0x00ff2c462a0075ea */ /* 0x000fe2000b800008 */
[----:B------:R2:W-:Y:S01]  /*55a0*/  UTCHMMA gdesc[UR28], gdesc[UR46], tmem[UR7], tmem[UR68], idesc[UR69], UPT ;  /* 0x00ff442e1c0075ea */ /* 0x0005e2000b800007 */
[----:B------:R1:W-:Y:S01]  /*55b0*/  UTCHMMA gdesc[UR56], gdesc[UR66], tmem[UR6], tmem[UR50], idesc[UR51], UPT ;  /* 0x00ff3242380075ea */ /* 0x0003e2000b800006 */
[----:B------:R1:W-:Y:S01]  /*55c0*/  UTCHMMA gdesc[UR58], gdesc[UR16], tmem[UR5], tmem[UR64], idesc[UR65], UPT ;  /* 0x00ff40103a0075ea */ /* 0x0003e2000b800005 */
[----:B------:R1:W-:Y:S01]  /*55d0*/  UTCHMMA gdesc[UR40], gdesc[UR62], tmem[UR4], tmem[UR36], idesc[UR37], UPT ;  /* 0x00ff243e280075ea */ /* 0x0003e2000b800004 */
[----:B--2---:R-:W-:Y:S02]  /*55e0*/  R2UR.FILL UR29, R10 ;  /* 0x000000000a1d72ca */ /* 0x004fe400004e0000 */
[----:B------:R-:W-:Y:S01]  /*55f0*/  R2UR.FILL UR28, R9 ;  /* 0x00000000091c72ca */ /* 0x000fe200004e0000 */
[----:B------:R-:W-:Y:S03]  /*5600*/  @!UPT UIADD3 URZ, UPT, UPT, URZ, URZ, URZ ;  /* 0x000000fffffff290 */ /* 0x000fe6000fffe0ff */
[----:B------:R-:W-:Y:S11]  /*5610*/  BRA.U UP3, `(.L_x_67) ;  /* 0x0000000103047547 */ /* 0x000ff6000b800000 */
[----:B-1----:R-:W-:Y:S05]  /*5620*/  BPT.TRAP 0x1 ;  /* 0x000000040000795c */ /* 0x002fea0000300000 */
.L_x_67:
[----:B-1----:R-:W-:Y:S09]  /*5630*/  UIADD3 UR4, UPT, UPT, UR22, 0x58060, URZ ;  /* 0x0005806016047890 */ /* 0x002ff2000fffe0ff */
[----:B------:R1:W-:Y:S01]  /*5640*/  UTCBAR [UR4], URZ ;  /* 0x000000ff040073e9 */ /* 0x0003e200080000ff */
[----:B------:R-:W-:Y:S05]  /*5650*/  BRA.U !UP1, `(.L_x_68) ;  /* 0x0000000109047547 */ /* 0x000fea000b800000 */
[----:B-1----:R-:W-:Y:S05]  /*5660*/  BPT.TRAP 0x1 ;  /* 0x000000040000795c */ /* 0x002fea0000300000 */
.L_x_68:
[----:B------:R-:W-:Y:S02]  /*5670*/  ULEA UR5, UR12, UR22, 0x3 ;  /* 0x000000160c057291 */ /* 0x000fe4000f8e18ff */
[----:B------:R-:W-:Y:S02]  /*5680*/  UIADD3 UR12, UPT, UPT, UR12, 0x1, URZ ;  /* 0x000000010c0c7890 */ /* 0x000fe4000fffe0ff */
[----:B-1----:R-:W-:Y:S02]  /*5690*/  UIADD3 UR4, UPT, UPT, UR5, 0x58038, URZ ;  /* 0x0005803805047890 */ /* 0x002fe4000fffe0ff */
[----:B------:R-:W-:Y:S04]  /*56a0*/  UISETP.NE.AND UP0, UPT, UR12, 0x3, UPT ;  /* 0x000000030c00788c */ /* 0x000fe8000bf05270 */
[----:B------:R-:W-:Y:S03]  /*56b0*/  USEL UR26, UR12, URZ, UP0 ;  /* 0x000000ff0c1a7287 */ /* 0x000fe60008000000 */
[----:B------:R1:W-:Y:S01]  /*56c0*/  UTCBAR [UR4], URZ ;  /* 0x000000ff040073e9 */ /* 0x0003e200080000ff */
[----:B------:R-:W-:Y:S08]  /*56d0*/  BRA.U !UP1, `(.L_x_69) ;  /* 0x0000000109047547 */ /* 0x000ff0000b800000 */
[----:B-1----:R-:W-:Y:S05]  /*56e0*/  BPT.TRAP 0x1 ;  /* 0x000000040000795c */ /* 0x002fea0000300000 */
.L_x_69:
[----:B-1----:R-:W-:Y:S01]  /*56f0*/  ULEA UR4, UR27, UR22, 0x3 ;  /* 0x000000161b047291 */ /* 0x002fe2000f8e18ff */
[----:B-----5:R-:W-:Y:S08]  /*5700*/  SHF.L.U32 R9, R3, 0x1f, RZ ;  /* 0x0000001f03097819 */ /* 0x020ff000000006ff */
[----:B------:R-:W1:Y:S02]  /*5710*/  SYNCS.PHASECHK.TRANS64.TRYWAIT P0, [UR4+0x58020], R9 ;  /* 0x05802009ff0075a7 */ /* 0x000e640008001104 */
[----:B-1----:R-:W-:Y:S05]  /*5720*/  @!P0 BRA `(.L_x_70) ;  /* 0x0000020800dc8947 */ /* 0x002fea0003800000 */
.L_x_435:
[----:B------:R-:W-:Y:S04]  /*5730*/  UIADD3 UR6, UPT, UPT, UR27, 0x1, URZ ;  /* 0x000000011b067890 */ /* 0x000fe8000fffe0ff */
[----:B------:R-:W-:Y:S04]  /*5740*/  UISETP.NE.AND UP0, UPT, UR6, 0x3, UPT ;  /* 0x000000030600788c */ /* 0x000fe8000bf05270 */
[----:B------:R-:W-:Y:S02]  /*5750*/  USEL UR4, URZ, 0x1, UP0 ;  /* 0x00000001ff047887 */ /* 0x000fe40008000000 */
[----:B------:R-:W-:Y:S04]  /*5760*/  USEL UR6, UR6, URZ, UP0 ;  /* 0x000000ff06067287 */ /* 0x000fe80008000000 */
[----:B------:R-:W-:Y:S01]  /*5770*/  LOP3.LUT R3, R3, UR4, RZ, 0x3c, !PT ;  /* 0x0000000403037c12 */ /* 0x000fe2000f8e3cff */
[----:B------:R-:W-:Y:S05]  /*5780*/  BRA.U UP5, `(.L_x_71) ;  /* 0x0000000105047547 */ /* 0x000fea000b800000 */
[----:B------:R-:W-:Y:S05]  /*5790*/  BPT.TRAP 0x1 ;  /* 0x000000040000795c */ /* 0x000fea0000300000 */
.L_x_71:
[----:B-1----:R-:W-:Y:S04]  /*57a0*/  SHF.L.U32 R9, R8, 0x1f, RZ ;  /* 0x0000001f08097819 */ /* 0x002fe800000006ff */
[----:B------:R-:W1:Y:S02]  /*57b0*/  SYNCS.PHASECHK.TRANS64.TRYWAIT P0, [UR22+0x580a0], R9 ;  /* 0x0580a009ff0075a7 */ /* 0x000e640008001116 */
[----:B-1----:R-:W-:Y:S05]  /*57c0*/  @!P0 BRA `(.L_x_72) ;  /* 0x0000020800cc8947 */ /* 0x002fea0003800000 */
.L_x_437:
[----:B------:R-:W-:Y:S05]  /*57d0*/  BRA.U UP4, `(.L_x_73) ;  /* 0x0000000104047547 */ /* 0x000fea000b800000 */
[----:B------:R-:W-:Y:S05]  /*57e0*/  BPT.TRAP 0x1 ;  /* 0x000000040000795c */ /* 0x000fea0000300000 */
.L_x_73:
[----:B------:R-:W-:Y:S01]  /*57f0*/  LOP3.LUT R12, R5, 0x1, RZ, 0x3c, !PT ;  /* 0x00000001050c7812 */ /* 0x000fe200078e3cff */
[----:B------:R-:W-:Y:S02]  /*5800*/  HFMA2 R2, -RZ, RZ, 0, 1.52587890625e-05 ;  /* 0x00000100ff027431 */ /* 0x000fe400000001ff */
[----:B-1----:R-:W-:Y:S01]  /*5810*/  IMAD.MOV.U32 R9, RZ, RZ, 0x20 ;  /* 0x00000020ff097424 */ /* 0x002fe200078e00ff */
[----:B------:R-:W-:Y:S01]  /*5820*/  SHF.L.U32 R10, R12, 0x1f, RZ ;  /* 0x0000001f0c0a7819 */ /* 0x000fe200000006ff */
[----:B------:R-:W-:Y:S03]  /*5830*/  IMAD.MOV.U32 R0, RZ, RZ, 0x28 ;  /* 0x00000028ff007424 */ /* 0x000fe600078e00ff */
[----:B------:R-:W1:Y:S02]  /*5840*/  SYNCS.PHASECHK.TRANS64.TRYWAIT P0, [UR22+0x58058], R10 ;  /* 0x0580580aff0075a7 */ /* 0x000e640008001116 */
[----:B-1----:R-:W-:Y:S05]  /*5850*/  @!P0 BRA `(.L_x_74) ;  /* 0x0000020800c08947 */ /* 0x002fea0003800000 */
.L_x_439:
[----:B------:R-:W-:Y:S01]  /*5860*/  ULOP3.LUT UR20, UR20, 0x2000000, URZ, 0xfc, !UPT ;  /* 0x0200000014147892 */ /* 0x000fe2000f8efcff */
[----:B------:R-:W-:Y:S01]  /*5870*/  R2UR UR5, R0 ;  /* 0x00000000000572ca */ /* 0x000fe200000e0000 */
[----:B------:R-:W-:Y:S01]  /*5880*/  IMAD.MOV.U32 R0, RZ, RZ, 0x30 ;  /* 0x00000030ff007424 */ /* 0x000fe200078e00ff */
[----:B------:R-:W-:Y:S01]  /*5890*/  R2UR UR8, R9 ;  /* 0x00000000090872ca */ /* 0x000fe200000e0000 */
[----:B------:R-:W-:Y:S01]  /*58a0*/  ULEA UR38, UR27, UR20, 0xb ;  /* 0x000000141b267291 */ /* 0x000fe2000f8e58ff */
[----:B------:R-:W-:Y:S01]  /*58b0*/  IMAD.MOV.U32 R9, RZ, RZ, 0x100 ;  /* 0x00000100ff097424 */ /* 0x000fe200078e00ff */
[----:B------:R-:W-:Y:S01]  /*58c0*/  R2UR UR9, R2 ;  /* 0x00000000020972ca */ /* 0x000fe200000e0000 */
[----:B------:R-:W-:Y:S01]  /*58d0*/  IMAD.MOV.U32 R2, RZ, RZ, 0x38 ;  /* 0x00000038ff027424 */ /* 0x000fe200078e00ff */
[----:B------:R-:W-:Y:S01]  /*58e0*/  UIADD3 UR36, UPT, UPT, UR38, 0x80, URZ ;  /* 0x0000008026247890 */ /* 0x000fe2000fffe0ff */
[----:B------:R-:W-:Y:S01]  /*58f0*/  R2UR UR4, R0 ;  /* 0x00000000000472ca */ /* 0x000fe200000e0000 */
[----:B------:R-:W-:Y:S01]  /*5900*/  UIADD3 UR34, UPT, UPT, UR38, 0x100, URZ ;  /* 0x0000010026227890 */ /* 0x000fe2000fffe0ff */
[----:B------:R-:W-:Y:S01]  /*5910*/  IMAD.MOV.U32 R0, RZ, RZ, 0x100 ;  /* 0x00000100ff007424 */ /* 0x000fe200078e00ff */
[----:B------:R-:W-:Y:S01]  /*5920*/  UIADD3 UR32, UPT, UPT, UR38, 0x180, URZ ;  /* 0x0000018026207890 */ /* 0x000fe2000fffe0ff */
[C---:B------:R-:W-:Y:S01]  /*5930*/  R2UR UR7, R9.reuse ;  /* 0x00000000090772ca */ /* 0x040fe200000e0000 */
[----:B------:R-:W-:Y:S01]  /*5940*/  UMOV UR30, 0x0 ;  /* 0x00000000001e7882 */ /* 0x000fe20000000000 */
[----:B------:R-:W-:Y:S01]  /*5950*/  R2UR UR12, R9 ;  /* 0x00000000090c72ca */ /* 0x000fe200000e0000 */
[----:B------:R-:W-:Y:S01]  /*5960*/  UMOV UR31, 0x8410490 ;  /* 0x08410490001f7882 */ /* 0x000fe20000000000 */
[----:B------:R-:W-:Y:S01]  /*5970*/  R2UR UR10, R2 ;  /* 0x00000000020a72ca */ /* 0x000fe200000e0000 */
[----:B------:R-:W-:Y:S01]  /*5980*/  UMOV UR39, 0x40004040 ;  /* 0x4000404000277882 */ /* 0x000fe20000000000 */
[----:B------:R-:W-:Y:S01]  /*5990*/  R2UR UR11, R0 ;  /* 0x00000000000b72ca */ /* 0x000fe200000e0000 */
[----:B------:R2:W-:Y:S01]  /*59a0*/  UTCHMMA tmem[UR8], gdesc[UR38], tmem[UR9], tmem[UR30], idesc[UR31], UPT ;  /* 0x00ff1e26080079ea */ /* 0x0005e2000b800009 */
        /* <DEDUP_REMOVED lines=13> */
[----:B--2---:R-:W-:Y:S05]  /*5a80*/  BPT.TRAP 0x1 ;  /* 0x000000040000795c */ /* 0x004fea0000300000 */
.L_x_75:
[----:B--2---:R-:W-:Y:S01]  /*5a90*/  UIADD3 UR7, UPT, UPT, UR22, 0x58090, URZ ;  /* 0x0005809016077890 */ /* 0x004fe2000fffe0ff */
[----:B------:R-:W-:Y:S01]  /*5aa0*/  LOP3.LUT R0, R6, 0x1, RZ, 0x3c, !PT ;  /* 0x0000000106007812 */ /* 0x000fe200078e3cff */
[----:B------:R-:W-:Y:S01]  /*5ab0*/  UMOV UR5, 0x1 ;  /* 0x0000000100057882 */ /* 0x000fe20000000000 */
[----:B------:R-:W-:Y:S06]  /*5ac0*/  UMOV UR4, UR27 ;  /* 0x0000001b00047c82 */ /* 0x000fec0008000000 */
[----:B------:R3:W-:Y:S01]  /*5ad0*/  UTCBAR [UR7], URZ ;  /* 0x000000ff070073e9 */ /* 0x0007e200080000ff */
[----:B------:R-:W-:Y:S05]  /*5ae0*/  BRA.U UP2, `(.L_x_76) ;  /* 0xffffffdd02647547 */ /* 0x000fea000b83ffff */
.L_x_57:
[----:B------:R-:W-:Y:S04]  /*5af0*/  BSSY.RECONVERGENT B0, `(.L_x_77) ;  /* 0x0000003000007945 */ /* 0x000fe80003800200 */
[----:B------:R-:W-:Y:S05]  /*5b00*/  @!P4 BRA `(.L_x_78) ;  /* 0x000000000004c947 */ /* 0x000fea0003800000 */
[----:B--23--:R-:W-:Y:S05]  /*5b10*/  BPT.TRAP 0x1 ;  /* 0x000000040000795c */ /* 0x00cfea0000300000 */
.L_x_78:
[----:B--23--:R-:W-:Y:S05]  /*5b20*/  BSYNC.RECONVERGENT B0 ;  /* 0x0000000000007941 */ /* 0x00cfea0003800200 */
.L_x_77:
[----:B------:R-:W-:Y:S01]  /*5b30*/  UIADD3 UR4, UPT, UPT, UR22, 0x58010, URZ ;  /* 0x0005801016047890 */ /* 0x000fe2000fffe0ff */
[----:B------:R-:W-:Y:S08]  /*5b40*/  BSSY.RECONVERGENT B0, `(.L_x_79) ;  /* 0x0000004000007945 */ /* 0x000ff00003800200 */
[----:B------:R2:W-:Y:S01]  /*5b50*/  UTCBAR [UR4], URZ ;  /* 0x000000ff040073e9 */ /* 0x0005e200080000ff */
[----:B------:R-:W-:Y:S05]  /*5b60*/  @!P4 BRA `(.L_x_80) ;  /* 0x000000000004c947 */ /* 0x000fea0003800000 */
[----:B--2---:R-:W-:Y:S05]  /*5b70*/  BPT.TRAP 0x1 ;  /* 0x000000040000795c */ /* 0x004fea0000300000 */
.L_x_80:
[----:B--2---:R-:W-:Y:S05]  /*5b80*/  BSYNC.RECONVERGENT B0 ;  /* 0x0000000000007941 */ /* 0x004fea0003800200 */
.L_x_79:
[----:B------:R-:W-:-:S09]  /*5b90*/  UIADD3 UR4, UPT, UPT, UR22, 0x58018, URZ ;  /* 0x0005801816047890 */ /* 0x000fd2000fffe0ff */
[----:B------:R2:W-:Y:S01]  /*5ba0*/  UTCBAR [UR4], URZ ;  /* 0x000000ff040073e9 */ /* 0x0005e200080000ff */
[----:B------:R-:W-:Y:S05]  /*5bb0*/  BRA.U UP5, `(.L_x_81) ;  /* 0x0000000105047547 */ /* 0x000fea000b800000 */
[----:B--2---:R-:W-:Y:S05]  /*5bc0*/  BPT.TRAP 0x1 ;  /* 0x000000040000795c */ /* 0x004fea0000300000 */
.L_x_81:
[----:B------:R-:W-:-:S04]  /*5bd0*/  SHF.L.U32 R9, R8, 0x1f, RZ ;  /* 0x0000001f08097819 */ /* 0x000fc800000006ff */
[----:B------:R-:W3:Y:S02]  /*5be0*/  SYNCS.PHASECHK.TRANS64.TRYWAIT P0, [UR22+0x580a8], R9 ;  /* 0x0580a809ff0075a7 */ /* 0x000ee40008001116 */
[----:B---3--:R-:W-:Y:S05]  /*5bf0*/  @!P0 BRA `(.L_x_82) ;  /* 0x0000020400f48947 */ /* 0x008fea0003800000 */
.L_x_441:
[----:B------:R-:W-:Y:S05]  /*5c00*/  BRA.U UP3, `(.L_x_83) ;  /* 0x0000000103047547 */ /* 0x000fea000b800000 */
[----:B--2---:R-:W-:Y:S05]  /*5c10*/  BPT.TRAP 0x1 ;  /* 0x000000040000795c */ /* 0x004fea0000300000 */
.L_x_83:
[----:B-1----:R-:W-:Y:S01]  /*5c20*/  SHF.L.U32 R11, R0, 0x1f, RZ ;  /* 0x0000001f000b7819 */ /* 0x002fe200000006ff */
[----:B---3--:R-:W-:Y:S02]  /*5c30*/  HFMA2 R2, -RZ, RZ, 0, 2.288818359375e-05 ;  /* 0x00000180ff027431 */ /* 0x008fe400000001ff */
[----:B------:R-:W-:Y:S01]  /*5c40*/  IMAD.MOV.U32 R9, RZ, RZ, 0xa0 ;  /* 0x000000a0ff097424 */ /* 0x000fe200078e00ff */
[----:B------:R-:W1:Y:S01]  /*5c50*/  SYNCS.PHASECHK.TRANS64.TRYWAIT P0, [UR22+0x58068], R11 ;  /* 0x0580680bff0075a7 */ /* 0x000e620008001116 */
[----:B------:R-:W-:Y:S01]  /*5c60*/  IMAD.MOV.U32 R0, RZ, RZ, 0xa8 ;  /* 0x000000a8ff007424 */ /* 0x000fe200078e00ff */
[----:B-1----:R-:W-:Y:S06]  /*5c70*/  @!P0 BRA `(.L_x_84) ;  /* 0x0000020400ec8947 */ /* 0x002fec0003800000 */
.L_x_443:
[----:B------:R-:W-:Y:S01]  /*5c80*/  R2UR UR9, R0 ;  /* 0x00000000000972ca */ /* 0x000fe200000e0000 */
[----:B------:R-:W-:Y:S01]  /*5c90*/  IMAD.MOV.U32 R0, RZ, RZ, 0xb8 ;  /* 0x000000b8ff007424 */ /* 0x000fe200078e00ff */
[----:B------:R-:W-:Y:S01]  /*5ca0*/  R2UR UR11, R9 ;  /* 0x00000000090b72ca */ /* 0x000fe200000e0000 */
[----:B-1----:R-:W-:Y:S01]  /*5cb0*/  IMAD.MOV.U32 R10, RZ, RZ, 0x180 ;  /* 0x00000180ff0a7424 */ /* 0x002fe200078e00ff */
[----:B------:R-:W-:Y:S01]  /*5cc0*/  R2UR UR12, R2 ;  /* 0x00000000020c72ca */ /* 0x000fe200000e0000 */
[----:B------:R-:W-:Y:S01]  /*5cd0*/  IMAD.MOV.U32 R9, RZ, RZ, 0xb0 ;  /* 0x000000b0ff097424 */ /* 0x000fe200078e00ff */
[----:B--2---:R-:W-:Y:S01]  /*5ce0*/  R2UR UR4, R0 ;  /* 0x00000000000472ca */ /* 0x004fe200000e0000 */
[----:B------:R-:W-:Y:S01]  /*5cf0*/  IMAD.MOV.U32 R2, RZ, RZ, 0x180 ;  /* 0x00000180ff027424 */ /* 0x000fe200078e00ff */
[----:B------:R-:W-:Y:S01]  /*5d00*/  R2UR UR10, R10 ;  /* 0x000000000a0a72ca */ /* 0x000fe200000e0000 */
[----:B------:R-:W-:Y:S01]  /*5d10*/  IMAD.MOV.U32 R0, RZ, RZ, 0x180 ;  /* 0x00000180ff007424 */ /* 0x000fe200078e00ff */
[----:B------:R-:W-:Y:S01]  /*5d20*/  ULEA UR20, UR27, UR20, 0xb ;  /* 0x000000141b147291 */ /* 0x000fe2000f8e58ff */
[----:B------:R-:W-:Y:S01]  /*5d30*/  R2UR UR7, R9 ;  /* 0x00000000090772ca */ /* 0x000fe200000e0000 */
[----:B------:R-:W-:Y:S01]  /*5d40*/  UISETP.NE.U32.AND UP0, UPT, UR5, URZ, UPT ;  /* 0x000000ff0500728c */ /* 0x000fe2000bf05070 */
        /* <DEDUP_REMOVED lines=14> */
[----:B------:R1:W-:Y:S01]  /*5e30*/  UTCHMMA tmem[UR11], gdesc[UR20], tmem[UR12], tmem[UR30], idesc[UR31], UP0 ;  /* 0x00ff1e140b0079ea */ /* 0x0003e2000800000c */
[----:B------:R-:W-:Y:S01]  /*5e40*/  UMOV UR14, 0x0 ;  /* 0x00000000000e7882 */ /* 0x000fe20000000000 */
[----:B------:R-:W-:Y:S01]  /*5e50*/  UMOV UR15, 0x8410490 ;  /* 0x08410490000f7882 */ /* 0x000fe20000000000 */
[----:B------:R-:W-:Y:S01]  /*5e60*/  UMOV UR33, 0x40004040 ;  /* 0x4000404000217882 */ /* 0x000fe20000000000 */
[----:B------:R1:W-:Y:S01]  /*5e70*/  UTCHMMA tmem[UR9], gdesc[UR36], tmem[UR10], tmem[UR18], idesc[UR19], UPT ;  /* 0x00ff1224090079ea */ /* 0x0003e2000b80000a */
[----:B------:R1:W-:Y:S01]  /*5e80*/  UTCHMMA tmem[UR7], gdesc[UR34], tmem[UR8], tmem[UR16], idesc[UR17], UPT ;  /* 0x00ff1022070079ea */ /* 0x0003e2000b800008 */
[----:B------:R1:W-:Y:S01]  /*5e90*/  UTCHMMA tmem[UR4], gdesc[UR32], tmem[UR5], tmem[UR14], idesc[UR15], UPT ;  /* 0x00ff0e20040079ea */ /* 0x0003e2000b800005 */
[----:B------:R-:W-:Y:S05]  /*5ea0*/  BRA.U UP5, `(.L_x_85) ;  /* 0x0000000105047547 */ /* 0x000fea000b800000 */
[----:B-1----:R-:W-:Y:S05]  /*5eb0*/  BPT.TRAP 0x1 ;  /* 0x000000040000795c */ /* 0x002fea0000300000 */
.L_x_85:
[----:B-1----:R-:W-:-:S09]  /*5ec0*/  UIADD3 UR4, UPT, UPT, UR22, 0x58098, URZ ;  /* 0x0005809816047890 */ /* 0x002fd2000fffe0ff */
[----:B------:R1:W-:Y:S01]  /*5ed0*/  UTCBAR [UR4], URZ ;  /* 0x000000ff040073e9 */ /* 0x0003e200080000ff */
[----:B------:R-:W-:Y:S05]  /*5ee0*/  BRA.U !UP1, `(.L_x_86) ;  /* 0x0000000109047547 */ /* 0x000fea000b800000 */
[----:B-1----:R-:W-:Y:S05]  /*5ef0*/  BPT.TRAP 0x1 ;  /* 0x000000040000795c */ /* 0x002fea0000300000 */
.L_x_86:
[----:B-1----:R-:W-:-:S04]  /*5f00*/  ULEA UR4, UR26, UR22, 0x3 ;  /* 0x000000161a047291 */ /* 0x002fc8000f8e18ff */
[----:B------:R-:W-:-:S09]  /*5f10*/  UIADD3 UR4, UPT, UPT, UR4, 0x58038, URZ ;  /* 0x0005803804047890 */ /* 0x000fd2000fffe0ff */
[----:B------:R1:W-:Y:S01]  /*5f20*/  UTCBAR [UR4], URZ ;  /* 0x000000ff040073e9 */ /* 0x0003e200080000ff */
[----:B------:R-:W-:Y:S05]  /*5f30*/  BRA.U UP4, `(.L_x_87) ;  /* 0x0000000104047547 */ /* 0x000fea000b800000 */
[----:B-1----:R-:W-:Y:S05]  /*5f40*/  BPT.TRAP 0x1 ;  /* 0x000000040000795c */ /* 0x002fea0000300000 */
.L_x_87:
[----:B-1----:R-:W-:-:S09]  /*5f50*/  UIADD3 UR4, UPT, UPT, UR22, 0x58050, URZ ;  /* 0x0005805016047890 */ /* 0x002fd2000fffe0ff */
[----:B------:R1:W-:Y:S01]  /*5f60*/  UTCBAR [UR4], URZ ;  /* 0x000000ff040073e9 */ /* 0x0003e200080000ff */
[----:B------:R-:W-:Y:S05]  /*5f70*/  BRA.U UP3, `(.L_x_88) ;  /* 0x0000000103047547 */ /* 0x000fea000b800000 */
[----:B-1----:R-:W-:Y:S05]  /*5f80*/  BPT.TRAP 0x1 ;  /* 0x000000040000795c */ /* 0x002fea0000300000 */
.L_x_88:
[----:B------:R-:W-:Y:S01]  /*5f90*/  UIADD3 UR22, UPT, UPT, UR22, 0x58060, URZ ;  /* 0x0005806016167890 */ /* 0x000fe2000fffe0ff */
[----:B------:R-:W-:Y:S02]  /*5fa0*/  LOP3.LUT R8, R8, 0x1, RZ, 0x3c, !PT ;  /* 0x0000000108087812 */ /* 0x000fe400078e3cff */
[----:B------:R-:W-:-:S06]  /*5fb0*/  LOP3.LUT R4, R4, 0x1, RZ, 0x3c, !PT ;  /* 0x0000000104047812 */ /* 0x000fcc00078e3cff */
[----:B------:R2:W-:Y:S01]  /*5fc0*/  UTCBAR [UR22], URZ ;  /* 0x000000ff160073e9 */ /* 0x0005e200080000ff */
[----:B------:R-:W-:Y:S02]  /*5fd0*/  NOP ;  /* 0x0000000000007918 */ /* 0x000fe40000000000 */
.L_x_29:
[----:B------:R-:W3:Y:S01]  /*5fe0*/  LDCU UR5, c[0x0][0x370] ;  /* 0x00006e00ff0577ac */ /* 0x000ee20008000800 */
[----:B-1----:R-:W1:Y:S01]  /*5ff0*/  LDCU UR4, c[0x0][0x900] ;  /* 0x00012000ff0477ac */ /* 0x002e620008000800 */
[----:B---3--:R-:W-:-:S04]  /*6000*/  UIADD3 UR29, UPT, UPT, UR5, UR29, URZ ;  /* 0x0000001d051d7290 */ /* 0x008fc8000fffe0ff */
[----:B-1----:R-:W-:-:S09]  /*6010*/  UISETP.GE.AND UP0, UPT, UR29, UR4, UPT ;  /* 0x000000041d00728c */ /* 0x002fd2000bf06270 */
[----:B------:R-:W-:Y:S05]  /*6020*/  BRA.U !UP0, `(.L_x_89) ;  /* 0xffffffb908187547 */ /* 0x000fea000b83ffff */
[----:B--2---:R-:W-:Y:S05]  /*6030*/  EXIT ;  /* 0x000000000000794d */ /* 0x004fea0003800000 */
.L_x_28:
[----:B------:R-:W-:-:S08]  /*6040*/  NOP ;  /* 0x0000000000007918 */ /* 0x000fd00000000000 */
[----:B------:R-:W1:-:S00]  /*6050*/  USETMAXREG.DEALLOC.CTAPOOL 0x60 ;  /* 0x00000060000079c8 */ /* 0x000e4000080e0500 */
[----:B-1----:R-:W1:Y:S01]  /*6060*/  LDC R2, c[0x0][0x900] ;  /* 0x00024000ff027b82 */ /* 0x002e620000000800 */
[----:B------:R-:W-:Y:S02]  /*6070*/  MOV R57, UR9 ;  /* 0x0000000900397c02 */ /* 0x000fe40008000f00 */
[----:B-1----:R-:W-:-:S13]  /*6080*/  ISETP.LE.AND P0, PT, R2, UR9, PT ;  /* 0x0000000902007c0c */ /* 0x002fda000bf03270 */
[----:B------:R-:W-:Y:S05]  /*6090*/  @P0 EXIT ;  /* 0x000000000000094d */ /* 0x000fea0003800000 */
[----:B------:R-:W1:Y:S01]  /*60a0*/  S2UR UR6, SR_CTAID.Z ;  /* 0x00000000000679c3 */ /* 0x000e620000002700 */
[----:B------:R-:W-:Y:S01]  /*60b0*/  LOP3.LUT P0, RZ, R0, 0x7f, RZ, 0xc0, !PT ;  /* 0x0000007f00ff7812 */ /* 0x000fe2000780c0ff */
[----:B------:R-:W-:Y:S01]  /*60c0*/  HFMA2 R23, -RZ, RZ, 0, 0 ;  /* 0x00000000ff177431 */ /* 0x000fe200000001ff */
[----:B------:R-:W-:Y:S01]  /*60d0*/  BSSY B8, `(.L_x_90) ;  /* 0x00013d3000087945 */ /* 0x000fe20003800000 */
[----:B------:R-:W-:Y:S01]  /*60e0*/  MOV R56, 0x1 ;  /* 0x0000000100387802 */ /* 0x000fe20000000f00 */
[----:B------:R-:W2:Y:S03]  /*60f0*/  LDCU.64 UR44, c[0x0][0x358] ;  /* 0x00006b00ff2c77ac */ /* 0x000ea60008000a00 */
[----:B------:R-:W1:Y:S01]  /*6100*/  LDC R4, c[0x0][0x370] ;  /* 0x0000dc00ff047b82 */ /* 0x000e620000000800 */
[----:B------:R-:W3:Y:S01]  /*6110*/  LDCU UR4, c[0x0][0x374] ;  /* 0x00006e80ff0477ac */ /* 0x000ee20008000800 */
[----:B------:R-:W-:Y:S01]  /*6120*/  UMOV UR42, URZ ;  /* 0x000000ff002a7c82 */ /* 0x000fe20008000000 */
[----:B------:R-:W-:-:S05]  /*6130*/  UMOV UR39, URZ ;  /* 0x000000ff00277c82 */ /* 0x000fca0008000000 */
[----:B------:R-:W4:Y:S01]  /*6140*/  S2UR UR5, SR_CTAID.Y ;  /* 0x00000000000579c3 */ /* 0x000f220000002600 */
[----:B-1----:R-:W-:-:S05]  /*6150*/  IMAD R2, R4, UR6, RZ ;  /* 0x0000000604027c24 */ /* 0x002fca000f8e02ff */
[----:B------:R-:W-:Y:S01]  /*6160*/  IADD3 R2, PT, PT, RZ, -R2, RZ ;  /* 0x80000002ff027210 */ /* 0x000fe20007ffe0ff */
[----:B----4-:R-:W-:-:S04]  /*6170*/  IMAD R4, R4, UR5, R57 ;  /* 0x0000000504047c24 */ /* 0x010fc8000f8e0239 */
[----:B---3--:R-:W-:-:S05]  /*6180*/  IMAD R3, R2, UR4, RZ ;  /* 0x0000000402037c24 */ /* 0x008fca000f8e02ff */
[----:B------:R-:W-:-:S04]  /*6190*/  ISETP.NE.OR P0, PT, R4, R3, P0 ;  /* 0x000000030400720c */ /* 0x000fc80000705670 */
[----:B--2---:R-:W-:-:S09]  /*61a0*/  P2R R58, PR, RZ, 0x1 ;  /* 0x00000001ff3a7803 */ /* 0x004fd20000000000 */
.L_x_292:
[----:B------:R-:W-:Y:S05]  /*61b0*/  YIELD ;  /* 0x0000000000007946 */ /* 0x000fea0003800000 */
[----:B------:R-:W1:Y:S01]  /*61c0*/  LDC R6, c[0x0][0x904] ;  /* 0x00024100ff067b82 */ /* 0x000e620000000800 */
[----:B--2---:R-:W2:Y:S01]  /*61d0*/  LDCU.64 UR4, c[0x0][0x908] ;  /* 0x00012100ff0477ac */ /* 0x004ea20008000a00 */
[----:B------:R-:W-:Y:S01]  /*61e0*/  BSSY B7, `(.L_x_91) ;  /* 0x00013bc000077945 */ /* 0x000fe20003800000 */
[----:B---3--:R-:W3:Y:S05]  /*61f0*/  LDCU.64 UR6, c[0x0][0x920] ;  /* 0x00012400ff0677ac */ /* 0x008eea0008000a00 */
[----:B----4-:R-:W4:Y:S08]  /*6200*/  LDC.64 R4, c[0x0][0x918] ;  /* 0x00024600ff047b82 */ /* 0x010f300000000a00 */
[----:B------:R-:W5:Y:S01]  /*6210*/  LDC.64 R2, c[0x0][0x910] ;  /* 0x00024400ff027b82 */ /* 0x000f620000000a00 */
[----:B--2---:R-:W-:Y:S01]  /*6220*/  IMAD.HI.U32 R22, R57, UR4, RZ ;  /* 0x0000000439167c27 */ /* 0x004fe2000f8e00ff */
[----:B------:R-:W2:Y:S04]  /*6230*/  LDCU UR4, c[0x0][0x380] ;  /* 0x00007000ff0477ac */ /* 0x000ea80008000800 */
[----:B------:R-:W-:-:S02]  /*6240*/  SHF.R.U32.HI R22, RZ, UR5, R22 ;  /* 0x00000005ff167c19 */ /* 0x000fc40008011616 */
[----:B-1----:R-:W-:-:S04]  /*6250*/  ISETP.NE.AND P0, PT, R6, 0x1, PT ;  /* 0x000000010600780c */ /* 0x002fc80003f05270 */
[----:B------:R-:W-:Y:S02]  /*6260*/  SEL R22, R57, R22, !P0 ;  /* 0x0000001639167207 */ /* 0x000fe40004000000 */
[----:B----4-:R-:W-:-:S03]  /*6270*/  ISETP.NE.AND P0, PT, R5, 0x1, PT ;  /* 0x000000010500780c */ /* 0x010fc60003f05270 */
[----:B---3--:R-:W-:-:S05]  /*6280*/  IMAD.HI.U32 R7, R22, UR6, RZ ;  /* 0x0000000616077c27 */ /* 0x008fca000f8e00ff */
[----:B------:R-:W-:-:S04]  /*6290*/  SHF.R.U32.HI R7, RZ, UR7, R7 ;  /* 0x00000007ff077c19 */ /* 0x000fc80008011607 */
[----:B------:R-:W-:Y:S01]  /*62a0*/  SEL R0, R22, R7, !P0 ;  /* 0x0000000716007207 */ /* 0x000fe20004000000 */
[----:B------:R-:W-:Y:S01]  /*62b0*/  IMAD.MOV R7, RZ, RZ, -R22 ;  /* 0x000000ffff077224 */ /* 0x000fe200078e0a16 */
[----:B-----5:R-:W-:-:S03]  /*62c0*/  ISETP.NE.AND P0, PT, R2, 0x1, PT ;  /* 0x000000010200780c */ /* 0x020fc60003f05270 */
[----:B------:R-:W-:-:S04]  /*62d0*/  IMAD.HI.U32 R3, R0, R3, RZ ;  /* 0x0000000300037227 */ /* 0x000fc800078e00ff */
[----:B------:R-:W-:Y:S01]  /*62e0*/  IMAD R7, R6, R7, R57 ;  /* 0x0000000706077224 */ /* 0x000fe200078e0239 */
[----:B------:R-:W-:-:S03]  /*62f0*/  SHF.R.U32.HI R3, RZ, R4, R3 ;  /* 0x00000004ff037219 */ /* 0x000fc60000011603 */
[----:B------:R-:W-:Y:S01]  /*6300*/  IMAD.SHL.U32 R4, R7, 0x100, RZ ;  /* 0x0000010007047824 */ /* 0x000fe200078e00ff */
[----:B------:R-:W-:-:S04]  /*6310*/  SEL R3, R0, R3, !P0 ;  /* 0x0000000300037207 */ /* 0x000fc80004000000 */
[----:B--2---:R-:W-:Y:S01]  /*6320*/  ISETP.GE.AND P0, PT, R4, UR4, PT ;  /* 0x0000000404007c0c */ /* 0x004fe2000bf06270 */
[----:B------:R-:W-:Y:S02]  /*6330*/  IMAD.MOV R4, RZ, RZ, -R0 ;  /* 0x000000ffff047224 */ /* 0x000fe400078e0a00 */
[----:B------:R-:W-:Y:S02]  /*6340*/  IMAD.MOV R3, RZ, RZ, -R3 ;  /* 0x000000ffff037224 */ /* 0x000fe400078e0a03 */
[----:B------:R-:W-:Y:S02]  /*6350*/  IMAD R22, R5, R4, R22 ;  /* 0x0000000405167224 */ /* 0x000fe400078e0216 */
[----:B------:R-:W-:-:S06]  /*6360*/  IMAD R2, R2, R3, R0 ;  /* 0x0000000302027224 */ /* 0x000fcc00078e0200 */
[----:B------:R-:W-:Y:S05]  /*6370*/  @P0 BRA `(.L_x_92) ;  /* 0x0000013800880947 */ /* 0x000fea0003800000 */
[----:B------:R-:W1:Y:S02]  /*6380*/  LDCU UR5, c[0x0][0x384] ;  /* 0x00007080ff0577ac */ /* 0x000e640008000800 */
[----:B-1----:R-:W-:-:S09]  /*6390*/  UISETP.NE.AND UP0, UPT, UR5, URZ, UPT ;  /* 0x000000ff0500728c */ /* 0x002fd2000bf05270 */
[----:B------:R-:W-:Y:S05]  /*63a0*/  BRA.U UP0, `(.L_x_93) ;  /* 0x0000008100787547 */ /* 0x000fea000b800000 */
[----:B------:R-:W-:-:S09]  /*63b0*/  UISETP.NE.AND UP0, UPT, UR41, URZ, UPT ;  /* 0x000000ff2900728c */ /* 0x000fd2000bf05270 */
[----:B------:R-:W-:Y:S05]  /*63c0*/  BRA.U UP0, `(.L_x_94) ;  /* 0x0000000100047547 */ /* 0x000fea000b800000 */
[----:B------:R-:W-:Y:S05]  /*63d0*/  BPT.TRAP 0x1 ;  /* 0x000000040000795c */ /* 0x000fea0000300000 */
.L_x_94:
[----:B------:R-:W1:Y:S01]  /*63e0*/  S2R R16, SR_CgaCtaId ;  /* 0x0000000000107919 */ /* 0x000e620000008800 */
[----:B------:R-:W-:Y:S01]  /*63f0*/  MOV R5, 0x400 ;  /* 0x0000040000057802 */ /* 0x000fe20000000f00 */
[----:B------:R-:W-:Y:S01]  /*6400*/  BSSY B0, `(.L_x_95) ;  /* 0x0000005000007945 */ /* 0x000fe20003800000 */
[----:B------:R-:W-:Y:S02]  /*6410*/  SHF.L.U32 R3, R56, 0x1f, RZ ;  /* 0x0000001f38037819 */ /* 0x000fe400000006ff */
[----:B-1----:R-:W-:-:S04]  /*6420*/  LEA R16, R16, R5, 0x18 ;  /* 0x0000000510107211 */ /* 0x002fc800078ec0ff */
[----:B------:R-:W1:Y:S02]  /*6430*/  SYNCS.PHASECHK.TRANS64.TRYWAIT P0, [R16+URZ+0x580c0], R3 ;  /* 0x0580c003100075a7 */ /* 0x000e6400080011ff */
[----:B-1----:R-:W-:Y:S05]  /*6440*/  @!P0 BRA `(.L_x_96) ;  /* 0x0000020000108947 */ /* 0x002fea0003800000 */
.L_x_444:
[----:B------:R-:W-:Y:S05]  /*6450*/  BSYNC B0 ;  /* 0x0000000000007941 */ /* 0x000fea0003800000 */
.L_x_95:
[----:B------:R-:W-:Y:S01]  /*6460*/  ISETP.NE.AND P0, PT, R58, RZ, PT ;  /* 0x000000ff3a00720c */ /* 0x000fe20003f05270 */
[----:B------:R-:W-:-:S12]  /*6470*/  BSSY.RECONVERGENT B6, `(.L_x_97) ;  /* 0x0000233000067945 */ /* 0x000fd80003800200 */
[----:B------:R-:W-:Y:S05]  /*6480*/  @P0 BRA `(.L_x_98) ;  /* 0x0000002000c40947 */ /* 0x000fea0003800000 */
[----:B------:R-:W2:Y:S01]  /*6490*/  LDC.64 R10, c[0x4][0xa0] ;  /* 0x01002800ff0a7b82 */ /* 0x000ea20000000a00 */
[----:B------:R-:W-:Y:S01]  /*64a0*/  MOV R17, 0x0 ;  /* 0x0000000000117802 */ /* 0x000fe20000000f00 */
[----:B------:R-:W3:Y:S01]  /*64b0*/  LDCU.64 UR4, c[0x4][0xd0] ;  /* 0x01001a00ff0477ac */ /* 0x000ee20008000a00 */
[----:B------:R-:W-:Y:S02]  /*64c0*/  MOV R6, UR37 ;  /* 0x0000002500067c02 */ /* 0x000fe40008000f00 */
[----:B------:R-:W-:-:S03]  /*64d0*/  MOV R7, UR36 ;  /* 0x0000002400077c02 */ /* 0x000fc60008000f00 */
[----:B------:R4:W1:Y:S01]  /*64e0*/  LDC.64 R8, c[0x4][R17] ;  /* 0x0100000011087b82 */ /* 0x0008620000000a00 */
[----:B---3--:R-:W-:Y:S02]  /*64f0*/  IMAD.U32 R4, RZ, RZ, UR4 ;  /* 0x00000004ff047e24 */ /* 0x008fe4000f8e00ff */
[----:B------:R-:W-:Y:S01]  /*6500*/  IMAD.U32 R5, RZ, RZ, UR5 ;  /* 0x00000005ff057e24 */ /* 0x000fe2000f8e00ff */
[----:B--2---:R4:W-:Y:S04]  /*6510*/  STL.64 [R1], R10 ;  /* 0x0000000a01007387 */ /* 0x0049e80000100a00 */
[----:B------:R-:W-:-:S07]  /*6520*/  LEPC R20, `(.L_x_99) ;  /* 0x000000001014794e */ /* 0x000fce0000000000 */
[----:B-1--4-:R-:W-:Y:S05]  /*6530*/  CALL.ABS.NOINC R8 ;  /* 0x0000000008007343 */ /* 0x012fea0003c00000 */
.L_x_99:
[----:B------:R-:W-:Y:S01]  /*6540*/  IMAD.MOV.U32 R8, RZ, RZ, 0x3 ;  /* 0x00000003ff087424 */ /* 0x000fe200078e00ff */
[----:B------:R1:W2:Y:S01]  /*6550*/  LDC.64 R10, c[0x4][R17] ;  /* 0x01000000110a7b82 */ /* 0x0002a20000000a00 */
[----:B------:R-:W-:Y:S01]  /*6560*/  IMAD.MOV.U32 R9, RZ, RZ, 0x4 ;  /* 0x00000004ff097424 */ /* 0x000fe200078e00ff */
[----:B------:R-:W3:Y:S01]  /*6570*/  LDCU.64 UR4, c[0x4][0xe8] ;  /* 0x01001d00ff0477ac */ /* 0x000ee20008000a00 */
[----:B------:R-:W-:Y:S01]  /*6580*/  MOV R6, UR37 ;  /* 0x0000002500067c02 */ /* 0x000fe20008000f00 */
[----:B------:R1:W-:Y:S01]  /*6590*/  STL [R1+0x8], R8 ;  /* 0x0000080801007387 */ /* 0x0003e20000100800 */
[----:B------:R-:W-:-:S03]  /*65a0*/  MOV R7, UR36 ;  /* 0x0000002400077c02 */ /* 0x000fc60008000f00 */
[----:B------:R1:W-:Y:S01]  /*65b0*/  STL.64 [R1], R8 ;  /* 0x0000000801007387 */ /* 0x0003e20000100a00 */
[----:B---3--:R-:W-:Y:S01]  /*65c0*/  MOV R4, UR4 ;  /* 0x0000000400047c02 */ /* 0x008fe20008000f00 */
[----:B------:R-:W-:Y:S02]  /*65d0*/  IMAD.U32 R5, RZ, RZ, UR5 ;  /* 0x00000005ff057e24 */ /* 0x000fe4000f8e00ff */
[----:B------:R-:W-:-:S07]  /*65e0*/  LEPC R20, `(.L_x_100) ;  /* 0x000000001014794e */ /* 0x000fce0000000000 */
[----:B-12---:R-:W-:Y:S05]  /*65f0*/  CALL.ABS.NOINC R10 ;  /* 0x000000000a007343 */ /* 0x006fea0003c00000 */
.L_x_100:
[----:B------:R1:W2:Y:S01]  /*6600*/  LDC.64 R8, c[0x4][R17] ;  /* 0x0100000011087b82 */ /* 0x0002a20000000a00 */
[----:B------:R-:W3:Y:S01]  /*6610*/  LDCU.64 UR4, c[0x4][0xe0] ;  /* 0x01001c00ff0477ac */ /* 0x000ee20008000a00 */
[----:B------:R-:W-:Y:S01]  /*6620*/  CS2R R6, SRZ ;  /* 0x0000000000067805 */ /* 0x000fe2000001ff00 */
[----:B---3--:R-:W-:Y:S01]  /*6630*/  IMAD.U32 R4, RZ, RZ, UR4 ;  /* 0x00000004ff047e24 */ /* 0x008fe2000f8e00ff */
[----:B------:R-:W-:-:S04]  /*6640*/  MOV R5, UR5 ;  /* 0x0000000500057c02 */ /* 0x000fc80008000f00 */
[----:B------:R-:W-:-:S07]  /*6650*/  LEPC R20, `(.L_x_101) ;  /* 0x000000001014794e */ /* 0x000fce0000000000 */
[----:B-12---:R-:W-:Y:S05]  /*6660*/  CALL.ABS.NOINC R8 ;  /* 0x0000000008007343 */ /* 0x006fea0003c00000 */
.L_x_101:
[----:B------:R1:W2:Y:S01]  /*6670*/  LDC.64 R8, c[0x4][R17] ;  /* 0x0100000011087b82 */ /* 0x0002a20000000a00 */
[----:B------:R-:W3:Y:S01]  /*6680*/  LDCU.64 UR4, c[0x4][0xf0] ;  /* 0x01001e00ff0477ac */ /* 0x000ee20008000a00 */
[----:B------:R-:W-:Y:S01]  /*6690*/  CS2R R6, SRZ ;  /* 0x0000000000067805 */ /* 0x000fe2000001ff00 */
[----:B---3--:R-:W-:Y:S01]  /*66a0*/  IMAD.U32 R4, RZ, RZ, UR4 ;  /* 0x00000004ff047e24 */ /* 0x008fe2000f8e00ff */
[----:B------:R-:W-:-:S04]  /*66b0*/  MOV R5, UR5 ;  /* 0x0000000500057c02 */ /* 0x000fc80008000f00 */
[----:B------:R-:W-:-:S07]  /*66c0*/  LEPC R20, `(.L_x_102) ;  /* 0x000000001014794e */ /* 0x000fce0000000000 */
[----:B-12---:R-:W-:Y:S05]  /*66d0*/  CALL.ABS.NOINC R8 ;  /* 0x0000000008007343 */ /* 0x006fea0003c00000 */
.L_x_102:
[----:B------:R1:W2:Y:S01]  /*66e0*/  LDC.64 R8, c[0x4][R17] ;  /* 0x0100000011087b82 */ /* 0x0002a20000000a00 */
[----:B------:R-:W3:Y:S01]  /*66f0*/  LDCU.64 UR4, c[0x4][0xf8] ;  /* 0x01001f00ff0477ac */ /* 0x000ee20008000a00 */
[----:B------:R-:W-:Y:S01]  /*6700*/  CS2R R6, SRZ ;  /* 0x0000000000067805 */ /* 0x000fe2000001ff00 */
[----:B---3--:R-:W-:Y:S01]  /*6710*/  IMAD.U32 R4, RZ, RZ, UR4 ;  /* 0x00000004ff047e24 */ /* 0x008fe2000f8e00ff */
[----:B------:R-:W-:-:S04]  /*6720*/  MOV R5, UR5 ;  /* 0x0000000500057c02 */ /* 0x000fc80008000f00 */
[----:B------:R-:W-:-:S07]  /*6730*/  LEPC R20, `(.L_x_103) ;  /* 0x000000001014794e */ /* 0x000fce0000000000 */
[----:B-12---:R-:W-:Y:S05]  /*6740*/  CALL.ABS.NOINC R8 ;  /* 0x0000000008007343 */ /* 0x006fea0003c00000 */
.L_x_103:
[----:B------:R-:W-:Y:S01]  /*6750*/  HFMA2 R0, -RZ, RZ, 0, 9.5367431640625e-07 ;  /* 0x00000010ff007431 */ /* 0x000fe200000001ff */
[----:B------:R1:W2:Y:S01]  /*6760*/  LDC.64 R8, c[0x4][R17] ;  /* 0x0100000011087b82 */ /* 0x0002a20000000a00 */
[----:B------:R-:W3:Y:S01]  /*6770*/  LDCU.64 UR4, c[0x4][0xc8] ;  /* 0x01001900ff0477ac */ /* 0x000ee20008000a00 */
[----:B------:R-:W-:Y:S01]  /*6780*/  MOV R6, UR37 ;  /* 0x0000002500067c02 */ /* 0x000fe20008000f00 */
[----:B------:R-:W-:Y:S01]  /*6790*/  IMAD.U32 R7, RZ, RZ, UR36 ;  /* 0x00000024ff077e24 */ /* 0x000fe2000f8e00ff */
[----:B------:R1:W-:Y:S01]  /*67a0*/  STL [R1], R0 ;  /* 0x0000000001007387 */ /* 0x0003e20000100800 */
[----:B---3--:R-:W-:Y:S01]  /*67b0*/  MOV R4, UR4 ;  /* 0x0000000400047c02 */ /* 0x008fe20008000f00 */
[----:B------:R-:W-:-:S04]  /*67c0*/  IMAD.U32 R5, RZ, RZ, UR5 ;  /* 0x00000005ff057e24 */ /* 0x000fc8000f8e00ff */
[----:B------:R-:W-:-:S07]  /*67d0*/  LEPC R20, `(.L_x_104) ;  /* 0x000000001014794e */ /* 0x000fce0000000000 */
[----:B-12---:R-:W-:Y:S05]  /*67e0*/  CALL.ABS.NOINC R8 ;  /* 0x0000000008007343 */ /* 0x006fea0003c00000 */
.L_x_104:
[----:B------:R-:W1:Y:S01]  /*67f0*/  S2R R3, SR_SWINHI ;  /* 0x0000000000037919 */ /* 0x000e620000002f00 */
[----:B------:R2:W3:Y:S01]  /*6800*/  LDC.64 R8, c[0x4][R17] ;  /* 0x0100000011087b82 */ /* 0x0004e20000000a00 */
[----:B------:R-:W4:Y:S01]  /*6810*/  LDCU.64 UR4, c[0x4][0x100] ;  /* 0x01002000ff0477ac */ /* 0x000f220008000a00 */
[----:B------:R-:W-:Y:S01]  /*6820*/  MOV R6, UR37 ;  /* 0x0000002500067c02 */ /* 0x000fe20008000f00 */
[----:B------:R-:W-:Y:S01]  /*6830*/  IMAD.U32 R7, RZ, RZ, UR36 ;  /* 0x00000024ff077e24 */ /* 0x000fe2000f8e00ff */
[----:B------:R-:W-:Y:S02]  /*6840*/  MOV R4, R16 ;  /* 0x0000001000047202 */ /* 0x000fe40000000f00 */
[----:B-1----:R-:W-:Y:S02]  /*6850*/  MOV R5, R3 ;  /* 0x0000000300057202 */ /* 0x002fe40000000f00 */
[----:B------:R-:W-:Y:S02]  /*6860*/  IADD3 R10, P0, PT, R4, 0x38000, RZ ;  /* 0x00038000040a7810 */ /* 0x000fe40007f1e0ff */
[----:B----4-:R-:W-:-:S03]  /*6870*/  MOV R4, UR4 ;  /* 0x0000000400047c02 */ /* 0x010fc60008000f00 */
[----:B------:R-:W-:Y:S02]  /*6880*/  IMAD.X R11, RZ, RZ, R5, P0 ;  /* 0x000000ffff0b7224 */ /* 0x000fe400000e0605 */
[----:B------:R-:W-:-:S03]  /*6890*/  IMAD.U32 R5, RZ, RZ, UR5 ;  /* 0x00000005ff057e24 */ /* 0x000fc6000f8e00ff */
[----:B------:R2:W-:Y:S04]  /*68a0*/  STL.64 [R1], R10 ;  /* 0x0000000a01007387 */ /* 0x0005e80000100a00 */
[----:B------:R-:W-:-:S07]  /*68b0*/  LEPC R20, `(.L_x_105) ;  /* 0x000000001014794e */ /* 0x000fce0000000000 */
[----:B--23--:R-:W-:Y:S05]  /*68c0*/  CALL.ABS.NOINC R8 ;  /* 0x0000000008007343 */ /* 0x00cfea0003c00000 */
.L_x_105:
[----:B------:R-:W1:Y:S01]  /*68d0*/  LDC.64 R10, c[0x4][0xd8] ;  /* 0x01003600ff0a7b82 */ /* 0x000e620000000a00 */
[----:B------:R-:W2:Y:S01]  /*68e0*/  LDCU.64 UR4, c[0x4][0xd0] ;  /* 0x01001a00ff0477ac */ /* 0x000ea20008000a00 */
[----:B------:R-:W-:Y:S02]  /*68f0*/  MOV R6, UR37 ;  /* 0x0000002500067c02 */ /* 0x000fe40008000f00 */
[----:B------:R-:W-:-:S04]  /*6900*/  MOV R7, UR36 ;  /* 0x0000002400077c02 */ /* 0x000fc80008000f00 */
[----:B------:R3:W4:Y:S01]  /*6910*/  LDC.64 R8, c[0x4][R17] ;  /* 0x0100000011087b82 */ /* 0x0007220000000a00 */
[----:B--2---:R-:W-:Y:S02]  /*6920*/  IMAD.U32 R4, RZ, RZ, UR4 ;  /* 0x00000004ff047e24 */ /* 0x004fe4000f8e00ff */
[----:B------:R-:W-:Y:S01]  /*6930*/  IMAD.U32 R5, RZ, RZ, UR5 ;  /* 0x00000005ff057e24 */ /* 0x000fe2000f8e00ff */
[----:B-1----:R3:W-:Y:S04]  /*6940*/  STL.64 [R1], R10 ;  /* 0x0000000a01007387 */ /* 0x0027e80000100a00 */
[----:B------:R-:W-:-:S07]  /*6950*/  LEPC R20, `(.L_x_106) ;  /* 0x000000001014794e */ /* 0x000fce0000000000 */
[----:B---34-:R-:W-:Y:S05]  /*6960*/  CALL.ABS.NOINC R8 ;  /* 0x0000000008007343 */ /* 0x018fea0003c00000 */
.L_x_106:
[----:B------:R-:W-:Y:S01]  /*6970*/  HFMA2 R0, -RZ, RZ, 0, 2.384185791015625e-06 ;  /* 0x00000028ff007431 */ /* 0x000fe200000001ff */
        /* <DEDUP_REMOVED lines=9> */
.L_x_107:
        /* <DEDUP_REMOVED lines=10> */
.L_x_108:
[----:B------:R1:W2:Y:S01]  /*6ab0*/  LDC.64 R8, c[0x4][R17] ;  /* 0x0100000011087b82 */ /* 0x0002a20000000a00 */
[----:B------:R-:W3:Y:S01]  /*6ac0*/  LDCU.64 UR4, c[0x4][0xe0] ;  /* 0x01001c00ff0477ac */ /* 0x000ee20008000a00 */
[----:B------:R-:W-:Y:S01]  /*6ad0*/  CS2R R6, SRZ ;  /* 0x0000000000067805 */ /* 0x000fe2000001ff00 */
[----:B---3--:R-:W-:Y:S01]  /*6ae0*/  IMAD.U32 R4, RZ, RZ, UR4 ;  /* 0x00000004ff047e24 */ /* 0x008fe2000f8e00ff */
[----:B------:R-:W-:-:S04]  /*6af0*/  MOV R5, UR5 ;  /* 0x0000000500057c02 */ /* 0x000fc80008000f00 */
[----:B------:R-:W-:-:S07]  /*6b00*/  LEPC R20, `(.L_x_109) ;  /* 0x000000001014794e */ /* 0x000fce0000000000 */
[----:B-12---:R-:W-:Y:S05]  /*6b10*/  CALL.ABS.NOINC R8 ;  /* 0x0000000008007343 */ /* 0x006fea0003c00000 */
.L_x_109:
[----:B------:R-:W-:Y:S01]  /*6b20*/  HFMA2 R0, -RZ, RZ, 0, 4.76837158203125e-07 ;  /* 0x00000008ff007431 */ /* 0x000fe200000001ff */
        /* <DEDUP_REMOVED lines=9> */
.L_x_110:
[----:B------:R-:W-:Y:S01]  /*6bc0*/  HFMA2 R0, -RZ, RZ, 0, 2.6226043701171875e-06 ;  /* 0x0000002cff007431 */ /* 0x000fe200000001ff */
        /* <DEDUP_REMOVED lines=9> */
.L_x_111:
[----:B------:R1:W2:Y:S01]  /*6c60*/  LDC.64 R8, c[0x4][R17] ;  /* 0x0100000011087b82 */ /* 0x0002a20000000a00 */
[----:B------:R-:W3:Y:S01]  /*6c70*/  LDCU.64 UR4, c[0x4][0xe0] ;  /* 0x01001c00ff0477ac */ /* 0x000ee20008000a00 */
[----:B------:R-:W-:Y:S01]  /*6c80*/  CS2R R6, SRZ ;  /* 0x0000000000067805 */ /* 0x000fe2000001ff00 */
[----:B---3--:R-:W-:Y:S01]  /*6c90*/  IMAD.U32 R4, RZ, RZ, UR4 ;  /* 0x00000004ff047e24 */ /* 0x008fe2000f8e00ff */
[----:B------:R-:W-:-:S04]  /*6ca0*/  MOV R5, UR5 ;  /* 0x0000000500057c02 */ /* 0x000fc80008000f00 */
[----:B------:R-:W-:-:S07]  /*6cb0*/  LEPC R20, `(.L_x_112) ;  /* 0x000000001014794e */ /* 0x000fce0000000000 */
[----:B-12---:R-:W-:Y:S05]  /*6cc0*/  CALL.ABS.NOINC R8 ;  /* 0x0000000008007343 */ /* 0x006fea0003c00000 */
.L_x_112:
        /* <DEDUP_REMOVED lines=10> */
.L_x_113:
[----:B------:R-:W-:Y:S01]  /*6d70*/  HFMA2 R0, -RZ, RZ, 0, 2.443790435791015625e-06 ;  /* 0x00000029ff007431 */ /* 0x000fe200000001ff */
        /* <DEDUP_REMOVED lines=9> */
.L_x_114:
        /* <DEDUP_REMOVED lines=10> */
.L_x_115:
        /* <DEDUP_REMOVED lines=10> */
.L_x_116:
[----:B------:R1:W2:Y:S01]  /*6f50*/  LDC.64 R8, c[0x4][R17] ;  /* 0x0100000011087b82 */ /* 0x0002a20000000a00 */
[----:B------:R-:W3:Y:S01]  /*6f60*/  LDCU.64 UR4, c[0x4][0xe0] ;  /* 0x01001c00ff0477ac */ /* 0x000ee20008000a00 */
[----:B------:R-:W-:Y:S01]  /*6f70*/  CS2R R6, SRZ ;  /* 0x0000000000067805 */ /* 0x000fe2000001ff00 */
[----:B---3--:R-:W-:Y:S01]  /*6f80*/  IMAD.U32 R4, RZ, RZ, UR4 ;  /* 0x00000004ff047e24 */ /* 0x008fe2000f8e00ff */
[----:B------:R-:W-:-:S04]  /*6f90*/  MOV R5, UR5 ;  /* 0x0000000500057c02 */ /* 0x000fc80008000f00 */
[----:B------:R-:W-:-:S07]  /*6fa0*/  LEPC R20, `(.L_x_117) ;  /* 0x000000001014794e */ /* 0x000fce0000000000 */
[----:B-12---:R-:W-:Y:S05]  /*6fb0*/  CALL.ABS.NOINC R8 ;  /* 0x0000000008007343 */ /* 0x006fea0003c00000 */
.L_x_117:
[----:B------:R-:W-:Y:S01]  /*6fc0*/  HFMA2 R0, -RZ, RZ, 0, 3.814697265625e-06 ;  /* 0x00000040ff007431 */ /* 0x000fe200000001ff */
        /* <DEDUP_REMOVED lines=9> */
.L_x_118:
        /* <DEDUP_REMOVED lines=10> */
.L_x_119:
[----:B------:R1:W2:Y:S01]  /*7100*/  LDC.64 R8, c[0x4][R17] ;  /* 0x0100000011087b82 */ /* 0x0002a20000000a00 */
[----:B------:R-:W3:Y:S01]  /*7110*/  LDCU.64 UR4, c[0x4][0xe0] ;  /* 0x01001c00ff0477ac */ /* 0x000ee20008000a00 */
[----:B------:R-:W-:Y:S01]  /*7120*/  CS2R R6, SRZ ;  /* 0x0000000000067805 */ /* 0x000fe2000001ff00 */
[----:B---3--:R-:W-:Y:S01]  /*7130*/  IMAD.U32 R4, RZ, RZ, UR4 ;  /* 0x00000004ff047e24 */ /* 0x008fe2000f8e00ff */
[----:B------:R-:W-:-:S04]  /*7140*/  MOV R5, UR5 ;  /* 0x0000000500057c02 */ /* 0x000fc80008000f00 */
[----:B------:R-:W-:-:S07]  /*7150*/  LEPC R20, `(.L_x_120) ;  /* 0x000000001014794e */ /* 0x000fce0000000000 */
[----:B-12---:R-:W-:Y:S05]  /*7160*/  CALL.ABS.NOINC R8 ;  /* 0x0000000008007343 */ /* 0x006fea0003c00000 */
.L_x_120:
        /* <DEDUP_REMOVED lines=10> */
.L_x_121:
        /* <DEDUP_REMOVED lines=10> */
.L_x_122:
        /* <DEDUP_REMOVED lines=10> */
.L_x_123:
        /* <DEDUP_REMOVED lines=10> */
.L_x_124:
[----:B------:R1:W2:Y:S01]  /*73f0*/  LDC.64 R8, c[0x4][R17] ;  /* 0x0100000011087b82 */ /* 0x0002a20000000a00 */
[----:B------:R-:W3:Y:S01]  /*7400*/  LDCU.64 UR4, c[0x4][0xe0] ;  /* 0x01001c00ff0477ac */ /* 0x000ee20008000a00 */
[----:B------:R-:W-:Y:S01]  /*7410*/  CS2R R6, SRZ ;  /* 0x0000000000067805 */ /* 0x000fe2000001ff00 */
[----:B---3--:R-:W-:Y:S01]  /*7420*/  IMAD.U32 R4, RZ, RZ, UR4 ;  /* 0x00000004ff047e24 */ /* 0x008fe2000f8e00ff */
[----:B------:R-:W-:-:S04]  /*7430*/  MOV R5, UR5 ;  /* 0x0000000500057c02 */ /* 0x000fc80008000f00 */
[----:B------:R-:W-:-:S07]  /*7440*/  LEPC R20, `(.L_x_125) ;  /* 0x000000001014794e */ /* 0x000fce0000000000 */
[----:B-12---:R-:W-:Y:S05]  /*7450*/  CALL.ABS.NOINC R8 ;  /* 0x0000000008007343 */ /* 0x006fea0003c00000 */
.L_x_125:
[----:B------:R-:W-:Y:S01]  /*7460*/  HFMA2 R0, -RZ, RZ, 0, 5.9604644775390625e-08 ;  /* 0x00000001ff007431 */ /* 0x000fe200000001ff */
        /* <DEDUP_REMOVED lines=9> */
.L_x_126:
        /* <DEDUP_REMOVED lines=10> */
.L_x_127:
[----:B------:R1:W2:Y:S01]  /*75a0*/  LDC.64 R8, c[0x4][R17] ;  /* 0x0100000011087b82 */ /* 0x0002a20000000a00 */
[----:B------:R-:W3:Y:S01]  /*75b0*/  LDCU.64 UR4, c[0x4][0xe0] ;  /* 0x01001c00ff0477ac */ /* 0x000ee20008000a00 */
[----:B------:R-:W-:Y:S01]  /*75c0*/  CS2R R6, SRZ ;  /* 0x0000000000067805 */ /* 0x000fe2000001ff00 */
[----:B---3--:R-:W-:Y:S01]  /*75d0*/  IMAD.U32 R4, RZ, RZ, UR4 ;  /* 0x00000004ff047e24 */ /* 0x008fe2000f8e00ff */
[----:B------:R-:W-:-:S04]  /*75e0*/  MOV R5, UR5 ;  /* 0x0000000500057c02 */ /* 0x000fc80008000f00 */
[----:B------:R-:W-:-:S07]  /*75f0*/  LEPC R20, `(.L_x_128) ;  /* 0x000000001014794e */ /* 0x000fce0000000000 */
[----:B-12---:R-:W-:Y:S05]  /*7600*/  CALL.ABS.NOINC R8 ;  /* 0x0000000008007343 */ /* 0x006fea0003c00000 */
.L_x_128:
[----:B------:R-:W-:Y:S01]  /*7610*/  HFMA2 R0, -RZ, RZ, 0, 1.1920928955078125e-07 ;  /* 0x00000002ff007431 */ /* 0x000fe200000001ff */
        /* <DEDUP_REMOVED lines=9> */
.L_x_129:
        /* <DEDUP_REMOVED lines=10> */
.L_x_130:
        /* <DEDUP_REMOVED lines=10> */
.L_x_131:
        /* <DEDUP_REMOVED lines=10> */
.L_x_132:
        /* <DEDUP_REMOVED lines=10> */
.L_x_133:
        /* <DEDUP_REMOVED lines=10> */
.L_x_134:
[----:B------:R1:W2:Y:S01]  /*79d0*/  LDC.64 R8, c[0x4][R17] ;  /* 0x0100000011087b82 */ /* 0x0002a20000000a00 */
[----:B------:R-:W3:Y:S01]  /*79e0*/  LDCU.64 UR4, c[0x4][0xe0] ;  /* 0x01001c00ff0477ac */ /* 0x000ee20008000a00 */
[----:B------:R-:W-:Y:S01]  /*79f0*/  CS2R R6, SRZ ;  /* 0x0000000000067805 */ /* 0x000fe2000001ff00 */
[----:B---3--:R-:W-:Y:S01]  /*7a00*/  IMAD.U32 R4, RZ, RZ, UR4 ;  /* 0x00000004ff047e24 */ /* 0x008fe2000f8e00ff */
[----:B------:R-:W-:-:S04]  /*7a10*/  MOV R5, UR5 ;  /* 0x0000000500057c02 */ /* 0x000fc80008000f00 */
[----:B------:R-:W-:-:S07]  /*7a20*/  LEPC R20, `(.L_x_135) ;  /* 0x000000001014794e */ /* 0x000fce0000000000 */
[----:B-12---:R-:W-:Y:S05]  /*7a30*/  CALL.ABS.NOINC R8 ;  /* 0x0000000008007343 */ /* 0x006fea0003c00000 */
.L_x_135:
        /* <DEDUP_REMOVED lines=10> */
.L_x_136:
        /* <DEDUP_REMOVED lines=10> */
.L_x_137:
[----:B------:R1:W2:Y:S01]  /*7b80*/  LDC.64 R8, c[0x4][R17] ;  /* 0x0100000011087b82 */ /* 0x0002a20000000a00 */
[----:B------:R-:W3:Y:S01]  /*7b90*/  LDCU.64 UR4, c[0x4][0xe0] ;  /* 0x01001c00ff0477ac */ /* 0x000ee20008000a00 */
[----:B------:R-:W-:Y:S01]  /*7ba0*/  CS2R R6, SRZ ;  /* 0x0000000000067805 */ /* 0x000fe2000001ff00 */
[----:B---3--:R-:W-:Y:S01]  /*7bb0*/  IMAD.U32 R4, RZ, RZ, UR4 ;  /* 0x00000004ff047e24 */ /* 0x008fe2000f8e00ff */
[----:B------:R-:W-:-:S04]  /*7bc0*/  MOV R5, UR5 ;  /* 0x0000000500057c02 */ /* 0x000fc80008000f00 */
[----:B------:R-:W-:-:S07]  /*7bd0*/  LEPC R20, `(.L_x_138) ;  /* 0x000000001014794e */ /* 0x000fce0000000000 */
[----:B-12---:R-:W-:Y:S05]  /*7be0*/  CALL.ABS.NOINC R8 ;  /* 0x0000000008007343 */ /* 0x006fea0003c00000 */
.L_x_138:
[----:B------:R-:W-:Y:S01]  /*7bf0*/  HFMA2 R0, -RZ, RZ, 0, 0.0001220703125 ;  /* 0x00000800ff007431 */ /* 0x000fe200000001ff */
        /* <DEDUP_REMOVED lines=9> */
.L_x_139:
        /* <DEDUP_REMOVED lines=10> */
.L_x_140:
        /* <DEDUP_REMOVED lines=10> */
.L_x_141:
        /* <DEDUP_REMOVED lines=10> */
.L_x_142:
[----:B------:R1:W2:Y:S01]  /*7e70*/  LDC.64 R8, c[0x4][R17] ;  /* 0x0100000011087b82 */ /* 0x0002a20000000a00 */
[----:B------:R-:W3:Y:S01]  /*7e80*/  LDCU.64 UR4, c[0x4][0xe0] ;  /* 0x01001c00ff0477ac */ /* 0x000ee20008000a00 */
[----:B------:R-:W-:Y:S01]  /*7e90*/  CS2R R6, SRZ ;  /* 0x0000000000067805 */ /* 0x000fe2000001ff00 */
[----:B---3--:R-:W-:Y:S01]  /*7ea0*/  IMAD.U32 R4, RZ, RZ, UR4 ;  /* 0x00000004ff047e24 */ /* 0x008fe2000f8e00ff */
[----:B------:R-:W-:-:S04]  /*7eb0*/  MOV R5, UR5 ;  /* 0x0000000500057c02 */ /* 0x000fc80008000f00 */
[----:B------:R-:W-:-:S07]  /*7ec0*/  LEPC R20, `(.L_x_143) ;  /* 0x000000001014794e */ /* 0x000fce0000000000 */
[----:B-12---:R-:W-:Y:S05]  /*7ed0*/  CALL.ABS.NOINC R8 ;  /* 0x0000000008007343 */ /* 0x006fea0003c00000 */
.L_x_143:
        /* <DEDUP_REMOVED lines=10> */
.L_x_144:
        /* <DEDUP_REMOVED lines=10> */
.L_x_145:
[----:B------:R1:W2:Y:S01]  /*8020*/  LDC.64 R8, c[0x4][R17] ;  /* 0x0100000011087b82 */ /* 0x0002a20000000a00 */
[----:B------:R-:W3:Y:S01]  /*8030*/  LDCU.64 UR4, c[0x4][0xe0] ;  /* 0x01001c00ff0477ac */ /* 0x000ee20008000a00 */
[----:B------:R-:W-:Y:S01]  /*8040*/  CS2R R6, SRZ ;  /* 0x0000000000067805 */ /* 0x000fe2000001ff00 */
[----:B---3--:R-:W-:Y:S01]  /*8050*/  IMAD.U32 R4, RZ, RZ, UR4 ;  /* 0x00000004ff047e24 */ /* 0x008fe2000f8e00ff */
[----:B------:R-:W-:-:S04]  /*8060*/  MOV R5, UR5 ;  /* 0x0000000500057c02 */ /* 0x000fc80008000f00 */
[----:B------:R-:W-:-:S07]  /*8070*/  LEPC R20, `(.L_x_146) ;  /* 0x000000001014794e */ /* 0x000fce0000000000 */
[----:B-12---:R-:W-:Y:S05]  /*8080*/  CALL.ABS.NOINC R8 ;  /* 0x0000000008007343 */ /* 0x006fea0003c00000 */
.L_x_146:
[----:B------:R-:W-:Y:S01]  /*8090*/  HFMA2 R0, -RZ, RZ, 0, 3.0517578125e-05 ;  /* 0x00000200ff007431 */ /* 0x000fe200000001ff */
        /* <DEDUP_REMOVED lines=9> */
.L_x_147:
        /* <DEDUP_REMOVED lines=10> */
.L_x_148:
        /* <DEDUP_REMOVED lines=10> */
.L_x_149:
        /* <DEDUP_REMOVED lines=10> */
.L_x_150:
[----:B------:R1:W2:Y:S01]  /*8310*/  LDC.64 R8, c[0x4][R17] ;  /* 0x0100000011087b82 */ /* 0x0002a20000000a00 */
[----:B------:R-:W3:Y:S01]  /*8320*/  LDCU.64 UR4, c[0x4][0xe0] ;  /* 0x01001c00ff0477ac */ /* 0x000ee20008000a00 */
[----:B------:R-:W-:Y:S01]  /*8330*/  CS2R R6, SRZ ;  /* 0x0000000000067805 */ /* 0x000fe2000001ff00 */
[----:B---3--:R-:W-:Y:S01]  /*8340*/  IMAD.U32 R4, RZ, RZ, UR4 ;  /* 0x00000004ff047e24 */ /* 0x008fe2000f8e00ff */
[----:B------:R-:W-:-:S04]  /*8350*/  MOV R5, UR5 ;  /* 0x0000000500057c02 */ /* 0x000fc80008000f00 */
[----:B------:R-:W-:-:S07]  /*8360*/  LEPC R20, `(.L_x_151) ;  /* 0x000000001014794e */ /* 0x000fce0000000000 */
[----:B-12---:R-:W-:Y:S05]  /*8370*/  CALL.ABS.NOINC R8 ;  /* 0x0000000008007343 */ /* 0x006fea0003c00000 */
.L_x_151:
[----:B------:R1:W-:Y:S01]  /*8380*/  STL [R1], RZ ;  /* 0x000000ff01007387 */ /* 0x0003e20000100800 */
[----:B------:R1:W2:Y:S01]  /*8390*/  LDC.64 R8, c[0x4][R17] ;  /* 0x0100000011087b82 */ /* 0x0002a20000000a00 */
[----:B------:R-:W3:Y:S01]  /*83a0*/  LDCU.64 UR4, c[0x4][0xc8] ;  /* 0x01001900ff0477ac */ /* 0x000ee20008000a00 */
[----:B------:R-:W-:Y:S02]  /*83b0*/  MOV R6, UR37 ;  /* 0x0000002500067c02 */ /* 0x000fe40008000f00 */
[----:B------:R-:W-:Y:S01]  /*83c0*/  MOV R7, UR36 ;  /* 0x0000002400077c02 */ /* 0x000fe20008000f00 */
[----:B---3--:R-:W-:Y:S02]  /*83d0*/  IMAD.U32 R4, RZ, RZ, UR4 ;  /* 0x00000004ff047e24 */ /* 0x008fe4000f8e00ff */
[----:B------:R-:W-:Y:S02]  /*83e0*/  IMAD.U32 R5, RZ, RZ, UR5 ;  /* 0x00000005ff057e24 */ /* 0x000fe4000f8e00ff */
[----:B------:R-:W-:-:S07]  /*83f0*/  LEPC R20, `(.L_x_152) ;  /* 0x000000001014794e */ /* 0x000fce0000000000 */
[----:B-12---:R-:W-:Y:S05]  /*8400*/  CALL.ABS.NOINC R8 ;  /* 0x0000000008007343 */ /* 0x006fea0003c00000 */
.L_x_152:
        /* <DEDUP_REMOVED lines=10> */
.L_x_153:
[----:B------:R1:W2:Y:S01]  /*84b0*/  LDC.64 R8, c[0x4][R17] ;  /* 0x0100000011087b82 */ /* 0x0002a20000000a00 */
[----:B------:R-:W3:Y:S01]  /*84c0*/  LDCU.64 UR4, c[0x4][0xe0] ;  /* 0x01001c00ff0477ac */ /* 0x000ee20008000a00 */
[----:B------:R-:W-:Y:S01]  /*84d0*/  CS2R R6, SRZ ;  /* 0x0000000000067805 */ /* 0x000fe2000001ff00 */
[----:B---3--:R-:W-:Y:S01]  /*84e0*/  IMAD.U32 R4, RZ, RZ, UR4 ;  /* 0x00000004ff047e24 */ /* 0x008fe2000f8e00ff */
[----:B------:R-:W-:-:S04]  /*84f0*/  MOV R5, UR5 ;  /* 0x0000000500057c02 */ /* 0x000fc80008000f00 */
[----:B------:R-:W-:-:S07]  /*8500*/  LEPC R20, `(.L_x_154) ;  /* 0x000000001014794e */ /* 0x000fce0000000000 */
[----:B-12---:R-:W-:Y:S05]  /*8510*/  CALL.ABS.NOINC R8 ;  /* 0x0000000008007343 */ /* 0x006fea0003c00000 */
.L_x_154:
[----:B------:R-:W-:Y:S01]  /*8520*/  HFMA2 R0, -RZ, RZ, 0, -0.0 ;  /* 0x00008000ff007431 */ /* 0x000fe200000001ff */
        /* <DEDUP_REMOVED lines=9> */
.L_x_155:
        /* <DEDUP_REMOVED lines=10> */
.L_x_156:
        /* <DEDUP_REMOVED lines=10> */
.L_x_157:
        /* <DEDUP_REMOVED lines=10> */
.L_x_98:
[----:B------:R-:W-:Y:S05]  /*87a0*/  BSYNC.RECONVERGENT B6 ;  /* 0x0000000000067941 */ /* 0x000fea0003800200 */
.L_x_97:
[----:B------:R-:W2:Y:S01]  /*87b0*/  S2R R5, SR_TID.X ;  /* 0x0000000000057919 */ /* 0x000ea20000002100 */
[----:B------:R-:W-:Y:S01]  /*87c0*/  MOV R4, 0x400 ;  /* 0x0000040000047802 */ /* 0x000fe20000000f00 */
[----:B------:R-:W3:Y:S01]  /*87d0*/  LDCU.64 UR4, c[0x0][0x880] ;  /* 0x00011000ff0477ac */ /* 0x000ee20008000a00 */
[----:B-1----:R-:W1:Y:S01]  /*87e0*/  S2R R3, SR_CgaCtaId ;  /* 0x0000000000037919 */ /* 0x002e620000008800 */
[----:B------:R-:W4:Y:S01]  /*87f0*/  S2R R0, SR_SWINHI ;  /* 0x0000000000007919 */ /* 0x000f220000002f00 */
[----:B---3--:R-:W-:-:S04]  /*8800*/  ISETP.NE.U32.AND P5, PT, RZ, UR4, PT ;  /* 0x00000004ff007c0c */ /* 0x008fc8000bfa5070 */
[----:B------:R-:W-:Y:S01]  /*8810*/  ISETP.NE.AND.EX P5, PT, RZ, UR5, PT, P5 ;  /* 0x00000005ff007c0c */ /* 0x000fe2000bfa5350 */
[----:B--2---:R-:W-:Y:S01]  /*8820*/  IMAD.SHL.U32 R5, R5, 0x2, RZ ;  /* 0x0000000205057824 */ /* 0x004fe200078e00ff */
[----:B-1----:R-:W-:-:S04]  /*8830*/  LEA R3, R3, R4, 0x18 ;  /* 0x0000000403037211 */ /* 0x002fc800078ec0ff */
[----:B------:R-:W-:Y:S02]  /*8840*/  LOP3.LUT R5, R5, 0xfe, RZ, 0xc0, !PT ;  /* 0x000000fe05057812 */ /* 0x000fe400078ec0ff */
[----:B------:R-:W-:Y:S02]  /*8850*/  MOV R42, R3 ;  /* 0x00000003002a7202 */ /* 0x000fe40000000f00 */
[----:B----4-:R-:W-:-:S03]  /*8860*/  MOV R43, R0 ;  /* 0x00000000002b7202 */ /* 0x010fc60000000f00 */
[----:B------:R-:W-:-:S04]  /*8870*/  IMAD.WIDE.U32 R42, R5, 0x2, R42 ;  /* 0x00000002052a7825 */ /* 0x000fc800078e002a */
[C---:B------:R-:W-:Y:S01]  /*8880*/  VIADD R3, R42.reuse, 0x38000 ;  /* 0x000380002a037836 */ /* 0x040fe20000000000 */
[C---:B------:R-:W-:Y:S02]  /*8890*/  IADD3 R9, P0, PT, R42.reuse, 0x38200, RZ ;  /* 0x000382002a097810 */ /* 0x040fe40007f1e0ff */
[C---:B------:R-:W-:Y:S02]  /*88a0*/  IADD3 R7, P1, PT, R42.reuse, 0x39000, RZ ;  /* 0x000390002a077810 */ /* 0x040fe40007f3e0ff */
[C---:B------:R-:W-:Y:S01]  /*88b0*/  IADD3 R5, P2, PT, R42.reuse, 0x39200, RZ ;  /* 0x000392002a057810 */ /* 0x040fe20007f5e0ff */
[--C-:B------:R-:W-:Y:S01]  /*88c0*/  IMAD.X R89, RZ, RZ, R43.reuse, P0 ;  /* 0x000000ffff597224 */ /* 0x100fe200000e062b */
[----:B------:R-:W-:Y:S01]  /*88d0*/  IADD3 RZ, P3, PT, R42, 0x38000, RZ ;  /* 0x000380002aff7810 */ /* 0x000fe20007f7e0ff */
[--C-:B------:R-:W-:Y:S02]  /*88e0*/  IMAD.X R17, RZ, RZ, R43.reuse, P1 ;  /* 0x000000ffff117224 */ /* 0x100fe400008e062b */
[----:B------:R-:W-:Y:S01]  /*88f0*/  IMAD.X R15, RZ, RZ, R43, P2 ;  /* 0x000000ffff0f7224 */ /* 0x000fe200010e062b */
[----:B------:R-:W-:Y:S01]  /*8900*/  SHF.R.U64 R6, R9, 0x3, R89 ;  /* 0x0000000309067819 */ /* 0x000fe20000001259 */
[----:B------:R-:W-:Y:S01]  /*8910*/  IMAD.X R19, RZ, RZ, R43, P3 ;  /* 0x000000ffff137224 */ /* 0x000fe200018e062b */
[----:B------:R-:W-:-:S02]  /*8920*/  SHF.R.U64 R4, R7, 0x3, R17 ;  /* 0x0000000307047819 */ /* 0x000fc40000001211 */
[----:B------:R-:W-:Y:S02]  /*8930*/  LOP3.LUT R88, R9, 0x70, R6, 0x78, !PT ;  /* 0x0000007009587812 */ /* 0x000fe400078e7806 */
[----:B------:R-:W-:Y:S02]  /*8940*/  IADD3 R9, P0, PT, R42, 0x3a000, RZ ;  /* 0x0003a0002a097810 */ /* 0x000fe40007f1e0ff */
[----:B------:R-:W-:Y:S02]  /*8950*/  SHF.R.U64 R0, R5, 0x3, R15 ;  /* 0x0000000305007819 */ /* 0x000fe4000000120f */
[----:B------:R-:W-:Y:S01]  /*8960*/  LOP3.LUT R16, R7, 0x70, R4, 0x78, !PT ;  /* 0x0000007007107812 */ /* 0x000fe200078e7804 */
[----:B------:R-:W-:Y:S01]  /*8970*/  IMAD.X R13, RZ, RZ, R43, P0 ;  /* 0x000000ffff0d7224 */ /* 0x000fe200000e062b */
[----:B------:R-:W-:Y:S02]  /*8980*/  SHF.R.U64 R8, R3, 0x3, R19 ;  /* 0x0000000303087819 */ /* 0x000fe40000001213 */
[----:B------:R-:W-:-:S02]  /*8990*/  LOP3.LUT R14, R5, 0x70, R0, 0x78, !PT ;  /* 0x00000070050e7812 */ /* 0x000fc400078e7800 */
[C---:B------:R-:W-:Y:S02]  /*89a0*/  IADD3 R7, P1, PT, R42.reuse, 0x3a200, RZ ;  /* 0x0003a2002a077810 */ /* 0x040fe40007f3e0ff */
[C---:B------:R-:W-:Y:S02]  /*89b0*/  IADD3 R5, P2, PT, R42.reuse, 0x3b000, RZ ;  /* 0x0003b0002a057810 */ /* 0x040fe40007f5e0ff */
[----:B------:R-:W-:Y:S01]  /*89c0*/  LOP3.LUT R18, R3, 0x70, R8, 0x78, !PT ;  /* 0x0000007003127812 */ /* 0x000fe200078e7808 */
[----:B------:R-:W-:Y:S01]  /*89d0*/  IMAD.X R87, RZ, RZ, R43, P1 ;  /* 0x000000ffff577224 */ /* 0x000fe200008e062b */
[C---:B------:R-:W-:Y:S01]  /*89e0*/  SHF.R.U64 R8, R9.reuse, 0x3, R13 ;  /* 0x0000000309087819 */ /* 0x040fe2000000120d */
[----:B------:R-:W-:Y:S01]  /*89f0*/  IMAD.X R11, RZ, RZ, R43, P2 ;  /* 0x000000ffff0b7224 */ /* 0x000fe200010e062b */
[----:B------:R-:W-:Y:S01]  /*8a00*/  IADD3 R3, P3, PT, R42, 0x3b200, RZ ;  /* 0x0003b2002a037810 */ /* 0x000fe20007f7e0ff */
[----:B------:R1:W-:Y:S01]  /*8a10*/  ST.E desc[UR44][R18.64], RZ ;  /* 0x000000ff12007985 */ /* 0x0003e2000c10192c */
[----:B------:R-:W-:-:S02]  /*8a20*/  LOP3.LUT R12, R9, 0x70, R8, 0x78, !PT ;  /* 0x00000070090c7812 */ /* 0x000fc400078e7808 */
[----:B------:R-:W-:Y:S01]  /*8a30*/  SHF.R.U64 R6, R7, 0x3, R87 ;  /* 0x0000000307067819 */ /* 0x000fe20000001257 */
[----:B------:R-:W-:Y:S01]  /*8a40*/  IMAD.X R71, RZ, RZ, R43, P3 ;  /* 0x000000ffff477224 */ /* 0x000fe200018e062b */
[C---:B------:R-:W-:Y:S01]  /*8a50*/  IADD3 R9, P0, PT, R42.reuse, 0x3c000, RZ ;  /* 0x0003c0002a097810 */ /* 0x040fe20007f1e0ff */
[----:B------:R-:W-:Y:S01]  /*8a60*/  ST.E desc[UR44][R88.64], RZ ;  /* 0x000000ff58007985 */ /* 0x000fe2000c10192c */
[----:B------:R-:W-:Y:S02]  /*8a70*/  SHF.R.U64 R4, R5, 0x3, R11 ;  /* 0x0000000305047819 */ /* 0x000fe4000000120b */
[----:B------:R-:W-:Y:S01]  /*8a80*/  LOP3.LUT R86, R7, 0x70, R6, 0x78, !PT ;  /* 0x0000007007567812 */ /* 0x000fe200078e7806 */
[----:B------:R-:W-:Y:S01]  /*8a90*/  IMAD.X R69, RZ, RZ, R43, P0 ;  /* 0x000000ffff457224 */ /* 0x000fe200000e062b */
[----:B------:R-:W-:Y:S01]  /*8aa0*/  LOP3.LUT R10, R5, 0x70, R4, 0x78, !PT ;  /* 0x00000070050a7812 */ /* 0x000fe200078e7804 */
[----:B------:R2:W-:Y:S01]  /*8ab0*/  ST.E desc[UR44][R16.64], RZ ;  /* 0x000000ff10007985 */ /* 0x0005e2000c10192c */
[----:B------:R-:W-:-:S02]  /*8ac0*/  IADD3 R7, P1, PT, R42, 0x3c200, RZ ;  /* 0x0003c2002a077810 */ /* 0x000fc40007f3e0ff */
[C---:B------:R-:W-:Y:S01]  /*8ad0*/  SHF.R.U64 R0, R3.reuse, 0x3, R71 ;  /* 0x0000000303007819 */ /* 0x040fe20000001247 */
[----:B------:R3:W-:Y:S01]  /*8ae0*/  ST.E desc[UR44][R14.64], RZ ;  /* 0x000000ff0e007985 */ /* 0x0007e2000c10192c */
[C---:B------:R-:W-:Y:S01]  /*8af0*/  IADD3 R5, P2, PT, R42.reuse, 0x3d000, RZ ;  /* 0x0003d0002a057810 */ /* 0x040fe20007f5e0ff */
[----:B------:R-:W-:Y:S01]  /*8b00*/  IMAD.X R85, RZ, RZ, R43, P1 ;  /* 0x000000ffff557224 */ /* 0x000fe200008e062b */
[----:B------:R-:W-:Y:S01]  /*8b10*/  LOP3.LUT R70, R3, 0x70, R0, 0x78, !PT ;  /* 0x0000007003467812 */ /* 0x000fe200078e7800 */
[----:B------:R4:W-:Y:S01]  /*8b20*/  ST.E desc[UR44][R12.64], RZ ;  /* 0x000000ff0c007985 */ /* 0x0009e2000c10192c */
[C---:B------:R-:W-:Y:S01]  /*8b30*/  SHF.R.U64 R8, R9.reuse, 0x3, R69 ;  /* 0x0000000309087819 */ /* 0x040fe20000001245 */
[----:B------:R-:W-:Y:S01]  /*8b40*/  IMAD.X R67, RZ, RZ, R43, P2 ;  /* 0x000000ffff437224 */ /* 0x000fe200010e062b */
[----:B------:R-:W-:Y:S01]  /*8b50*/  IADD3 R3, P3, PT, R42, 0x3d200, RZ ;  /* 0x0003d2002a037810 */ /* 0x000fe20007f7e0ff */
[----:B------:R-:W-:Y:S01]  /*8b60*/  ST.E desc[UR44][R86.64], RZ ;  /* 0x000000ff56007985 */ /* 0x000fe2000c10192c */
[----:B------:R-:W-:-:S02]  /*8b70*/  LOP3.LUT R68, R9, 0x70, R8, 0x78, !PT ;  /* 0x0000007009447812 */ /* 0x000fc400078e7808 */
[----:B------:R-:W-:Y:S01]  /*8b80*/  SHF.R.U64 R6, R7, 0x3, R85 ;  /* 0x0000000307067819 */ /* 0x000fe20000001255 */
[----:B------:R-:W-:Y:S01]  /*8b90*/  IMAD.X R83, RZ, RZ, R43, P3 ;  /* 0x000000ffff537224 */ /* 0x000fe200018e062b */
[C---:B------:R-:W-:Y:S01]  /*8ba0*/  IADD3 R9, P0, PT, R42.reuse, 0x3e000, RZ ;  /* 0x0003e0002a097810 */ /* 0x040fe20007f1e0ff */
[----:B------:R5:W-:Y:S01]  /*8bb0*/  ST.E desc[UR44][R10.64], RZ ;  /* 0x000000ff0a007985 */ /* 0x000be2000c10192c */
        /* <DEDUP_REMOVED lines=11> */
[----:B------:R-:W-:Y:S01]  /*8c70*/  ST.E desc[UR44][R84.64], RZ ;  /* 0x000000ff54007985 */ /* 0x000fe2000c10192c */
        /* <DEDUP_REMOVED lines=33> */
[----:B------:R-:W-:Y:S02]  /*8e90*/  LOP3.LUT R62, R5, 0x70, R4, 0x78, !PT ;  /* 0x00000070053e7812 */ /* 0x000fe400078e7804 */
[----:B------:R-:W-:Y:S01]  /*8ea0*/  IADD3 R7, P1, PT, R42, 0x42200, RZ ;  /* 0x000422002a077810 */ /* 0x000fe20007f3e0ff */
[----:B------:R5:W-:Y:S01]  /*8eb0*/  ST.E desc[UR44][R64.64], RZ ;  /* 0x000000ff40007985 */ /* 0x000be2000c10192c */
[----:B------:R-:W-:-:S02]  /*8ec0*/  SHF.R.U64 R0, R3, 0x3, R61 ;  /* 0x0000000303007819 */ /* 0x000fc4000000123d */
[C---:B------:R-:W-:Y:S01]  /*8ed0*/  IADD3 R5, P2, PT, R42.reuse, 0x43000, RZ ;  /* 0x000430002a057810 */ /* 0x040fe20007f5e0ff */
[----:B------:R-:W-:Y:S01]  /*8ee0*/  IMAD.X R53, RZ, RZ, R43, P1 ;  /* 0x000000ffff357224 */ /* 0x000fe200008e062b */
[----:B------:R-:W-:Y:S01]  /*8ef0*/  LOP3.LUT R60, R3, 0x70, R0, 0x78, !PT ;  /* 0x00000070033c7812 */ /* 0x000fe200078e7800 */
[----:B------:R5:W-:Y:S01]  /*8f00*/  ST.E desc[UR44][R62.64], RZ ;  /* 0x000000ff3e007985 */ /* 0x000be2000c10192c */
[C---:B------:R-:W-:Y:S01]  /*8f10*/  SHF.R.U64 R8, R9.reuse, 0x3, R55 ;  /* 0x0000000309087819 */ /* 0x040fe20000001237 */
[----:B------:R-:W-:Y:S01]  /*8f20*/  IMAD.X R51, RZ, RZ, R43, P2 ;  /* 0x000000ffff337224 */ /* 0x000fe200010e062b */
[C---:B------:R-:W-:Y:S01]  /*8f30*/  IADD3 R3, P3, PT, R42.reuse, 0x43200, RZ ;  /* 0x000432002a037810 */ /* 0x040fe20007f7e0ff */
[----:B------:R5:W-:Y:S01]  /*8f40*/  ST.E desc[UR44][R60.64], RZ ;  /* 0x000000ff3c007985 */ /* 0x000be2000c10192c */
[----:B------:R-:W-:Y:S02]  /*8f50*/  LOP3.LUT R54, R9, 0x70, R8, 0x78, !PT ;  /* 0x0000007009367812 */ /* 0x000fe400078e7808 */
[----:B------:R-:W-:Y:S01]  /*8f60*/  SHF.R.U64 R6, R7, 0x3, R53 ;  /* 0x0000000307067819 */ /* 0x000fe20000001235 */
[----:B------:R-:W-:Y:S01]  /*8f70*/  IMAD.X R49, RZ, RZ, R43, P3 ;  /* 0x000000ffff317224 */ /* 0x000fe200018e062b */
[----:B------:R-:W-:Y:S01]  /*8f80*/  IADD3 R9, P0, PT, R42, 0x44000, RZ ;  /* 0x000440002a097810 */ /* 0x000fe20007f1e0ff */
[----:B------:R5:W-:Y:S01]  /*8f90*/  ST.E desc[UR44][R54.64], RZ ;  /* 0x000000ff36007985 */ /* 0x000be2000c10192c */
[----:B------:R-:W-:-:S02]  /*8fa0*/  SHF.R.U64 R4, R5, 0x3, R51 ;  /* 0x0000000305047819 */ /* 0x000fc40000001233 */
[----:B------:R-:W-:Y:S01]  /*8fb0*/  LOP3.LUT R52, R7, 0x70, R6, 0x78, !PT ;  /* 0x0000007007347812 */ /* 0x000fe200078e7806 */
[----:B------:R-:W-:Y:S01]  /*8fc0*/  IMAD.X R47, RZ, RZ, R43, P0 ;  /* 0x000000ffff2f7224 */ /* 0x000fe200000e062b */
[----:B------:R-:W-:Y:S02]  /*8fd0*/  LOP3.LUT R50, R5, 0x70, R4, 0x78, !PT ;  /* 0x0000007005327812 */ /* 0x000fe400078e7804 */
[C---:B------:R-:W-:Y:S01]  /*8fe0*/  IADD3 R7, P1, PT, R42.reuse, 0x44200, RZ ;  /* 0x000442002a077810 */ /* 0x040fe20007f3e0ff */
[----:B------:R5:W-:Y:S01]  /*8ff0*/  ST.E desc[UR44][R52.64], RZ ;  /* 0x000000ff34007985 */ /* 0x000be2000c10192c */
[C---:B------:R-:W-:Y:S02]  /*9000*/  SHF.R.U64 R0, R3.reuse, 0x3, R49 ;  /* 0x0000000303007819 */ /* 0x040fe40000001231 */
        /* <DEDUP_REMOVED lines=55> */
[----:B-1----:R-:W-:Y:S01]  /*9380*/  IMAD.X R19, RZ, RZ, R43, P0 ;  /* 0x000000ffff137224 */ /* 0x002fe200000e062b */
        /* <DEDUP_REMOVED lines=9> */
[----:B--2---:R-:W-:Y:S01]  /*9420*/  IMAD.X R17, RZ, RZ, R43, P0 ;  /* 0x000000ffff117224 */ /* 0x004fe200000e062b */
[C---:B------:R-:W-:Y:S01]  /*9430*/  IADD3 R3, P1, PT, R42.reuse, 0x3b600, RZ ;  /* 0x0003b6002a037810 */ /* 0x040fe20007f3e0ff */
[----:B------:R2:W-:Y:S01]  /*9440*/  ST.E desc[UR44][R20.64], RZ ;  /* 0x000000ff14007985 */ /* 0x0005e2000c10192c */
[----:B------:R-:W-:Y:S02]  /*9450*/  LOP3.LUT R18, R9, 0x70, R4, 0x78, !PT ;  /* 0x0000007009127812 */ /* 0x000fe400078e7804 */
[----:B------:R-:W-:Y:S01]  /*9460*/  SHF.R.U64 R0, R7, 0x3, R91 ;  /* 0x0000000307007819 */ /* 0x000fe2000000125b */
[----:B---3--:R-:W-:Y:S01]  /*9470*/  IMAD.X R15, RZ, RZ, R43, P1 ;  /* 0x000000ffff0f7224 */ /* 0x008fe200008e062b */
[----:B------:R-:W-:Y:S01]  /*9480*/  IADD3 R9, P0, PT, R42, 0x3c400, RZ ;  /* 0x0003c4002a097810 */ /* 0x000fe20007f1e0ff */
[----:B------:R3:W-:Y:S01]  /*9490*/  ST.E desc[UR44][R18.64], RZ ;  /* 0x000000ff12007985 */ /* 0x0007e2000c10192c */
[----:B------:R-:W-:-:S02]  /*94a0*/  SHF.R.U64 R4, R5, 0x3, R17 ;  /* 0x0000000305047819 */ /* 0x000fc40000001211 */
[----:B------:R-:W-:Y:S01]  /*94b0*/  LOP3.LUT R90, R7, 0x70, R0, 0x78, !PT ;  /* 0x00000070075a7812 */ /* 0x000fe200078e7800 */
[----:B----4-:R-:W-:Y:S01]  /*94c0*/  IMAD.X R13, RZ, RZ, R43, P0 ;  /* 0x000000ffff0d7224 */ /* 0x010fe200000e062b */
[----:B------:R-:W-:Y:S02]  /*94d0*/  LOP3.LUT R16, R5, 0x70, R4, 0x78, !PT ;  /* 0x0000007005107812 */ /* 0x000fe400078e7804 */
[C---:B------:R-:W-:Y:S01]  /*94e0*/  IADD3 R7, P1, PT, R42.reuse, 0x3c600, RZ ;  /* 0x0003c6002a077810 */ /* 0x040fe20007f3e0ff */
[----:B------:R-:W-:Y:S01]  /*94f0*/  ST.E desc[UR44][R90.64], RZ ;  /* 0x000000ff5a007985 */ /* 0x000fe2000c10192c */
[C---:B------:R-:W-:Y:S02]  /*9500*/  SHF.R.U64 R0, R3.reuse, 0x3, R15 ;  /* 0x0000000303007819 */ /* 0x040fe4000000120f */
[C---:B------:R-:W-:Y:S01]  /*9510*/  IADD3 R5, P0, PT, R42.reuse, 0x3d400, RZ ;  /* 0x0003d4002a057810 */ /* 0x040fe20007f1e0ff */
[----:B------:R-:W-:Y:S01]  /*9520*/  IMAD.X R89, RZ, RZ, R43, P1 ;  /* 0x000000ffff597224 */ /* 0x000fe200008e062b */
[----:B------:R-:W-:Y:S01]  /*9530*/  LOP3.LUT R14, R3, 0x70, R0, 0x78, !PT ;  /* 0x00000070030e7812 */ /* 0x000fe200078e7800 */
[----:B------:R4:W-:Y:S01]  /*9540*/  ST.E desc[UR44][R16.64], RZ ;  /* 0x000000ff10007985 */ /* 0x0009e2000c10192c */
[C---:B------:R-:W-:Y:S01]  /*9550*/  SHF.R.U64 R4, R9.reuse, 0x3, R13 ;  /* 0x0000000309047819 */ /* 0x040fe2000000120d */
[----:B-----5:R-:W-:Y:S01]  /*9560*/  IMAD.X R11, RZ, RZ, R43, P0 ;  /* 0x000000ffff0b7224 */ /* 0x020fe200000e062b */
        /* <DEDUP_REMOVED lines=12> */
[----:B------:R-:W-:Y:S01]  /*9630*/  ST.E desc[UR44][R88.64], RZ ;  /* 0x000000ff58007985 */ /* 0x000fe2000c10192c */
        /* <DEDUP_REMOVED lines=126> */
[----:B-1----:R-:W-:Y:S01]  /*9e20*/  IMAD.X R27, RZ, RZ, R43, P0 ;  /* 0x000000ffff1b7224 */ /* 0x002fe200000e062b */
        /* <DEDUP_REMOVED lines=9> */
[----:B--2---:R-:W-:Y:S01]  /*9ec0*/  IMAD.X R21, RZ, RZ, R43, P0 ;  /* 0x000000ffff157224 */ /* 0x004fe200000e062b */
[----:B------:R-:W-:Y:S02]  /*9ed0*/  LOP3.LUT R26, R5, 0x70, R4, 0x78, !PT ;  /* 0x00000070051a7812 */ /* 0x000fe400078e7804 */
[C---:B------:R-:W-:Y:S01]  /*9ee0*/  IADD3 R7, P1, PT, R42.reuse, 0x3ca00, RZ ;  /* 0x0003ca002a077810 */ /* 0x040fe20007f3e0ff */
[----:B------:R2:W-:Y:S01]  /*9ef0*/  ST.E desc[UR44][R28.64], RZ ;  /* 0x000000ff1c007985 */ /* 0x0005e2000c10192c */
[C---:B------:R-:W-:Y:S02]  /*9f00*/  SHF.R.U64 R0, R3.reuse, 0x3, R25 ;  /* 0x0000000303007819 */ /* 0x040fe40000001219 */
[C---:B------:R-:W-:Y:S01]  /*9f10*/  IADD3 R5, P0, PT, R42.reuse, 0x3d800, RZ ;  /* 0x0003d8002a057810 */ /* 0x040fe20007f1e0ff */
[----:B---3--:R-:W-:Y:S01]  /*9f20*/  IMAD.X R19, RZ, RZ, R43, P1 ;  /* 0x000000ffff137224 */ /* 0x008fe200008e062b */
[----:B------:R-:W-:Y:S01]  /*9f30*/  LOP3.LUT R24, R3, 0x70, R0, 0x78, !PT ;  /* 0x0000007003187812 */ /* 0x000fe200078e7800 */
[----:B------:R3:W-:Y:S01]  /*9f40*/  ST.E desc[UR44][R26.64], RZ ;  /* 0x000000ff1a007985 */ /* 0x0007e2000c10192c */
[C---:B------:R-:W-:Y:S01]  /*9f50*/  SHF.R.U64 R4, R9.reuse, 0x3, R21 ;  /* 0x0000000309047819 */ /* 0x040fe20000001215 */
[----:B----4-:R-:W-:Y:S01]  /*9f60*/  IMAD.X R17, RZ, RZ, R43, P0 ;  /* 0x000000ffff117224 */ /* 0x010fe200000e062b */
[----:B------:R-:W-:Y:S01]  /*9f70*/  IADD3 R3, P1, PT, R42, 0x3da00, RZ ;  /* 0x0003da002a037810 */ /* 0x000fe20007f3e0ff */
[----:B------:R4:W-:Y:S01]  /*9f80*/  ST.E desc[UR44][R24.64], RZ ;  /* 0x000000ff18007985 */ /* 0x0009e2000c10192c */
[----:B------:R-:W-:-:S02]  /*9f90*/  LOP3.LUT R20, R9, 0x70, R4, 0x78, !PT ;  /* 0x0000007009147812 */ /* 0x000fc400078e7804 */
[----:B------:R-:W-:Y:S01]  /*9fa0*/  SHF.R.U64 R0, R7, 0x3, R19 ;  /* 0x0000000307007819 */ /* 0x000fe20000001213 */
[----:B-----5:R-:W-:Y:S01]  /*9fb0*/  IMAD.X R15, RZ, RZ, R43, P1 ;  /* 0x000000ffff0f7224 */ /* 0x020fe200008e062b */
        /* <DEDUP_REMOVED lines=56> */
[----:B------:R-:W-:Y:S01]  /*a340*/  ST.E desc[UR44][R88.64], RZ ;  /* 0x000000ff58007985 */ /* 0x000fe2000c10192c */
        /* <DEDUP_REMOVED lines=87> */
[----:B-1----:R-:W-:Y:S01]  /*a8c0*/  IMAD.X R33, RZ, RZ, R43, P0 ;  /* 0x000000ffff217224 */ /* 0x002fe200000e062b */
        /* <DEDUP_REMOVED lines=9> */
[----:B--2---:R-:W-:Y:S01]  /*a960*/  IMAD.X R29, RZ, RZ, R43, P0 ;  /* 0x000000ffff1d7224 */ /* 0x004fe200000e062b */
[----:B------:R-:W-:Y:S01]  /*a970*/  IADD3 R3, P1, PT, R42, 0x3de00, RZ ;  /* 0x0003de002a037810 */ /* 0x000fe20007f3e0ff */
[----:B------:R1:W-:Y:S01]  /*a980*/  ST.E desc[UR44][R34.64], RZ ;  /* 0x000000ff22007985 */ /* 0x0003e2000c10192c */
[----:B------:R-:W-:-:S02]  /*a990*/  LOP3.LUT R32, R9, 0x70, R4, 0x78, !PT ;  /* 0x0000007009207812 */ /* 0x000fc400078e7804 */
[----:B------:R-:W-:Y:S01]  /*a9a0*/  SHF.R.U64 R0, R7, 0x3, R31 ;  /* 0x0000000307007819 */ /* 0x000fe2000000121f */
[----:B---3--:R-:W-:Y:S01]  /*a9b0*/  IMAD.X R27, RZ, RZ, R43, P1 ;  /* 0x000000ffff1b7224 */ /* 0x008fe200008e062b */
[C---:B------:R-:W-:Y:S01]  /*a9c0*/  IADD3 R9, P0, PT, R42.reuse, 0x3ec00, RZ ;  /* 0x0003ec002a097810 */ /* 0x040fe20007f1e0ff */
[----:B------:R1:W-:Y:S01]  /*a9d0*/  ST.E desc[UR44][R32.64], RZ ;  /* 0x000000ff20007985 */ /* 0x0003e2000c10192c */
[----:B------:R-:W-:Y:S02]  /*a9e0*/  SHF.R.U64 R4, R5, 0x3, R29 ;  /* 0x0000000305047819 */ /* 0x000fe4000000121d */
[----:B------:R-:W-:Y:S01]  /*a9f0*/  LOP3.LUT R30, R7, 0x70, R0, 0x78, !PT ;  /* 0x00000070071e7812 */ /* 0x000fe200078e7800 */
[----:B----4-:R-:W-:Y:S01]  /*aa00*/  IMAD.X R25, RZ, RZ, R43, P0 ;  /* 0x000000ffff197224 */ /* 0x010fe200000e062b */
[----:B------:R-:W-:Y:S02]  /*aa10*/  LOP3.LUT R28, R5, 0x70, R4, 0x78, !PT ;  /* 0x00000070051c7812 */ /* 0x000fe400078e7804 */
[----:B------:R-:W-:Y:S01]  /*aa20*/  IADD3 R7, P1, PT, R42, 0x3ee00, RZ ;  /* 0x0003ee002a077810 */ /* 0x000fe20007f3e0ff */
[----:B------:R1:W-:Y:S01]  /*aa30*/  ST.E desc[UR44][R30.64], RZ ;  /* 0x000000ff1e007985 */ /* 0x0003e2000c10192c */
[----:B------:R-:W-:-:S02]  /*aa40*/  SHF.R.U64 R0, R3, 0x3, R27 ;  /* 0x0000000303007819 */ /* 0x000fc4000000121b */
[C---:B------:R-:W-:Y:S01]  /*aa50*/  IADD3 R5, P0, PT, R42.reuse, 0x3fc00, RZ ;  /* 0x0003fc002a057810 */ /* 0x040fe20007f1e0ff */
[--C-:B-----5:R-:W-:Y:S01]  /*aa60*/  IMAD.X R21, RZ, RZ, R43.reuse, P1 ;  /* 0x000000ffff157224 */ /* 0x120fe200008e062b */
[----:B------:R-:W-:Y:S01]  /*aa70*/  LOP3.LUT R26, R3, 0x70, R0, 0x78, !PT ;  /* 0x00000070031a7812 */ /* 0x000fe200078e7800 */
[----:B------:R1:W-:Y:S01]  /*aa80*/  ST.E desc[UR44][R28.64], RZ ;  /* 0x000000ff1c007985 */ /* 0x0003e2000c10192c */
[----:B------:R-:W-:Y:S01]  /*aa90*/  IADD3 R3, P1, PT, R42, 0x3fe00, RZ ;  /* 0x0003fe002a037810 */ /* 0x000fe20007f3e0ff */
[----:B------:R-:W-:Y:S01]  /*aaa0*/  IMAD.X R19, RZ, RZ, R43, P0 ;  /* 0x000000ffff137224 */ /* 0x000fe200000e062b */
[----:B------:R-:W-:Y:S01]  /*aab0*/  SHF.R.U64 R4, R9, 0x3, R25 ;  /* 0x0000000309047819 */ /* 0x000fe20000001219 */
[----:B------:R1:W-:Y:S01]  /*aac0*/  ST.E desc[UR44][R26.64], RZ ;  /* 0x000000ff1a007985 */ /* 0x0003e2000c10192c */
[----:B------:R-:W-:Y:S01]  /*aad0*/  SHF.R.U64 R0, R7, 0x3, R21 ;  /* 0x0000000307007819 */ /* 0x000fe20000001215 */
[----:B------:R-:W-:Y:S01]  /*aae0*/  IMAD.X R17, RZ, RZ, R43, P1 ;  /* 0x000000ffff117224 */ /* 0x000fe200008e062b */
[----:B------:R-:W-:-:S02]  /*aaf0*/  LOP3.LUT R24, R9, 0x70, R4, 0x78, !PT ;  /* 0x0000007009187812 */ /* 0x000fc400078e7804 */
[C---:B------:R-:W-:Y:S02]  /*ab00*/  IADD3 R14, P0, PT, R42.reuse, 0x40c00, RZ ;  /* 0x00040c002a0e7810 */ /* 0x040fe40007f1e0ff */
[----:B------:R-:W-:Y:S01]  /*ab10*/  SHF.R.U64 R4, R5, 0x3, R19 ;  /* 0x0000000305047819 */ /* 0x000fe20000001213 */
[----:B------:R1:W-:Y:S01]  /*ab20*/  ST.E desc[UR44][R24.64], RZ ;  /* 0x000000ff18007985 */ /* 0x0003e2000c10192c */
[----:B------:R-:W-:Y:S01]  /*ab30*/  LOP3.LUT R20, R7, 0x70, R0, 0x78, !PT ;  /* 0x0000007007147812 */ /* 0x000fe200078e7800 */
[----:B------:R-:W-:Y:S01]  /*ab40*/  IMAD.X R15, RZ, RZ, R43, P0 ;  /* 0x000000ffff0f7224 */ /* 0x000fe200000e062b */
[----:B------:R-:W-:Y:S02]  /*ab50*/  LOP3.LUT R18, R5, 0x70, R4, 0x78, !PT ;  /* 0x0000007005127812 */ /* 0x000fe400078e7804 */
[----:B------:R-:W-:Y:S01]  /*ab60*/  IADD3 R7, P1, PT, R42, 0x40e00, RZ ;  /* 0x00040e002a077810 */ /* 0x000fe20007f3e0ff */
[----:B------:R1:W-:Y:S01]  /*ab70*/  ST.E desc[UR44][R20.64], RZ ;  /* 0x000000ff14007985 */ /* 0x0003e2000c10192c */
[----:B------:R-:W-:-:S02]  /*ab80*/  SHF.R.U64 R0, R3, 0x3, R17 ;  /* 0x0000000303007819 */ /* 0x000fc40000001211 */
[C---:B------:R-:W-:Y:S01]  /*ab90*/  IADD3 R5, P0, PT, R42.reuse, 0x41c00, RZ ;  /* 0x00041c002a057810 */ /* 0x040fe20007f1e0ff */
[--C-:B------:R-:W-:Y:S01]  /*aba0*/  IMAD.X R13, RZ, RZ, R43.reuse, P1 ;  /* 0x000000ffff0d7224 */ /* 0x100fe200008e062b */
[----:B------:R-:W-:Y:S01]  /*abb0*/  LOP3.LUT R16, R3, 0x70, R0, 0x78, !PT ;  /* 0x0000007003107812 */ /* 0x000fe200078e7800 */
[----:B------:R1:W-:Y:S01]  /*abc0*/  ST.E desc[UR44][R18.64], RZ ;  /* 0x000000ff12007985 */ /* 0x0003e2000c10192c */
[C---:B------:R-:W-:Y:S01]  /*abd0*/  IADD3 R3, P1, PT, R42.reuse, 0x41e00, RZ ;  /* 0x00041e002a037810 */ /* 0x040fe20007f3e0ff */
[----:B------:R-:W-:Y:S01]  /*abe0*/  IMAD.X R11, RZ, RZ, R43, P0 ;  /* 0x000000ffff0b7224 */ /* 0x000fe200000e062b */
[----:B------:R-:W-:Y:S01]  /*abf0*/  SHF.R.U64 R0, R7, 0x3, R13 ;  /* 0x0000000307007819 */ /* 0x000fe2000000120d */
[----:B------:R1:W-:Y:S01]  /*ac00*/  ST.E desc[UR44][R16.64], RZ ;  /* 0x000000ff10007985 */ /* 0x0003e2000c10192c */
[----:B------:R-:W-:Y:S01]  /*ac10*/  IADD3 R6, P0, PT, R42, 0x42c00, RZ ;  /* 0x00042c002a067810 */ /* 0x000fe20007f1e0ff */
[----:B------:R-:W-:Y:S01]  /*ac20*/  IMAD.X R9, RZ, RZ, R43, P1 ;  /* 0x000000ffff097224 */ /* 0x000fe200008e062b */
[----:B------:R-:W-:-:S02]  /*ac30*/  SHF.R.U64 R4, R5, 0x3, R11 ;  /* 0x0000000305047819 */ /* 0x000fc4000000120b */
[----:B------:R-:W-:Y:S01]  /*ac40*/  LOP3.LUT R12, R7, 0x70, R0, 0x78, !PT ;  /* 0x00000070070c7812 */ /* 0x000fe200078e7800 */
[----:B------:R-:W-:Y:S01]  /*ac50*/  IMAD.X R71, RZ, RZ, R43, P0 ;  /* 0x000000ffff477224 */ /* 0x000fe200000e062b */
[----:B------:R-:W-:Y:S02]  /*ac60*/  LOP3.LUT R10, R5, 0x70, R4, 0x78, !PT ;  /* 0x00000070050a7812 */ /* 0x000fe400078e7804 */
[C---:B------:R-:W-:Y:S02]  /*ac70*/  SHF.R.U64 R0, R3.reuse, 0x3, R9 ;  /* 0x0000000303007819 */ /* 0x040fe40000001209 */
[C---:B------:R-:W-:Y:S02]  /*ac80*/  IADD3 R4, P1, PT, R42.reuse, 0x42e00, RZ ;  /* 0x00042e002a047810 */ /* 0x040fe40007f3e0ff */
[----:B------:R-:W-:Y:S02]  /*ac90*/  LOP3.LUT R8, R3, 0x70, R0, 0x78, !PT ;  /* 0x0000007003087812 */ /* 0x000fe400078e7800 */
[----:B------:R-:W-:Y:S01]  /*aca0*/  IADD3 R3, P0, PT, R42, 0x43c00, RZ ;  /* 0x00043c002a037810 */ /* 0x000fe20007f1e0ff */
[----:B------:R-:W-:Y:S01]  /*acb0*/  IMAD.X R69, RZ, RZ, R43, P1 ;  /* 0x000000ffff457224 */ /* 0x000fe200008e062b */
[----:B------:R-:W-:-:S02]  /*acc0*/  SHF.R.U64 R47, R14, 0x3, R15 ;  /* 0x000000030e2f7819 */ /* 0x000fc4000000120f */
[----:B------:R-:W-:Y:S01]  /*acd0*/  IADD3 R0, P1, PT, R42, 0x43e00, RZ ;  /* 0x00043e002a007810 */ /* 0x000fe20007f3e0ff */
[----:B------:R-:W-:Y:S01]  /*ace0*/  IMAD.X R67, RZ, RZ, R43, P0 ;  /* 0x000000ffff437224 */ /* 0x000fe200000e062b */
[----:B------:R-:W-:Y:S02]  /*acf0*/  SHF.R.U64 R5, R4, 0x3, R69 ;  /* 0x0000000304057819 */ /* 0x000fe40000001245 */
[----:B------:R-:W-:Y:S01]  /*ad00*/  LOP3.LUT R14, R14, 0x70, R47, 0x78, !PT ;  /* 0x000000700e0e7812 */ /* 0x000fe200078e782f */
[----:B------:R-:W-:Y:S01]  /*ad10*/  IMAD.X R47, RZ, RZ, R43, P1 ;  /* 0x000000ffff2f7224 */ /* 0x000fe200008e062b */
[----:B------:R-:W-:Y:S02]  /*ad20*/  LOP3.LUT R68, R4, 0x70, R5, 0x78, !PT ;  /* 0x0000007004447812 */ /* 0x000fe400078e7805 */
[----:B------:R-:W-:Y:S01]  /*ad30*/  SHF.R.U64 R4, R3, 0x3, R67 ;  /* 0x0000000303047819 */ /* 0x000fe20000001243 */
[----:B------:R1:W-:Y:S01]  /*ad40*/  ST.E desc[UR44][R14.64], RZ ;  /* 0x000000ff0e007985 */ /* 0x0003e2000c10192c */
[----:B------:R-:W-:-:S02]  /*ad50*/  SHF.R.U64 R7, R6, 0x3, R71 ;  /* 0x0000000306077819 */ /* 0x000fc40000001247 */
[----:B------:R-:W-:Y:S01]  /*ad60*/  LOP3.LUT R66, R3, 0x70, R4, 0x78, !PT ;  /* 0x0000007003427812 */ /* 0x000fe200078e7804 */
[----:B------:R1:W-:Y:S01]  /*ad70*/  ST.E desc[UR44][R12.64], RZ ;  /* 0x000000ff0c007985 */ /* 0x0003e2000c10192c */
[----:B------:R-:W-:Y:S02]  /*ad80*/  LOP3.LUT R70, R6, 0x70, R7, 0x78, !PT ;  /* 0x0000007006467812 */ /* 0x000fe400078e7807 */
[----:B------:R-:W-:Y:S01]  /*ad90*/  IADD3 R4, P1, PT, R42, 0x44e00, RZ ;  /* 0x00044e002a047810 */ /* 0x000fe20007f3e0ff */
[----:B------:R1:W-:Y:S01]  /*ada0*/  ST.E desc[UR44][R10.64], RZ ;  /* 0x000000ff0a007985 */ /* 0x0003e2000c10192c */
[----:B------:R-:W-:Y:S02]  /*adb0*/  SHF.R.U64 R5, R0, 0x3, R47 ;  /* 0x0000000300057819 */ /* 0x000fe4000000122f */
[----:B------:R-:W-:Y:S01]  /*adc0*/  IADD3 R6, P0, PT, R42, 0x44c00, RZ ;  /* 0x00044c002a067810 */ /* 0x000fe20007f1e0ff */
[----:B------:R-:W-:Y:S01]  /*add0*/  IMAD.X R87, RZ, RZ, R43, P1 ;  /* 0x000000ffff577224 */ /* 0x000fe200008e062b */
[----:B------:R-:W-:Y:S01]  /*ade0*/  LOP3.LUT R46, R0, 0x70, R5, 0x78, !PT ;  /* 0x00000070002e7812 */ /* 0x000fe200078e7805 */
[----:B------:R1:W-:Y:S01]  /*adf0*/  ST.E desc[UR44][R8.64], RZ ;  /* 0x000000ff08007985 */ /* 0x0003e2000c10192c */
[C---:B------:R-:W-:Y:S01]  /*ae00*/  IADD3 R0, P1, PT, R42.reuse, 0x45e00, RZ ;  /* 0x00045e002a007810 */ /* 0x040fe20007f3e0ff */
[----:B------:R-:W-:Y:S01]  /*ae10*/  IMAD.X R89, RZ, RZ, R43, P0 ;  /* 0x000000ffff597224 */ /* 0x000fe200000e062b */
[----:B------:R-:W-:Y:S01]  /*ae20*/  IADD3 R3, P0, PT, R42, 0x45c00, RZ ;  /* 0x00045c002a037810 */ /* 0x000fe20007f1e0ff */
[----:B------:R1:W-:Y:S01]  /*ae30*/  ST.E desc[UR44][R70.64], RZ ;  /* 0x000000ff46007985 */ /* 0x0003e2000c10192c */
[----:B------:R-:W-:Y:S01]  /*ae40*/  SHF.R.U64 R5, R4, 0x3, R87 ;  /* 0x0000000304057819 */ /* 0x000fe20000001257 */
[----:B------:R-:W-:Y:S01]  /*ae50*/  IMAD.X R81, RZ, RZ, R43, P1 ;  /* 0x000000ffff517224 */ /* 0x000fe200008e062b */
[----:B------:R-:W-:Y:S01]  /*ae60*/  SHF.R.U64 R7, R6, 0x3, R89 ;  /* 0x0000000306077819 */ /* 0x000fe20000001259 */
[----:B------:R-:W-:Y:S01]  /*ae70*/  IMAD.X R83, RZ, RZ, R43, P0 ;  /* 0x000000ffff537224 */ /* 0x000fe200000e062b */
[----:B------:R-:W-:Y:S01]  /*ae80*/  LOP3.LUT R86, R4, 0x70, R5, 0x78, !PT ;  /* 0x0000007004567812 */ /* 0x000fe200078e7805 */
[----:B------:R1:W-:Y:S01]  /*ae90*/  ST.E desc[UR44][R68.64], RZ ;  /* 0x000000ff44007985 */ /* 0x0003e2000c10192c */
[----:B------:R-:W-:-:S02]  /*aea0*/  SHF.R.U64 R5, R0, 0x3, R81 ;  /* 0x0000000300057819 */ /* 0x000fc40000001251 */
[C---:B------:R-:W-:Y:S01]  /*aeb0*/  SHF.R.U64 R4, R3.reuse, 0x3, R83 ;  /* 0x0000000303047819 */ /* 0x040fe20000001253 */
[----:B------:R1:W-:Y:S01]  /*aec0*/  ST.E desc[UR44][R66.64], RZ ;  /* 0x000000ff42007985 */ /* 0x0003e2000c10192c */
[----:B------:R-:W-:Y:S02]  /*aed0*/  LOP3.LUT R80, R0, 0x70, R5, 0x78, !PT ;  /* 0x0000007000507812 */ /* 0x000fe400078e7805 */
[----:B------:R-:W-:Y:S01]  /*aee0*/  LOP3.LUT R82, R3, 0x70, R4, 0x78, !PT ;  /* 0x0000007003527812 */ /* 0x000fe200078e7804 */
[----:B------:R1:W-:Y:S01]  /*aef0*/  ST.E desc[UR44][R46.64], RZ ;  /* 0x000000ff2e007985 */ /* 0x0003e2000c10192c */
[C---:B------:R-:W-:Y:S02]  /*af00*/  IADD3 R5, P0, PT, R42.reuse, 0x46e00, RZ ;  /* 0x00046e002a057810 */ /* 0x040fe40007f1e0ff */
[----:B------:R-:W-:Y:S02]  /*af10*/  IADD3 R4, P1, PT, R42, 0x46c00, RZ ;  /* 0x00046c002a047810 */ /* 0x000fe40007f3e0ff */
[----:B------:R-:W-:Y:S01]  /*af20*/  LOP3.LUT R88, R6, 0x70, R7, 0x78, !PT ;  /* 0x0000007006587812 */ /* 0x000fe200078e7807 */
[--C-:B------:R-:W-:Y:S01]  /*af30*/  IMAD.X R79, RZ, RZ, R43.reuse, P0 ;  /* 0x000000ffff4f7224 */ /* 0x100fe200000e062b */
[C---:B------:R-:W-:Y:S01]  /*af40*/  IADD3 R6, P0, PT, R42.reuse, 0x47c00, RZ ;  /* 0x00047c002a067810 */ /* 0x040fe20007f1e0ff */
[----:B------:R-:W-:Y:S01]  /*af50*/  IMAD.X R85, RZ, RZ, R43, P1 ;  /* 0x000000ffff557224 */ /* 0x000fe200008e062b */
[----:B------:R-:W-:Y:S01]  /*af60*/  IADD3 R7, P1, PT, R42, 0x47e00, RZ ;  /* 0x00047e002a077810 */ /* 0x000fe20007f3e0ff */
[----:B------:R1:W-:Y:S01]  /*af70*/  ST.E desc[UR44][R88.64], RZ ;  /* 0x000000ff58007985 */ /* 0x0003e2000c10192c */
[C---:B------:R-:W-:Y:S01]  /*af80*/  SHF.R.U64 R0, R5.reuse, 0x3, R79 ;  /* 0x0000000305007819 */ /* 0x040fe2000000124f */
[----:B------:R-:W-:Y:S01]  /*af90*/  IMAD.X R75, RZ, RZ, R43, P0 ;  /* 0x000000ffff4b7224 */ /* 0x000fe200000e062b */
[C---:B------:R-:W-:Y:S01]  /*afa0*/  SHF.R.U64 R3, R4.reuse, 0x3, R85 ;  /* 0x0000000304037819 */ /* 0x040fe20000001255 */
[----:B------:R-:W-:Y:S01]  /*afb0*/  IMAD.X R73, RZ, RZ, R43, P1 ;  /* 0x000000ffff497224 */ /* 0x000fe200008e062b */
[----:B------:R-:W-:Y:S01]  /*afc0*/  LOP3.LUT R78, R5, 0x70, R0, 0x78, !PT ;  /* 0x00000070054e7812 */ /* 0x000fe200078e7800 */
[----:B------:R1:W-:Y:S01]  /*afd0*/  ST.E desc[UR44][R86.64], RZ ;  /* 0x000000ff56007985 */ /* 0x0003e2000c10192c */
[----:B------:R-:W-:-:S02]  /*afe0*/  LOP3.LUT R84, R4, 0x70, R3, 0x78, !PT ;  /* 0x0000007004547812 */ /* 0x000fc400078e7803 */
[C---:B------:R-:W-:Y:S01]  /*aff0*/  SHF.R.U64 R3, R6.reuse, 0x3, R75 ;  /* 0x0000000306037819 */ /* 0x040fe2000000124b */
[----:B------:R1:W-:Y:S01]  /*b000*/  ST.E desc[UR44][R82.64], RZ ;  /* 0x000000ff52007985 */ /* 0x0003e2000c10192c */
[C---:B------:R-:W-:Y:S02]  /*b010*/  SHF.R.U64 R0, R7.reuse, 0x3, R73 ;  /* 0x0000000307007819 */ /* 0x040fe40000001249 */
[----:B------:R-:W-:Y:S01]  /*b020*/  LOP3.LUT R74, R6, 0x70, R3, 0x78, !PT ;  /* 0x00000070064a7812 */ /* 0x000fe200078e7803 */
[----:B------:R1:W-:Y:S01]  /*b030*/  ST.E desc[UR44][R80.64], RZ ;  /* 0x000000ff50007985 */ /* 0x0003e2000c10192c */
[----:B------:R-:W-:-:S03]  /*b040*/  LOP3.LUT R72, R7, 0x70, R0, 0x78, !PT ;  /* 0x0000007007487812 */ /* 0x000fc600078e7800 */
[----:B------:R1:W-:Y:S04]  /*b050*/  ST.E desc[UR44][R84.64], RZ ;  /* 0x000000ff54007985 */ /* 0x0003e8000c10192c */
[----:B------:R1:W-:Y:S04]  /*b060*/  ST.E desc[UR44][R78.64], RZ ;  /* 0x000000ff4e007985 */ /* 0x0003e8000c10192c */
[----:B------:R1:W-:Y:S04]  /*b070*/  ST.E desc[UR44][R74.64], RZ ;  /* 0x000000ff4a007985 */ /* 0x0003e8000c10192c */
[----:B------:R1:W-:Y:S01]  /*b080*/  ST.E desc[UR44][R72.64], RZ ;  /* 0x000000ff48007985 */ /* 0x0003e2000c10192c */
[----:B------:R-:W-:Y:S05]  /*b090*/  @!P5 BRA `(.L_x_158) ;  /* 0x0000000000ccd947 */ /* 0x000fea0003800000 */
[----:B------:R-:W2:Y:S01]  /*b0a0*/  LDC R3, c[0x0][0x904] ;  /* 0x00024100ff037b82 */ /* 0x000ea20000000800 */
[----:B------:R-:W3:Y:S01]  /*b0b0*/  LDCU.64 UR4, c[0x0][0x908] ;  /* 0x00012100ff0477ac */ /* 0x000ee20008000a00 */
[----:B------:R-:W4:Y:S01]  /*b0c0*/  S2R R0, SR_TID.X ;  /* 0x0000000000007919 */ /* 0x000f220000002100 */
[----:B------:R-:W-:Y:S01]  /*b0d0*/  BSSY.RECONVERGENT B0, `(.L_x_158) ;  /* 0x000002f000007945 */ /* 0x000fe20003800200 */
[----:B---3--:R-:W-:Y:S01]  /*b0e0*/  IMAD.HI.U32 R4, R57, UR4, RZ ;  /* 0x0000000439047c27 */ /* 0x008fe2000f8e00ff */
[----:B------:R-:W3:Y:S01]  /*b0f0*/  LDCU UR4, c[0x0][0x380] ;  /* 0x00007000ff0477ac */ /* 0x000ee20008000800 */
[----:B--2---:R-:W-:-:S03]  /*b100*/  ISETP.NE.AND P0, PT, R3, 0x1, PT ;  /* 0x000000010300780c */ /* 0x004fc60003f05270 */
[----:B------:R-:W-:-:S04]  /*b110*/  SHF.R.U32.HI R4, RZ, UR5, R4 ;  /* 0x00000005ff047c19 */ /* 0x000fc80008011604 */
[----:B------:R-:W-:Y:S02]  /*b120*/  SEL R4, R57, R4, !P0 ;  /* 0x0000000439047207 */ /* 0x000fe40004000000 */
[----:B----4-:R-:W-:-:S03]  /*b130*/  LOP3.LUT R0, R0, 0x7f, RZ, 0xc0, !PT ;  /* 0x0000007f00007812 */ /* 0x010fc600078ec0ff */
[----:B------:R-:W-:-:S04]  /*b140*/  IMAD.MOV R4, RZ, RZ, -R4 ;  /* 0x000000ffff047224 */ /* 0x000fc800078e0a04 */
[----:B------:R-:W-:-:S04]  /*b150*/  IMAD R3, R3, R4, R57 ;  /* 0x0000000403037224 */ /* 0x000fc800078e0239 */
[----:B------:R-:W-:-:S05]  /*b160*/  IMAD R3, R3, 0x100, R0 ;  /* 0x0000010003037824 */ /* 0x000fca00078e0200 */
[----:B---3--:R-:W-:-:S13]  /*b170*/  ISETP.GE.AND P0, PT, R3, UR4, PT ;  /* 0x0000000403007c0c */ /* 0x008fda000bf06270 */
[----:B------:R-:W-:Y:S05]  /*b180*/  @P0 BRA `(.L_x_159) ;  /* 0x00000000008c0947 */ /* 0x000fea0003800000 */
[----:B------:R-:W2:Y:S01]  /*b190*/  LDC R5, c[0x0][0x38c] ;  /* 0x0000e300ff057b82 */ /* 0x000ea20000000800 */
[----:B------:R-:W3:Y:S01]  /*b1a0*/  LDCU UR6, c[0x0][0x890] ;  /* 0x00011200ff0677ac */ /* 0x000ee20008000800 */
[----:B------:R-:W4:Y:S01]  /*b1b0*/  LDCU.64 UR4, c[0x0][0x888] ;  /* 0x00011100ff0477ac */ /* 0x000f220008000a00 */
[----:B---3--:R-:W-:Y:S01]  /*b1c0*/  IMAD R3, R22, UR6, R3 ;  /* 0x0000000616037c24 */ /* 0x008fe2000f8e0203 */
[----:B--2---:R-:W-:-:S04]  /*b1d0*/  IABS R6, R5 ;  /* 0x0000000500067213 */ /* 0x004fc80000000000 */
[----:B------:R-:W1:Y:S08]  /*b1e0*/  I2F.RP R7, R6 ;  /* 0x0000000600077306 */ /* 0x000e700000209400 */
[----:B-1----:R-:W1:Y:S02]  /*b1f0*/  MUFU.RCP R8, R7 ;  /* 0x0000000700087308 */ /* 0x002e640000001000 */
[----:B-1----:R-:W-:-:S06]  /*b200*/  IADD3 R8, PT, PT, R8, 0xffffffe, RZ ;  /* 0x0ffffffe08087810 */ /* 0x002fcc0007ffe0ff */
[----:B------:R1:W2:Y:S02]  /*b210*/  F2I.FTZ.U32.TRUNC.NTZ R9, R8 ;  /* 0x0000000800097305 */ /* 0x0002a4000021f000 */
[----:B-1----:R-:W-:Y:S02]  /*b220*/  HFMA2 R8, -RZ, RZ, 0, 0 ;  /* 0x00000000ff087431 */ /* 0x002fe400000001ff */
[----:B--2---:R-:W-:-:S04]  /*b230*/  IMAD.MOV R0, RZ, RZ, -R9 ;  /* 0x000000ffff007224 */ /* 0x004fc800078e0a09 */
[----:B------:R-:W-:Y:S01]  /*b240*/  IMAD R4, R0, R6, RZ ;  /* 0x0000000600047224 */ /* 0x000fe200078e02ff */
[----:B------:R-:W-:-:S03]  /*b250*/  IABS R0, R2 ;  /* 0x0000000200007213 */ /* 0x000fc60000000000 */
[----:B------:R-:W-:-:S06]  /*b260*/  IMAD.HI.U32 R9, R9, R4, R8 ;  /* 0x0000000409097227 */ /* 0x000fcc00078e0008 */
[----:B------:R-:W-:-:S04]  /*b270*/  IMAD.HI.U32 R4, R9, R0, RZ ;  /* 0x0000000009047227 */ /* 0x000fc800078e00ff */
[----:B------:R-:W-:-:S04]  /*b280*/  IMAD.MOV R7, RZ, RZ, -R4 ;  /* 0x000000ffff077224 */ /* 0x000fc800078e0a04 */
[----:B------:R-:W-:Y:S01]  /*b290*/  IMAD R7, R6, R7, R0 ;  /* 0x0000000706077224 */ /* 0x000fe200078e0200 */
[----:B------:R-:W-:-:S04]  /*b2a0*/  LOP3.LUT R0, R2, R5, RZ, 0x3c, !PT ;  /* 0x0000000502007212 */ /* 0x000fc800078e3cff */
[----:B------:R-:W-:Y:S02]  /*b2b0*/  ISETP.GT.U32.AND P1, PT, R6, R7, PT ;  /* 0x000000070600720c */ /* 0x000fe40003f24070 */
[----:B------:R-:W-:-:S11]  /*b2c0*/  ISETP.GE.AND P0, PT, R0, RZ, PT ;  /* 0x000000ff0000720c */ /* 0x000fd60003f06270 */
[-C--:B------:R-:W-:Y:S01]  /*b2d0*/  @!P1 IADD3 R7, PT, PT, R7, -R6.reuse, RZ ;  /* 0x8000000607079210 */ /* 0x080fe20007ffe0ff */
[----:B------:R-:W-:Y:S01]  /*b2e0*/  @!P1 VIADD R4, R4, 0x1 ;  /* 0x0000000104049836 */ /* 0x000fe20000000000 */
[----:B------:R-:W-:Y:S02]  /*b2f0*/  ISETP.NE.AND P1, PT, R5, RZ, PT ;  /* 0x000000ff0500720c */ /* 0x000fe40003f25270 */
[----:B------:R-:W-:Y:S02]  /*b300*/  ISETP.GE.U32.AND P2, PT, R7, R6, PT ;  /* 0x000000060700720c */ /* 0x000fe40003f46070 */
[----:B------:R-:W1:Y:S11]  /*b310*/  LDC.64 R6, c[0x0][0x880] ;  /* 0x00022000ff067b82 */ /* 0x000e760000000a00 */
[----:B------:R-:W-:-:S05]  /*b320*/  @P2 IADD3 R4, PT, PT, R4, 0x1, RZ ;  /* 0x0000000104042810 */ /* 0x000fca0007ffe0ff */
[----:B------:R-:W-:Y:S01]  /*b330*/  @!P0 IMAD.MOV R4, RZ, RZ, -R4 ;  /* 0x000000ffff048224 */ /* 0x000fe200078e0a04 */
[----:B------:R-:W-:-:S04]  /*b340*/  @!P1 LOP3.LUT R4, RZ, R5, RZ, 0x33, !PT ;  /* 0x00000005ff049212 */ /* 0x000fc800078e33ff */
[C---:B------:R-:W-:Y:S01]  /*b350*/  IADD3 R0, PT, PT, -R4.reuse, RZ, RZ ;  /* 0x000000ff04007210 */ /* 0x040fe20007ffe1ff */
[----:B----4-:R-:W-:-:S04]  /*b360*/  IMAD R3, R4, UR5, R3 ;  /* 0x0000000504037c24 */ /* 0x010fc8000f8e0203 */
[----:B------:R-:W-:-:S04]  /*b370*/  IMAD R0, R5, R0, R2 ;  /* 0x0000000005007224 */ /* 0x000fc800078e0202 */
[----:B------:R-:W-:Y:S01]  /*b380*/  IMAD R3, R0, UR4, R3 ;  /* 0x0000000400037c24 */ /* 0x000fe2000f8e0203 */
[----:B------:R-:W-:-:S03]  /*b390*/  MOV R0, 0xff800000 ;  /* 0xff80000000007802 */ /* 0x000fc60000000f00 */
[----:B-1----:R-:W-:-:S05]  /*b3a0*/  IMAD.WIDE R6, R3, 0x4, R6 ;  /* 0x0000000403067825 */ /* 0x002fca00078e0206 */
[----:B------:R2:W-:Y:S02]  /*b3b0*/  STG.E desc[UR44][R6.64], R0 ;  /* 0x0000000006007986 */ /* 0x0005e4000c10192c */
.L_x_159:
[----:B------:R-:W-:Y:S05]  /*b3c0*/  BSYNC.RECONVERGENT B0 ;  /* 0x0000000000007941 */ /* 0x000fea0003800200 */
.L_x_158:
[----:B------:R-:W-:-:S09]  /*b3d0*/  UISETP.NE.AND UP0, UPT, UR41, URZ, UPT ;  /* 0x000000ff2900728c */ /* 0x000fd2000bf05270 */
[----:B------:R-:W-:Y:S05]  /*b3e0*/  BRA.U UP0, `(.L_x_160) ;  /* 0x0000000100047547 */ /* 0x000fea000b800000 */
[----:B------:R-:W-:Y:S05]  /*b3f0*/  BPT.TRAP 0x1 ;  /* 0x000000040000795c */ /* 0x000fea0000300000 */
.L_x_160:
[C---:B------:R-:W-:Y:S01]  /*b400*/  IADD3 R3, P0, PT, R42.reuse, 0x48000, RZ ;  /* 0x000480002a037810 */ /* 0x040fe20007f1e0ff */
[----:B------:R-:W3:Y:S01]  /*b410*/  S2UR UR4, SR_CgaCtaId ;  /* 0x00000000000479c3 */ /* 0x000ee20000008800 */
[C---:B-1----:R-:W-:Y:S01]  /*b420*/  IADD3 R9, P1, PT, R42.reuse, 0x48200, RZ ;  /* 0x000482002a097810 */ /* 0x042fe20007f3e0ff */
[----:B------:R-:W-:Y:S01]  /*b430*/  UMOV UR5, 0x400 ;  /* 0x0000040000057882 */ /* 0x000fe20000000000 */
[----:B------:R-:W-:Y:S01]  /*b440*/  STL.64 [R1+0x68], R56 ;  /* 0x0000683801007387 */ /* 0x000fe20000100a00 */
[--C-:B------:R-:W-:Y:S01]  /*b450*/  IMAD.X R89, RZ, RZ, R43.reuse, P0 ;  /* 0x000000ffff597224 */ /* 0x100fe200000e062b */
[C---:B--2---:R-:W-:Y:S01]  /*b460*/  IADD3 R7, P0, PT, R42.reuse, 0x49000, RZ ;  /* 0x000490002a077810 */ /* 0x044fe20007f1e0ff */
[----:B------:R-:W-:Y:S01]  /*b470*/  IMAD.X R87, RZ, RZ, R43, P1 ;  /* 0x000000ffff577224 */ /* 0x000fe200008e062b */
[C---:B------:R-:W-:Y:S01]  /*b480*/  IADD3 R5, P1, PT, R42.reuse, 0x49200, RZ ;  /* 0x000492002a057810 */ /* 0x040fe20007f3e0ff */
[----:B------:R-:W-:Y:S01]  /*b490*/  STL.64 [R1+0x60], R22 ;  /* 0x0000601601007387 */ /* 0x000fe20000100a00 */
[C---:B------:R-:W-:Y:S01]  /*b4a0*/  SHF.R.U64 R0, R3.reuse, 0x3, R89 ;  /* 0x0000000303007819 */ /* 0x040fe20000001259 */
[--C-:B------:R-:W-:Y:S01]  /*b4b0*/  IMAD.X R79, RZ, RZ, R43.reuse, P0 ;  /* 0x000000ffff4f7224 */ /* 0x100fe200000e062b */
[----:B------:R-:W-:Y:S01]  /*b4c0*/  UISETP.NE.AND UP0, UPT, UR41, URZ, UPT ;  /* 0x000000ff2900728c */ /* 0x000fe2000bf05270 */
[----:B------:R-:W-:Y:S01]  /*b4d0*/  IMAD.X R77, RZ, RZ, R43, P1 ;  /* 0x000000ffff4d7224 */ /* 0x000fe200008e062b */
[----:B------:R-:W-:Y:S01]  /*b4e0*/  LOP3.LUT R88, R3, 0x70, R0, 0x78, !PT ;  /* 0x0000007003587812 */ /* 0x000fe200078e7800 */
[----:B------:R-:W-:Y:S01]  /*b4f0*/  STL [R1+0x70], R58 ;  /* 0x0000703a01007387 */ /* 0x000fe20000100800 */
[----:B------:R-:W-:-:S02]  /*b500*/  IADD3 R3, P2, PT, R42, 0x4a000, RZ ;  /* 0x0004a0002a037810 */ /* 0x000fc40007f5e0ff */
[----:B------:R-:W-:Y:S02]  /*b510*/  SHF.R.U64 R0, R9, 0x3, R87 ;  /* 0x0000000309007819 */ /* 0x000fe40000001257 */
[----:B------:R-:W-:Y:S01]  /*b520*/  SHF.R.U64 R6, R7, 0x3, R79 ;  /* 0x0000000307067819 */ /* 0x000fe2000000124f */
[----:B------:R-:W-:Y:S01]  /*b530*/  IMAD.X R75, RZ, RZ, R43, P2 ;  /* 0x000000ffff4b7224 */ /* 0x000fe200010e062b */
[----:B------:R-:W-:Y:S02]  /*b540*/  LOP3.LUT R86, R9, 0x70, R0, 0x78, !PT ;  /* 0x0000007009567812 */ /* 0x000fe400078e7800 */
[----:B------:R-:W-:Y:S01]  /*b550*/  IADD3 R9, P1, PT, R42, 0x4a200, RZ ;  /* 0x0004a2002a097810 */ /* 0x000fe20007f3e0ff */
[----:B---3--:R-:W-:Y:S01]  /*b560*/  ULEA UR4, UR4, UR5, 0x18 ;  /* 0x0000000504047291 */ /* 0x008fe2000f8ec0ff */
[----:B------:R-:W-:Y:S02]  /*b570*/  SHF.R.U64 R4, R5, 0x3, R77 ;  /* 0x0000000305047819 */ /* 0x000fe4000000124d */
[----:B------:R-:W-:Y:S01]  /*b580*/  LOP3.LUT R78, R7, 0x70, R6, 0x78, !PT ;  /* 0x00000070074e7812 */ /* 0x000fe200078e7806 */
[----:B------:R-:W-:Y:S01]  /*b590*/  IMAD.X R65, RZ, RZ, R43, P1 ;  /* 0x000000ffff417224 */ /* 0x000fe200008e062b */
[----:B------:R-:W-:-:S02]  /*b5a0*/  SHF.R.U64 R0, R3, 0x3, R75 ;  /* 0x0000000303007819 */ /* 0x000fc4000000124b */
[----:B------:R-:W-:Y:S02]  /*b5b0*/  LOP3.LUT R76, R5, 0x70, R4, 0x78, !PT ;  /* 0x00000070054c7812 */ /* 0x000fe400078e7804 */
[C---:B------:R-:W-:Y:S01]  /*b5c0*/  IADD3 R7, P0, PT, R42.reuse, 0x4b000, RZ ;  /* 0x0004b0002a077810 */ /* 0x040fe20007f1e0ff */
[----:B------:R-:W-:Y:S01]  /*b5d0*/  SYNCS.ARRIVE.TRANS64.A1T0 RZ, [UR4+0x580b0], RZ ;  /* 0x0580b0ffffff79a7 */ /* 0x000fe20008100004 */
[C---:B------:R-:W-:Y:S01]  /*b5e0*/  IADD3 R5, P1, PT, R42.reuse, 0x4b200, RZ ;  /* 0x0004b2002a057810 */ /* 0x040fe20007f3e0ff */
[----:B------:R1:W-:Y:S01]  /*b5f0*/  ST.E desc[UR44][R88.64], RZ ;  /* 0x000000ff58007985 */ /* 0x0003e2000c10192c */
[----:B------:R-:W-:Y:S01]  /*b600*/  LOP3.LUT R74, R3, 0x70, R0, 0x78, !PT ;  /* 0x00000070034a7812 */ /* 0x000fe200078e7800 */
[--C-:B------:R-:W-:Y:S01]  /*b610*/  IMAD.X R63, RZ, RZ, R43.reuse, P0 ;  /* 0x000000ffff3f7224 */ /* 0x100fe200000e062b */
[C---:B------:R-:W-:Y:S01]  /*b620*/  IADD3 R3, P2, PT, R42.reuse, 0x4c000, RZ ;  /* 0x0004c0002a037810 */ /* 0x040fe20007f5e0ff */
[----:B------:R-:W-:Y:S01]  /*b630*/  IMAD.X R61, RZ, RZ, R43, P1 ;  /* 0x000000ffff3d7224 */ /* 0x000fe200008e062b */
[----:B------:R-:W-:Y:S01]  /*b640*/  SHF.R.U64 R0, R9, 0x3, R65 ;  /* 0x0000000309007819 */ /* 0x000fe20000001241 */
[----:B------:R2:W-:Y:S01]  /*b650*/  ST.E desc[UR44][R86.64], RZ ;  /* 0x000000ff56007985 */ /* 0x0005e2000c10192c */
[----:B------:R-:W-:Y:S01]  /*b660*/  SHF.R.U64 R6, R7, 0x3, R63 ;  /* 0x0000000307067819 */ /* 0x000fe2000000123f */
[----:B------:R-:W-:Y:S01]  /*b670*/  IMAD.X R55, RZ, RZ, R43, P2 ;  /* 0x000000ffff377224 */ /* 0x000fe200010e062b */
[----:B------:R-:W-:Y:S01]  /*b680*/  LOP3.LUT R64, R9, 0x70, R0, 0x78, !PT ;  /* 0x0000007009407812 */ /* 0x000fe200078e7800 */
[----:B------:R-:W-:Y:S01]  /*b690*/  ST.E desc[UR44][R78.64], RZ ;  /* 0x000000ff4e007985 */ /* 0x000fe2000c10192c */
[----:B------:R-:W-:-:S02]  /*b6a0*/  IADD3 R9, P1, PT, R42, 0x4c200, RZ ;  /* 0x0004c2002a097810 */ /* 0x000fc40007f3e0ff */
[----:B------:R-:W-:Y:S01]  /*b6b0*/  SHF.R.U64 R4, R5, 0x3, R61 ;  /* 0x0000000305047819 */ /* 0x000fe2000000123d */
[----:B------:R3:W-:Y:S01]  /*b6c0*/  ST.E desc[UR44][R76.64], RZ ;  /* 0x000000ff4c007985 */ /* 0x0007e2000c10192c */
[----:B------:R-:W-:Y:S01]  /*b6d0*/  LOP3.LUT R62, R7, 0x70, R6, 0x78, !PT ;  /* 0x00000070073e7812 */ /* 0x000fe200078e7806 */
[----:B------:R-:W-:Y:S01]  /*b6e0*/  IMAD.X R53, RZ, RZ, R43, P1 ;  /* 0x000000ffff357224 */ /* 0x000fe200008e062b */
[----:B------:R-:W-:Y:S01]  /*b6f0*/  SHF.R.U64 R0, R3, 0x3, R55 ;  /* 0x0000000303007819 */ /* 0x000fe20000001237 */
[----:B------:R4:W-:Y:S01]  /*b700*/  ST.E desc[UR44][R74.64], RZ ;  /* 0x000000ff4a007985 */ /* 0x0009e2000c10192c */
[----:B------:R-:W-:Y:S02]  /*b710*/  LOP3.LUT R60, R5, 0x70, R4, 0x78, !PT ;  /* 0x00000070053c7812 */ /* 0x000fe400078e7804 */
[C---:B------:R-:W-:Y:S01]  /*b720*/  IADD3 R7, P0, PT, R42.reuse, 0x4d000, RZ ;  /* 0x0004d0002a077810 */ /* 0x040fe20007f1e0ff */
[----:B------:R4:W-:Y:S01]  /*b730*/  ST.E desc[UR44][R64.64], RZ ;  /* 0x000000ff40007985 */ /* 0x0009e2000c10192c */
[----:B------:R-:W-:-:S02]  /*b740*/  IADD3 R5, P1, PT, R42, 0x4d200, RZ ;  /* 0x0004d2002a057810 */ /* 0x000fc40007f3e0ff */
[----:B------:R-:W-:Y:S01]  /*b750*/  LOP3.LUT R54, R3, 0x70, R0, 0x78, !PT ;  /* 0x0000007003367812 */ /* 0x000fe200078e7800 */
[--C-:B------:R-:W-:Y:S01]  /*b760*/  IMAD.X R51, RZ, RZ, R43.reuse, P0 ;  /* 0x000000ffff337224 */ /* 0x100fe200000e062b */
[C---:B------:R-:W-:Y:S01]  /*b770*/  IADD3 R3, P2, PT, R42.reuse, 0x4e000, RZ ;  /* 0x0004e0002a037810 */ /* 0x040fe20007f5e0ff */
[----:B------:R-:W-:Y:S01]  /*b780*/  IMAD.X R49, RZ, RZ, R43, P1 ;  /* 0x000000ffff317224 */ /* 0x000fe200008e062b */
[----:B------:R-:W-:Y:S01]  /*b790*/  SHF.R.U64 R0, R9, 0x3, R53 ;  /* 0x0000000309007819 */ /* 0x000fe20000001235 */
[----:B------:R-:W-:Y:S01]  /*b7a0*/  ST.E desc[UR44][R62.64], RZ ;  /* 0x000000ff3e007985 */ /* 0x000fe2000c10192c */
[----:B------:R-:W-:Y:S01]  /*b7b0*/  SHF.R.U64 R6, R7, 0x3, R51 ;  /* 0x0000000307067819 */ /* 0x000fe20000001233 */
[----:B------:R-:W-:Y:S01]  /*b7c0*/  IMAD.X R47, RZ, RZ, R43, P2 ;  /* 0x000000ffff2f7224 */ /* 0x000fe200010e062b */
[----:B------:R-:W-:Y:S01]  /*b7d0*/  LOP3.LUT R52, R9, 0x70, R0, 0x78, !PT ;  /* 0x0000007009347812 */ /* 0x000fe200078e7800 */
[----:B------:R4:W-:Y:S01]  /*b7e0*/  ST.E desc[UR44][R60.64], RZ ;  /* 0x000000ff3c007985 */ /* 0x0009e2000c10192c */
        /* <DEDUP_REMOVED lines=9> */
[----:B------:R-:W-:Y:S01]  /*b880*/  ST.E desc[UR44][R50.64], RZ ;  /* 0x000000ff32007985 */ /* 0x000fe2000c10192c */
        /* <DEDUP_REMOVED lines=16> */
[----:B------:R-:W-:Y:S02]  /*b990*/  SHF.R.U64 R0, R3, 0x3, R37 ;  /* 0x0000000303007819 */ /* 0x000fe40000001225 */
[----:B------:R-:W-:Y:S01]  /*b9a0*/  LOP3.LUT R38, R5, 0x70, R4, 0x78, !PT ;  /* 0x0000007005267812 */ /* 0x000fe200078e7804 */
[----:B------:R-:W-:Y:S01]  /*b9b0*/  ST.E desc[UR44][R40.64], RZ ;  /* 0x000000ff28007985 */ /* 0x000fe2000c10192c */
[C---:B------:R-:W-:Y:S02]  /*b9c0*/  IADD3 R7, P0, PT, R42.reuse, 0x51000, RZ ;  /* 0x000510002a077810 */ /* 0x040fe40007f1e0ff */
[C---:B------:R-:W-:Y:S01]  /*b9d0*/  IADD3 R5, P1, PT, R42.reuse, 0x51200, RZ ;  /* 0x000512002a057810 */ /* 0x040fe20007f3e0ff */
[----:B------:R4:W-:Y:S01]  /*b9e0*/  ST.E desc[UR44][R38.64], RZ ;  /* 0x000000ff26007985 */ /* 0x0009e2000c10192c */
        /* <DEDUP_REMOVED lines=19> */
[--C-:B------:R-:W-:Y:S01]  /*bb20*/  IMAD.X R25, RZ, RZ, R43.reuse, P0 ;  /* 0x000000ffff197224 */ /* 0x100fe200000e062b */
[----:B------:R-:W-:Y:S01]  /*bb30*/  LOP3.LUT R28, R3, 0x70, R0, 0x78, !PT ;  /* 0x00000070031c7812 */ /* 0x000fe200078e7800 */
[----:B------:R-:W-:Y:S01]  /*bb40*/  ST.E desc[UR44][R30.64], RZ ;  /* 0x000000ff1e007985 */ /* 0x000fe2000c10192c */
[----:B------:R-:W-:Y:S01]  /*bb50*/  IADD3 R3, P2, PT, R42, 0x54000, RZ ;  /* 0x000540002a037810 */ /* 0x000fe20007f5e0ff */
[----:B------:R-:W-:Y:S01]  /*bb60*/  IMAD.X R21, RZ, RZ, R43, P1 ;  /* 0x000000ffff157224 */ /* 0x000fe200008e062b */
[----:B------:R-:W-:Y:S01]  /*bb70*/  SHF.R.U64 R6, R7, 0x3, R25 ;  /* 0x0000000307067819 */ /* 0x000fe20000001219 */
[----:B------:R4:W-:Y:S01]  /*bb80*/  ST.E desc[UR44][R28.64], RZ ;  /* 0x000000ff1c007985 */ /* 0x0009e2000c10192c */
[----:B------:R-:W-:Y:S01]  /*bb90*/  SHF.R.U64 R0, R9, 0x3, R27 ;  /* 0x0000000309007819 */ /* 0x000fe2000000121b */
[----:B------:R-:W-:Y:S01]  /*bba0*/  IMAD.X R19, RZ, RZ, R43, P2 ;  /* 0x000000ffff137224 */ /* 0x000fe200010e062b */
[----:B------:R-:W-:-:S02]  /*bbb0*/  SHF.R.U64 R4, R5, 0x3, R21 ;  /* 0x0000000305047819 */ /* 0x000fc40000001215 */
[----:B------:R-:W-:Y:S02]  /*bbc0*/  LOP3.LUT R24, R7, 0x70, R6, 0x78, !PT ;  /* 0x0000007007187812 */ /* 0x000fe400078e7806 */
[----:B------:R-:W-:Y:S02]  /*bbd0*/  LOP3.LUT R26, R9, 0x70, R0, 0x78, !PT ;  /* 0x00000070091a7812 */ /* 0x000fe400078e7800 */
[----:B------:R-:W-:Y:S02]  /*bbe0*/  LOP3.LUT R20, R5, 0x70, R4, 0x78, !PT ;  /* 0x0000007005147812 */ /* 0x000fe400078e7804 */
[C---:B------:R-:W-:Y:S01]  /*bbf0*/  IADD3 R7, P1, PT, R42.reuse, 0x55000, RZ ;  /* 0x000550002a077810 */ /* 0x040fe20007f3e0ff */
[----:B------:R-:W-:Y:S01]  /*bc00*/  ST.E desc[UR44][R26.64], RZ ;  /* 0x000000ff1a007985 */ /* 0x000fe2000c10192c */
[C---:B------:R-:W-:Y:S02]  /*bc10*/  SHF.R.U64 R0, R3.reuse, 0x3, R19 ;  /* 0x0000000303007819 */ /* 0x040fe40000001213 */
[C---:B------:R-:W-:Y:S01]  /*bc20*/  IADD3 R5, P2, PT, R42.reuse, 0x55200, RZ ;  /* 0x000552002a057810 */ /* 0x040fe20007f5e0ff */
[--C-:B------:R-:W-:Y:S01]  /*bc30*/  IMAD.X R15, RZ, RZ, R43.reuse, P1 ;  /* 0x000000ffff0f7224 */ /* 0x100fe200008e062b */
[----:B------:R-:W-:Y:S01]  /*bc40*/  LOP3.LUT R18, R3, 0x70, R0, 0x78, !PT ;  /* 0x0000007003127812 */ /* 0x000fe200078e7800 */
[----:B------:R-:W-:Y:S01]  /*bc50*/  ST.E desc[UR44][R24.64], RZ ;  /* 0x000000ff18007985 */ /* 0x000fe2000c10192c */
[C---:B------:R-:W-:Y:S01]  /*bc60*/  IADD3 R3, P3, PT, R42.reuse, 0x56000, RZ ;  /* 0x000560002a037810 */ /* 0x040fe20007f7e0ff */
[----:B------:R-:W-:Y:S01]  /*bc70*/  IMAD.X R13, RZ, RZ, R43, P2 ;  /* 0x000000ffff0d7224 */ /* 0x000fe200010e062b */
[----:B------:R-:W-:Y:S01]  /*bc80*/  IADD3 R9, P0, PT, R42, 0x54200, RZ ;  /* 0x000542002a097810 */ /* 0x000fe20007f1e0ff */
[----:B------:R-:W-:Y:S01]  /*bc90*/  ST.E desc[UR44][R20.64], RZ ;  /* 0x000000ff14007985 */ /* 0x000fe2000c10192c */
[----:B------:R-:W-:Y:S01]  /*bca0*/  SHF.R.U64 R6, R7, 0x3, R15 ;  /* 0x0000000307067819 */ /* 0x000fe2000000120f */
[----:B------:R-:W-:Y:S01]  /*bcb0*/  IMAD.X R11, RZ, RZ, R43, P3 ;  /* 0x000000ffff0b7224 */ /* 0x000fe200018e062b */
[----:B------:R-:W-:Y:S01]  /*bcc0*/  SHF.R.U64 R4, R5, 0x3, R13 ;  /* 0x0000000305047819 */ /* 0x000fe2000000120d */
[----:B------:R-:W-:Y:S01]  /*bcd0*/  IMAD.X R17, RZ, RZ, R43, P0 ;  /* 0x000000ffff117224 */ /* 0x000fe200000e062b */
[----:B------:R-:W-:Y:S01]  /*bce0*/  LOP3.LUT R14, R7, 0x70, R6, 0x78, !PT ;  /* 0x00000070070e7812 */ /* 0x000fe200078e7806 */
[----:B------:R-:W-:Y:S01]  /*bcf0*/  ST.E desc[UR44][R18.64], RZ ;  /* 0x000000ff12007985 */ /* 0x000fe2000c10192c */
[----:B------:R-:W-:-:S02]  /*bd00*/  LOP3.LUT R12, R5, 0x70, R4, 0x78, !PT ;  /* 0x00000070050c7812 */ /* 0x000fc400078e7804 */
[C---:B------:R-:W-:Y:S02]  /*bd10*/  IADD3 R6, P1, PT, R42.reuse, 0x57000, RZ ;  /* 0x000570002a067810 */ /* 0x040fe40007f3e0ff */
[----:B------:R-:W-:Y:S02]  /*bd20*/  SHF.R.U64 R0, R3, 0x3, R11 ;  /* 0x0000000303007819 */ /* 0x000fe4000000120b */
[C---:B------:R-:W-:Y:S01]  /*bd30*/  IADD3 R4, P2, PT, R42.reuse, 0x57200, RZ ;  /* 0x000572002a047810 */ /* 0x040fe20007f5e0ff */
[----:B------:R-:W-:Y:S01]  /*bd40*/  IMAD.X R71, RZ, RZ, R43, P1 ;  /* 0x000000ffff477224 */ /* 0x000fe200008e062b */
[----:B------:R-:W-:Y:S02]  /*bd50*/  SHF.R.U64 R8, R9, 0x3, R17 ;  /* 0x0000000309087819 */ /* 0x000fe40000001211 */
[----:B------:R-:W-:Y:S01]  /*bd60*/  LOP3.LUT R10, R3, 0x70, R0, 0x78, !PT ;  /* 0x00000070030a7812 */ /* 0x000fe200078e7800 */
[----:B------:R-:W-:Y:S01]  /*bd70*/  IMAD.X R69, RZ, RZ, R43, P2 ;  /* 0x000000ffff457224 */ /* 0x000fe200010e062b */
[----:B------:R-:W-:-:S02]  /*bd80*/  IADD3 R0, P3, PT, R42, 0x48400, RZ ;  /* 0x000484002a007810 */ /* 0x000fc40007f7e0ff */
[----:B------:R-:W-:Y:S02]  /*bd90*/  LOP3.LUT R16, R9, 0x70, R8, 0x78, !PT ;  /* 0x0000007009107812 */ /* 0x000fe400078e7808 */
[----:B------:R-:W-:Y:S01]  /*bda0*/  IADD3 R8, P0, PT, R42, 0x56200, RZ ;  /* 0x000562002a087810 */ /* 0x000fe20007f1e0ff */
[----:B------:R-:W-:Y:S01]  /*bdb0*/  IMAD.X R67, RZ, RZ, R43, P3 ;  /* 0x000000ffff437224 */ /* 0x000fe200018e062b */
[----:B------:R-:W-:Y:S01]  /*bdc0*/  SHF.R.U64 R7, R6, 0x3, R71 ;  /* 0x0000000306077819 */ /* 0x000fe20000001247 */
[----:B------:R-:W-:Y:S01]  /*bdd0*/  ST.E desc[UR44][R16.64], RZ ;  /* 0x000000ff10007985 */ /* 0x000fe2000c10192c */
[----:B------:R-:W-:Y:S01]  /*bde0*/  SHF.R.U64 R5, R4, 0x3, R69 ;  /* 0x0000000304057819 */ /* 0x000fe20000001245 */
[----:B------:R-:W-:Y:S01]  /*bdf0*/  IMAD.X R73, RZ, RZ, R43, P0 ;  /* 0x000000ffff497224 */ /* 0x000fe200000e062b */
[----:B------:R-:W-:Y:S01]  /*be00*/  LOP3.LUT R70, R6, 0x70, R7, 0x78, !PT ;  /* 0x0000007006467812 */ /* 0x000fe200078e7807 */
[----:B------:R-:W-:Y:S01]  /*be10*/  ST.E desc[UR44][R14.64], RZ ;  /* 0x000000ff0e007985 */ /* 0x000fe2000c10192c */
[----:B------:R-:W-:-:S02]  /*be20*/  LOP3.LUT R68, R4, 0x70, R5, 0x78, !PT ;  /* 0x0000007004447812 */ /* 0x000fc400078e7805 */
[----:B------:R-:W-:Y:S01]  /*be30*/  IADD3 R6, P0, PT, R42, 0x48600, RZ ;  /* 0x000486002a067810 */ /* 0x000fe20007f1e0ff */
[----:B------:R-:W-:Y:S01]  /*be40*/  ST.E desc[UR44][R12.64], RZ ;  /* 0x000000ff0c007985 */ /* 0x000fe2000c10192c */
[----:B------:R-:W-:Y:S02]  /*be50*/  SHF.R.U64 R3, R0, 0x3, R67 ;  /* 0x0000000300037819 */ /* 0x000fe40000001243 */
[----:B------:R-:W-:Y:S01]  /*be60*/  IADD3 R4, P1, PT, R42, 0x49400, RZ ;  /* 0x000494002a047810 */ /* 0x000fe20007f3e0ff */
[----:B------:R-:W-:Y:S01]  /*be70*/  IMAD.X R85, RZ, RZ, R43, P0 ;  /* 0x000000ffff557224 */ /* 0x000fe200000e062b */
[----:B------:R-:W-:Y:S01]  /*be80*/  LOP3.LUT R66, R0, 0x70, R3, 0x78, !PT ;  /* 0x0000007000427812 */ /* 0x000fe200078e7803 */
[----:B------:R-:W-:Y:S01]  /*be90*/  ST.E desc[UR44][R10.64], RZ ;  /* 0x000000ff0a007985 */ /* 0x000fe2000c10192c */
[----:B------:R-:W-:Y:S01]  /*bea0*/  IADD3 R3, P0, PT, R42, 0x49600, RZ ;  /* 0x000496002a037810 */ /* 0x000fe20007f1e0ff */
[----:B------:R-:W-:Y:S01]  /*beb0*/  IMAD.X R83, RZ, RZ, R43, P1 ;  /* 0x000000ffff537224 */ /* 0x000fe200008e062b */
[----:B------:R-:W-:-:S02]  /*bec0*/  SHF.R.U64 R9, R8, 0x3, R73 ;  /* 0x0000000308097819 */ /* 0x000fc40000001249 */
[----:B------:R-:W-:Y:S01]  /*bed0*/  IADD3 R0, P1, PT, R42, 0x4a400, RZ ;  /* 0x0004a4002a007810 */ /* 0x000fe20007f3e0ff */
[----:B------:R-:W-:Y:S01]  /*bee0*/  IMAD.X R81, RZ, RZ, R43, P0 ;  /* 0x000000ffff517224 */ /* 0x000fe200000e062b */
[----:B------:R-:W-:Y:S02]  /*bef0*/  SHF.R.U64 R5, R4, 0x3, R83 ;  /* 0x0000000304057819 */ /* 0x000fe40000001253 */
[----:B------:R-:W-:Y:S02]  /*bf00*/  SHF.R.U64 R7, R6, 0x3, R85 ;  /* 0x0000000306077819 */ /* 0x000fe40000001255 */
[----:B------:R-:W-:Y:S02]  /*bf10*/  LOP3.LUT R82, R4, 0x70, R5, 0x78, !PT ;  /* 0x0000007004527812 */ /* 0x000fe400078e7805 */
[----:B------:R-:W-:Y:S01]  /*bf20*/  LOP3.LUT R72, R8, 0x70, R9, 0x78, !PT ;  /* 0x0000007008487812 */ /* 0x000fe200078e7809 */
[----:B------:R-:W-:Y:S01]  /*bf30*/  IMAD.X R9, RZ, RZ, R43, P1 ;  /* 0x000000ffff097224 */ /* 0x000fe200008e062b */
[----:B------:R-:W-:-:S02]  /*bf40*/  SHF.R.U64 R4, R3, 0x3, R81 ;  /* 0x0000000303047819 */ /* 0x000fc40000001251 */
[----:B------:R-:W-:Y:S01]  /*bf50*/  LOP3.LUT R84, R6, 0x70, R7, 0x78, !PT ;  /* 0x0000007006547812 */ /* 0x000fe200078e7807 */
[----:B------:R-:W-:Y:S01]  /*bf60*/  ST.E desc[UR44][R72.64], RZ ;  /* 0x000000ff48007985 */ /* 0x000fe2000c10192c */
[----:B------:R-:W-:Y:S02]  /*bf70*/  LOP3.LUT R80, R3, 0x70, R4, 0x78, !PT ;  /* 0x0000007003507812 */ /* 0x000fe400078e7804 */
[C---:B------:R-:W-:Y:S01]  /*bf80*/  IADD3 R6, P0, PT, R42.reuse, 0x4a600, RZ ;  /* 0x0004a6002a067810 */ /* 0x040fe20007f1e0ff */
[----:B------:R-:W-:Y:S01]  /*bf90*/  ST.E desc[UR44][R70.64], RZ ;  /* 0x000000ff46007985 */ /* 0x000fe2000c10192c */
[----:B------:R-:W-:Y:S02]  /*bfa0*/  IADD3 R4, P1, PT, R42, 0x4b400, RZ ;  /* 0x0004b4002a047810 */ /* 0x000fe40007f3e0ff */
[----:B------:R-:W-:Y:S01]  /*bfb0*/  SHF.R.U64 R5, R0, 0x3, R9 ;  /* 0x0000000300057819 */ /* 0x000fe20000001209 */
[--C-:B-1----:R-:W-:Y:S01]  /*bfc0*/  IMAD.X R89, RZ, RZ, R43.reuse, P0 ;  /* 0x000000ffff597224 */ /* 0x102fe200000e062b */
[----:B------:R-:W-:Y:S01]  /*bfd0*/  IADD3 R3, P0, PT, R42, 0x4b600, RZ ;  /* 0x0004b6002a037810 */ /* 0x000fe20007f1e0ff */
[----:B--2---:R-:W-:Y:S01]  /*bfe0*/  IMAD.X R87, RZ, RZ, R43, P1 ;  /* 0x000000ffff577224 */ /* 0x004fe200008e062b */
[----:B------:R-:W-:Y:S01]  /*bff0*/  LOP3.LUT R8, R0, 0x70, R5, 0x78, !PT ;  /* 0x0000007000087812 */ /* 0x000fe200078e7805 */
[----:B------:R-:W-:Y:S01]  /*c000*/  ST.E desc[UR44][R68.64], RZ ;  /* 0x000000ff44007985 */ /* 0x000fe2000c10192c */
[----:B------:R-:W-:Y:S01]  /*c010*/  IADD3 R0, P1, PT, R42, 0x4c400, RZ ;  /* 0x0004c4002a007810 */ /* 0x000fe20007f3e0ff */
[----:B---3--:R-:W-:Y:S01]  /*c020*/  IMAD.X R77, RZ, RZ, R43, P0 ;  /* 0x000000ffff4d7224 */ /* 0x008fe200000e062b */
[----:B------:R-:W-:Y:S01]  /*c030*/  SHF.R.U64 R5, R4, 0x3, R87 ;  /* 0x0000000304057819 */ /* 0x000fe20000001257 */
[----:B------:R-:W-:Y:S01]  /*c040*/  ST.E desc[UR44][R66.64], RZ ;  /* 0x000000ff42007985 */ /* 0x000fe2000c10192c */
[----:B------:R-:W-:Y:S01]  /*c050*/  SHF.R.U64 R7, R6, 0x3, R89 ;  /* 0x0000000306077819 */ /* 0x000fe20000001259 */
[----:B----4-:R-:W-:Y:S01]  /*c060*/  IMAD.X R75, RZ, RZ, R43, P1 ;  /* 0x000000ffff4b7224 */ /* 0x010fe200008e062b */
[----:B------:R-:W-:Y:S01]  /*c070*/  LOP3.LUT R86, R4, 0x70, R5, 0x78, !PT ;  /* 0x0000007004567812 */ /* 0x000fe200078e7805 */
[----:B------:R-:W-:Y:S01]  /*c080*/  ST.E desc[UR44][R84.64], RZ ;  /* 0x000000ff54007985 */ /* 0x000fe2000c10192c */
[----:B------:R-:W-:-:S02]  /*c090*/  SHF.R.U64 R4, R3, 0x3, R77 ;  /* 0x0000000303047819 */ /* 0x000fc4000000124d */
[C---:B------:R-:W-:Y:S01]  /*c0a0*/  SHF.R.U64 R5, R0.reuse, 0x3, R75 ;  /* 0x0000000300057819 */ /* 0x040fe2000000124b */
[----:B------:R-:W-:Y:S01]  /*c0b0*/  ST.E desc[UR44][R82.64], RZ ;  /* 0x000000ff52007985 */ /* 0x000fe2000c10192c */
[----:B------:R-:W-:Y:S02]  /*c0c0*/  LOP3.LUT R76, R3, 0x70, R4, 0x78, !PT ;  /* 0x00000070034c7812 */ /* 0x000fe400078e7804 */
[----:B------:R-:W-:Y:S01]  /*c0d0*/  LOP3.LUT R74, R0, 0x70, R5, 0x78, !PT ;  /* 0x00000070004a7812 */ /* 0x000fe200078e7805 */
[----:B------:R-:W-:Y:S01]  /*c0e0*/  ST.E desc[UR44][R80.64], RZ ;  /* 0x000000ff50007985 */ /* 0x000fe2000c10192c */
[C---:B------:R-:W-:Y:S02]  /*c0f0*/  IADD3 R3, P0, PT, R42.reuse, 0x4c600, RZ ;  /* 0x0004c6002a037810 */ /* 0x040fe40007f1e0ff */
[----:B------:R-:W-:Y:S01]  /*c100*/  IADD3 R0, P1, PT, R42, 0x4d400, RZ ;  /* 0x0004d4002a007810 */ /* 0x000fe20007f3e0ff */
[----:B------:R-:W-:Y:S01]  /*c110*/  ST.E desc[UR44][R8.64], RZ ;  /* 0x000000ff08007985 */ /* 0x000fe2000c10192c */
[----:B------:R-:W-:Y:S01]  /*c120*/  LOP3.LUT R88, R6, 0x70, R7, 0x78, !PT ;  /* 0x0000007006587812 */ /* 0x000fe200078e7807 */
[--C-:B------:R-:W-:Y:S01]  /*c130*/  IMAD.X R79, RZ, RZ, R43.reuse, P0 ;  /* 0x000000ffff4f7224 */ /* 0x100fe200000e062b */
[C---:B------:R-:W-:Y:S01]  /*c140*/  IADD3 R5, P0, PT, R42.reuse, 0x4d600, RZ ;  /* 0x0004d6002a057810 */ /* 0x040fe20007f1e0ff */
[----:B------:R-:W-:Y:S01]  /*c150*/  IMAD.X R65, RZ, RZ, R43, P1 ;  /* 0x000000ffff417224 */ /* 0x000fe200008e062b */
[----:B------:R-:W-:Y:S01]  /*c160*/  IADD3 R4, P1, PT, R42, 0x4e400, RZ ;  /* 0x0004e4002a047810 */ /* 0x000fe20007f3e0ff */
[----:B------:R-:W-:Y:S01]  /*c170*/  ST.E desc[UR44][R88.64], RZ ;  /* 0x000000ff58007985 */ /* 0x000fe2000c10192c */
[C---:B------:R-:W-:Y:S01]  /*c180*/  SHF.R.U64 R6, R3.reuse, 0x3, R79 ;  /* 0x0000000303067819 */ /* 0x040fe2000000124f */
[----:B------:R-:W-:Y:S01]  /*c190*/  IMAD.X R61, RZ, RZ, R43, P0 ;  /* 0x000000ffff3d7224 */ /* 0x000fe200000e062b */
[C---:B------:R-:W-:Y:S01]  /*c1a0*/  SHF.R.U64 R7, R0.reuse, 0x3, R65 ;  /* 0x0000000300077819 */ /* 0x040fe20000001241 */
[----:B------:R-:W-:Y:S01]  /*c1b0*/  IMAD.X R55, RZ, RZ, R43, P1 ;  /* 0x000000ffff377224 */ /* 0x000fe200008e062b */
[----:B------:R-:W-:Y:S01]  /*c1c0*/  LOP3.LUT R78, R3, 0x70, R6, 0x78, !PT ;  /* 0x00000070034e7812 */ /* 0x000fe200078e7806 */
[----:B------:R-:W-:Y:S01]  /*c1d0*/  ST.E desc[UR44][R86.64], RZ ;  /* 0x000000ff56007985 */ /* 0x000fe2000c10192c */
[----:B------:R-:W-:-:S02]  /*c1e0*/  LOP3.LUT R64, R0, 0x70, R7, 0x78, !PT ;  /* 0x0000007000407812 */ /* 0x000fc400078e7807 */
[C---:B------:R-:W-:Y:S01]  /*c1f0*/  SHF.R.U64 R0, R5.reuse, 0x3, R61 ;  /* 0x0000000305007819 */ /* 0x040fe2000000123d */
[----:B------:R-:W-:Y:S01]  /*c200*/  ST.E desc[UR44][R76.64], RZ ;  /* 0x000000ff4c007985 */ /* 0x000fe2000c10192c */
[C---:B------:R-:W-:Y:S02]  /*c210*/  SHF.R.U64 R3, R4.reuse, 0x3, R55 ;  /* 0x0000000304037819 */ /* 0x040fe40000001237 */
[----:B------:R-:W-:Y:S01]  /*c220*/  LOP3.LUT R60, R5, 0x70, R0, 0x78, !PT ;  /* 0x00000070053c7812 */ /* 0x000fe200078e7800 */
[----:B------:R-:W-:Y:S01]  /*c230*/  ST.E desc[UR44][R74.64], RZ ;  /* 0x000000ff4a007985 */ /* 0x000fe2000c10192c */
[----:B------:R-:W-:Y:S02]  /*c240*/  LOP3.LUT R54, R4, 0x70, R3, 0x78, !PT ;  /* 0x0000007004367812 */ /* 0x000fe400078e7803 */
[C---:B------:R-:W-:Y:S01]  /*c250*/  IADD3 R0, P1, PT, R42.reuse, 0x4f400, RZ ;  /* 0x0004f4002a007810 */ /* 0x040fe20007f3e0ff */
[----:B------:R-:W-:Y:S01]  /*c260*/  ST.E desc[UR44][R78.64], RZ ;  /* 0x000000ff4e007985 */ /* 0x000fe2000c10192c */
[----:B------:R-:W-:-:S03]  /*c270*/  IADD3 R3, P0, PT, R42, 0x4e600, RZ ;  /* 0x0004e6002a037810 */ /* 0x000fc60007f1e0ff */
        /* <DEDUP_REMOVED lines=40> */
[----:B------:R1:W-:Y:S01]  /*c500*/  ST.E desc[UR44][R38.64], RZ ;  /* 0x000000ff26007985 */ /* 0x0003e2000c10192c */
[----:B------:R-:W-:-:S03]  /*c510*/  IADD3 R3, P0, PT, R42, 0x52600, RZ ;  /* 0x000526002a037810 */ /* 0x000fc60007f1e0ff */
        /* <DEDUP_REMOVED lines=9> */
[----:B------:R-:W-:Y:S02]  /*c5b0*/  LOP3.LUT R34, R0, 0x70, R7, 0x78, !PT ;  /* 0x0000007000227812 */ /* 0x000fe400078e7807 */
[----:B------:R-:W-:-:S02]  /*c5c0*/  LOP3.LUT R40, R3, 0x70, R6, 0x78, !PT ;  /* 0x0000007003287812 */ /* 0x000fc400078e7806 */
[C---:B------:R-:W-:Y:S02]  /*c5d0*/  SHF.R.U64 R3, R4.reuse, 0x3, R29 ;  /* 0x0000000304037819 */ /* 0x040fe4000000121d */
[C---:B------:R-:W-:Y:S01]  /*c5e0*/  SHF.R.U64 R0, R5.reuse, 0x3, R31 ;  /* 0x0000000305007819 */ /* 0x040fe2000000121f */
[----:B------:R-:W-:Y:S01]  /*c5f0*/  ST.E desc[UR44][R40.64], RZ ;  /* 0x000000ff28007985 */ /* 0x000fe2000c10192c */
[----:B------:R-:W-:Y:S02]  /*c600*/  LOP3.LUT R28, R4, 0x70, R3, 0x78, !PT ;  /* 0x00000070041c7812 */ /* 0x000fe400078e7803 */
[----:B------:R-:W-:Y:S01]  /*c610*/  LOP3.LUT R30, R5, 0x70, R0, 0x78, !PT ;  /* 0x00000070051e7812 */ /* 0x000fe200078e7800 */
[----:B------:R-:W-:Y:S01]  /*c620*/  ST.E desc[UR44][R34.64], RZ ;  /* 0x000000ff22007985 */ /* 0x000fe2000c10192c */
[C---:B------:R-:W-:Y:S02]  /*c630*/  IADD3 R3, P0, PT, R42.reuse, 0x54600, RZ ;  /* 0x000546002a037810 */ /* 0x040fe40007f1e0ff */
[C---:B------:R-:W-:Y:S01]  /*c640*/  IADD3 R0, P1, PT, R42.reuse, 0x55400, RZ ;  /* 0x000554002a007810 */ /* 0x040fe20007f3e0ff */
[----:B------:R-:W-:Y:S01]  /*c650*/  ST.E desc[UR44][R30.64], RZ ;  /* 0x000000ff1e007985 */ /* 0x000fe2000c10192c */
[C---:B-1----:R-:W-:Y:S01]  /*c660*/  IADD3 R38, P2, PT, R42.reuse, 0x55a00, RZ ;  /* 0x00055a002a267810 */ /* 0x042fe20007f5e0ff */
[--C-:B------:R-:W-:Y:S01]  /*c670*/  IMAD.X R33, RZ, RZ, R43.reuse, P0 ;  /* 0x000000ffff217224 */ /* 0x100fe200000e062b */
[C---:B------:R-:W-:Y:S01]  /*c680*/  IADD3 R5, P0, PT, R42.reuse, 0x55600, RZ ;  /* 0x000556002a057810 */ /* 0x040fe20007f1e0ff */
[----:B------:R-:W-:Y:S01]  /*c690*/  IMAD.X R27, RZ, RZ, R43, P1 ;  /* 0x000000ffff1b7224 */ /* 0x000fe200008e062b */
[----:B------:R-:W-:Y:S01]  /*c6a0*/  IADD3 R4, P1, PT, R42, 0x56400, RZ ;  /* 0x000564002a047810 */ /* 0x000fe20007f3e0ff */
[----:B------:R-:W-:Y:S01]  /*c6b0*/  ST.E desc[UR44][R28.64], RZ ;  /* 0x000000ff1c007985 */ /* 0x000fe2000c10192c */
[C---:B------:R-:W-:Y:S01]  /*c6c0*/  SHF.R.U64 R6, R3.reuse, 0x3, R33 ;  /* 0x0000000303067819 */ /* 0x040fe20000001221 */
[----:B------:R-:W-:Y:S01]  /*c6d0*/  IMAD.X R21, RZ, RZ, R43, P0 ;  /* 0x000000ffff157224 */ /* 0x000fe200000e062b */
[----:B------:R-:W-:Y:S01]  /*c6e0*/  SHF.R.U64 R7, R0, 0x3, R27 ;  /* 0x0000000300077819 */ /* 0x000fe2000000121b */
[----:B------:R-:W-:Y:S01]  /*c6f0*/  IMAD.X R19, RZ, RZ, R43, P1 ;  /* 0x000000ffff137224 */ /* 0x000fe200008e062b */
[----:B------:R-:W-:-:S02]  /*c700*/  LOP3.LUT R32, R3, 0x70, R6, 0x78, !PT ;  /* 0x0000007003207812 */ /* 0x000fc400078e7806 */
[----:B------:R-:W-:Y:S02]  /*c710*/  LOP3.LUT R26, R0, 0x70, R7, 0x78, !PT ;  /* 0x00000070001a7812 */ /* 0x000fe400078e7807 */
        /* <DEDUP_REMOVED lines=8> */
[----:B------:R-:W-:-:S02]  /*c7a0*/  IADD3 R3, P0, PT, R42, 0x56600, RZ ;  /* 0x000566002a037810 */ /* 0x000fc40007f1e0ff */
[C---:B--2---:R-:W-:Y:S01]  /*c7b0*/  IADD3 R37, P3, PT, R42.reuse, 0x56800, RZ ;  /* 0x000568002a257810 */ /* 0x044fe20007f7e0ff */
        /* <DEDUP_REMOVED lines=11> */
[C---:B------:R-:W-:Y:S02]  /*c870*/  SHF.R.U64 R3, R4.reuse, 0x3, R11 ;  /* 0x0000000304037819 */ /* 0x040fe4000000120b */
[C---:B------:R-:W-:Y:S01]  /*c880*/  SHF.R.U64 R0, R5.reuse, 0x3, R13 ;  /* 0x0000000305007819 */ /* 0x040fe2000000120d */
[----:B------:R-:W-:Y:S01]  /*c890*/  ST.E desc[UR44][R24.64], RZ ;  /* 0x000000ff18007985 */ /* 0x000fe2000c10192c */
[----:B------:R-:W-:Y:S02]  /*c8a0*/  LOP3.LUT R10, R4, 0x70, R3, 0x78, !PT ;  /* 0x00000070040a7812 */ /* 0x000fe400078e7803 */
[----:B------:R-:W-:Y:S01]  /*c8b0*/  LOP3.LUT R12, R5, 0x70, R0, 0x78, !PT ;  /* 0x00000070050c7812 */ /* 0x000fe200078e7800 */
[----:B------:R-:W-:Y:S01]  /*c8c0*/  ST.E desc[UR44][R16.64], RZ ;  /* 0x000000ff10007985 */ /* 0x000fe2000c10192c */
[----:B------:R-:W-:-:S02]  /*c8d0*/  IADD3 R3, P0, PT, R42, 0x48a00, RZ ;  /* 0x00048a002a037810 */ /* 0x000fc40007f1e0ff */
[C---:B------:R-:W-:Y:S01]  /*c8e0*/  IADD3 R0, P1, PT, R42.reuse, 0x49800, RZ ;  /* 0x000498002a007810 */ /* 0x040fe20007f3e0ff */
[----:B------:R-:W-:Y:S01]  /*c8f0*/  ST.E desc[UR44][R12.64], RZ ;  /* 0x000000ff0c007985 */ /* 0x000fe2000c10192c */
[C---:B------:R-:W-:Y:S01]  /*c900*/  IADD3 R36, P4, PT, R42.reuse, 0x56a00, RZ ;  /* 0x00056a002a247810 */ /* 0x040fe20007f9e0ff */
        /* <DEDUP_REMOVED lines=10> */
[----:B------:R1:W-:Y:S01]  /*c9b0*/  STL.64 [R1+0xa8], R36 ;  /* 0x0000a82401007387 */ /* 0x0003e20000100a00 */
        /* <DEDUP_REMOVED lines=19> */
[----:B------:R-:W-:Y:S02]  /*caf0*/  LOP3.LUT R70, R0, 0x70, R7, 0x78, !PT ;  /* 0x0000007000467812 */ /* 0x000fe400078e7807 */
[----:B------:R-:W-:Y:S01]  /*cb00*/  LOP3.LUT R84, R3, 0x70, R6, 0x78, !PT ;  /* 0x0000007003547812 */ /* 0x000fe200078e7806 */
[----:B-1----:R-:W-:Y:S01]  /*cb10*/  IMAD.X R37, RZ, RZ, R43, P2 ;  /* 0x000000ffff257224 */ /* 0x002fe200010e062b */
[----:B------:R-:W-:-:S02]  /*cb20*/  SHF.R.U64 R3, R4, 0x3, R9 ;  /* 0x0000000304037819 */ /* 0x000fc40000001209 */
        /* <DEDUP_REMOVED lines=8> */
[C---:B------:R-:W-:Y:S01]  /*cbb0*/  IADD3 R33, P2, PT, R42.reuse, 0x48c00, RZ ;  /* 0x00048c002a217810 */ /* 0x040fe20007f5e0ff */
        /* <DEDUP_REMOVED lines=10> */
[----:B------:R-:W-:Y:S01]  /*cc60*/  STL.64 [R1+0xb0], R36 ;  /* 0x0000b02401007387 */ /* 0x000fe20000100a00 */
[----:B------:R-:W-:-:S02]  /*cc70*/  LOP3.LUT R80, R0, 0x70, R7, 0x78, !PT ;  /* 0x0000007000507812 */ /* 0x000fc400078e7807 */
[C---:B------:R-:W-:Y:S01]  /*cc80*/  SHF.R.U64 R0, R5.reuse, 0x3, R77 ;  /* 0x0000000305007819 */ /* 0x040fe2000000124d */
[----:B------:R-:W-:Y:S01]  /*cc90*/  STL [R1+0x4c], R37 ;  /* 0x00004c2501007387 */ /* 0x000fe20000100800 */
        /* <DEDUP_REMOVED lines=9> */
[--C-:B------:R-:W-:Y:S01]  /*cd30*/  IMAD.X R87, RZ, RZ, R43.reuse, P0 ;  /* 0x000000ffff577224 */ /* 0x100fe200000e062b */
[----:B------:R-:W-:Y:S01]  /*cd40*/  IADD3 R5, P0, PT, R42, 0x4fa00, RZ ;  /* 0x0004fa002a057810 */ /* 0x000fe20007f1e0ff */
[----:B-1----:R-:W-:Y:S01]  /*cd50*/  IMAD.X R9, RZ, RZ, R43, P3 ;  /* 0x000000ffff097224 */ /* 0x002fe200018e062b */
[C---:B------:R-:W-:Y:S01]  /*cd60*/  SHF.R.U64 R7, R0.reuse, 0x3, R79 ;  /* 0x0000000300077819 */ /* 0x040fe2000000124f */
[----:B------:R-:W-:Y:S01]  /*cd70*/  IMAD.X R55, RZ, RZ, R43, P1 ;  /* 0x000000ffff377224 */ /* 0x000fe200008e062b */
[C---:B------:R-:W-:Y:S01]  /*cd80*/  SHF.R.U64 R6, R3.reuse, 0x3, R87 ;  /* 0x0000000303067819 */ /* 0x040fe20000001257 */
[----:B------:R-:W-:Y:S01]  /*cd90*/  IMAD.X R61, RZ, RZ, R43, P0 ;  /* 0x000000ffff3d7224 */ /* 0x000fe200000e062b */
[----:B------:R-:W-:Y:S01]  /*cda0*/  LOP3.LUT R78, R0, 0x70, R7, 0x78, !PT ;  /* 0x00000070004e7812 */ /* 0x000fe200078e7807 */
[----:B------:R-:W-:Y:S01]  /*cdb0*/  STL [R1+0x44], R9 ;  /* 0x0000440901007387 */ /* 0x000fe20000100800 */
        /* <DEDUP_REMOVED lines=10> */
[C---:B------:R-:W-:Y:S01]  /*ce60*/  IADD3 R32, P3, PT, R42.reuse, 0x48e00, RZ ;  /* 0x00048e002a207810 */ /* 0x040fe20007f7e0ff */
[--C-:B------:R-:W-:Y:S01]  /*ce70*/  IMAD.X R65, RZ, RZ, R43.reuse, P0 ;  /* 0x000000ffff417224 */ /* 0x100fe200000e062b */
[C---:B------:R-:W-:Y:S01]  /*ce80*/  IADD3 R5, P0, PT, R42.reuse, 0x51a00, RZ ;  /* 0x00051a002a057810 */ /* 0x040fe20007f1e0ff */
[----:B------:R-:W-:Y:S01]  /*ce90*/  IMAD.X R63, RZ, RZ, R43, P1 ;  /* 0x000000ffff3f7224 */ /* 0x000fe200008e062b */
[----:B------:R-:W-:Y:S01]  /*cea0*/  IADD3 R4, P1, PT, R42, 0x52800, RZ ;  /* 0x000528002a047810 */ /* 0x000fe20007f3e0ff */
[----:B------:R1:W-:Y:S01]  /*ceb0*/  STL.64 [R1+0x80], R32 ;  /* 0x0000802001007387 */ /* 0x0003e20000100a00 */
        /* <DEDUP_REMOVED lines=14> */
[--C-:B------:R-:W-:Y:S01]  /*cfa0*/  IMAD.X R59, RZ, RZ, R43.reuse, P3 ;  /* 0x000000ffff3b7224 */ /* 0x100fe200018e062b */
[C---:B------:R-:W-:Y:S01]  /*cfb0*/  IADD3 R3, P0, PT, R42.reuse, 0x52a00, RZ ;  /* 0x00052a002a037810 */ /* 0x040fe20007f1e0ff */
[----:B------:R-:W-:Y:S02]  /*cfc0*/  ST.E desc[UR44][R64.64], RZ ;  /* 0x000000ff40007985 */ /* 0x000fe4000c10192c */
[--C-:B------:R-:W-:Y:S01]  /*cfd0*/  IMAD.X R53, RZ, RZ, R43.reuse, P1 ;  /* 0x000000ffff357224 */ /* 0x100fe200008e062b */
[C---:B------:R-:W-:Y:S01]  /*cfe0*/  IADD3 R4, P1, PT, R42.reuse, 0x54800, RZ ;  /* 0x000548002a047810 */ /* 0x040fe20007f3e0ff */
[--C-:B------:R-:W-:Y:S01]  /*cff0*/  IMAD.X R89, RZ, RZ, R43.reuse, P0 ;  /* 0x000000ffff597224 */ /* 0x100fe200000e062b */
[C---:B------:R-:W-:Y:S01]  /*d000*/  IADD3 R5, P0, PT, R42.reuse, 0x53a00, RZ ;  /* 0x00053a002a057810 */ /* 0x040fe20007f1e0ff */
[----:B------:R-:W-:Y:S01]  /*d010*/  ST.E desc[UR44][R62.64], RZ ;  /* 0x000000ff3e007985 */ /* 0x000fe2000c10192c */
[--C-:B-1----:R-:W-:Y:S01]  /*d020*/  IMAD.X R33, RZ, RZ, R43.reuse, P4 ;  /* 0x000000ffff217224 */ /* 0x102fe200020e062b */
[C---:B------:R-:W-:Y:S01]  /*d030*/  IADD3 R31, P4, PT, R42.reuse, 0x49c00, RZ ;  /* 0x00049c002a1f7810 */ /* 0x040fe20007f9e0ff */
[--C-:B------:R-:W-:Y:S01]  /*d040*/  IMAD.X R45, RZ, RZ, R43.reuse, P1 ;  /* 0x000000ffff2d7224 */ /* 0x100fe200008e062b */
[C---:B------:R-:W-:Y:S01]  /*d050*/  IADD3 R39, P1, PT, R42.reuse, 0x55800, RZ ;  /* 0x000558002a277810 */ /* 0x040fe20007f3e0ff */
[----:B------:R-:W-:Y:S01]  /*d060*/  IMAD.X R51, RZ, RZ, R43, P0 ;  /* 0x000000ffff337224 */ /* 0x000fe200000e062b */
[----:B------:R-:W-:Y:S01]  /*d070*/  IADD3 R40, P0, PT, R42, 0x54a00, RZ ;  /* 0x00054a002a287810 */ /* 0x000fe20007f1e0ff */
[----:B------:R-:W-:Y:S01]  /*d080*/  STL.64 [R1+0xa0], R32 ;  /* 0x0000a02001007387 */ /* 0x000fe20000100a00 */
[----:B------:R-:W-:-:S02]  /*d090*/  SHF.R.U64 R7, R0, 0x3, R53 ;  /* 0x0000000300077819 */ /* 0x000fc40000001235 */
[C---:B------:R-:W-:Y:S01]  /*d0a0*/  SHF.R.U64 R6, R3.reuse, 0x3, R89 ;  /* 0x0000000303067819 */ /* 0x040fe20000001259 */
[----:B------:R1:W-:Y:S01]  /*d0b0*/  STL.64 [R1+0xb8], R38 ;  /* 0x0000b82601007387 */ /* 0x0003e20000100a00 */
[----:B------:R-:W-:Y:S01]  /*d0c0*/  IMAD.X R41, RZ, RZ, R43, P0 ;  /* 0x000000ffff297224 */ /* 0x000fe200000e062b */
[----:B------:R-:W-:Y:S01]  /*d0d0*/  IADD3 R35, P0, PT, R42, 0x57800, RZ ;  /* 0x000578002a237810 */ /* 0x000fe20007f1e0ff */
[----:B------:R-:W-:Y:S01]  /*d0e0*/  IMAD.MOV.U32 R36, RZ, RZ, R40 ;  /* 0x000000ffff247224 */ /* 0x000fe200078e0028 */
[----:B------:R2:W-:Y:S01]  /*d0f0*/  STL [R1+0xc0], R40 ;  /* 0x0000c02801007387 */ /* 0x0005e20000100800 */
[----:B------:R-:W-:Y:S01]  /*d100*/  IMAD.MOV.U32 R37, RZ, RZ, R41 ;  /* 0x000000ffff257224 */ /* 0x000fe200078e0029 */
[----:B------:R-:W-:Y:S02]  /*d110*/  LOP3.LUT R52, R0, 0x70, R7, 0x78, !PT ;  /* 0x0000007000347812 */ /* 0x000fe400078e7807 */
[----:B------:R-:W-:Y:S01]  /*d120*/  STL [R1+0x5c], R41 ;  /* 0x00005c2901007387 */ /* 0x000fe20000100800 */
[----:B------:R-:W-:-:S02]  /*d130*/  LOP3.LUT R88, R3, 0x70, R6, 0x78, !PT ;  /* 0x0000007003587812 */ /* 0x000fc400078e7806 */
[C---:B------:R-:W-:Y:S01]  /*d140*/  IADD3 R27, P3, PT, R42.reuse, 0x4bc00, RZ ;  /* 0x0004bc002a1b7810 */ /* 0x040fe20007f7e0ff */
[----:B------:R-:W-:Y:S01]  /*d150*/  ST.E desc[UR44][R48.64], RZ ;  /* 0x000000ff30007985 */ /* 0x000fe2000c10192c */
[----:B-1----:R-:W-:Y:S01]  /*d160*/  IMAD.X R39, RZ, RZ, R43, P1 ;  /* 0x000000ffff277224 */ /* 0x002fe200008e062b */
[C---:B------:R-:W-:Y:S02]  /*d170*/  IADD3 R34, P1, PT, R42.reuse, 0x57a00, RZ ;  /* 0x00057a002a227810 */ /* 0x040fe40007f3e0ff */
[----:B--2---:R-:W2:Y:S01]  /*d180*/  LDL.LU R40, [R1+0xc0] ;  /* 0x0000c00001287983 */ /* 0x004ea20000300800 */
[----:B------:R-:W-:Y:S01]  /*d190*/  IMAD.MOV.U32 R37, RZ, RZ, R41 ;  /* 0x000000ffff257224 */ /* 0x000fe200078e0029 */
[C---:B------:R-:W-:Y:S02]  /*d1a0*/  SHF.R.U64 R0, R5.reuse, 0x3, R51 ;  /* 0x0000000305007819 */ /* 0x040fe40000001233 */
[----:B------:R1:W-:Y:S01]  /*d1b0*/  STL.64 [R1+0x88], R34 ;  /* 0x0000882201007387 */ /* 0x0003e20000100a00 */
[--C-:B------:R-:W-:Y:S01]  /*d1c0*/  IMAD.X R7, RZ, RZ, R43.reuse, P1 ;  /* 0x000000ffff077224 */ /* 0x100fe200008e062b */
[----:B------:R-:W-:Y:S01]  /*d1d0*/  LOP3.LUT R50, R5, 0x70, R0, 0x78, !PT ;  /* 0x0000007005327812 */ /* 0x000fe200078e7800 */
[--C-:B------:R-:W-:Y:S01]  /*d1e0*/  IMAD.X R5, RZ, RZ, R43.reuse, P2 ;  /* 0x000000ffff057224 */ /* 0x100fe200010e062b */
[----:B------:R3:W-:Y:S01]  /*d1f0*/  STL [R1+0x54], R39 ;  /* 0x0000542701007387 */ /* 0x0007e20000100800 */
[----:B------:R-:W-:Y:S01]  /*d200*/  IMAD.X R57, RZ, RZ, R43, P4 ;  /* 0x000000ffff397224 */ /* 0x000fe200020e062b */
[----:B------:R-:W-:-:S02]  /*d210*/  IADD3 R29, P1, PT, R42, 0x4ac00, RZ ;  /* 0x0004ac002a1d7810 */ /* 0x000fc40007f3e0ff */
[----:B------:R4:W3:Y:S01]  /*d220*/  LDL.64 R32, [R1+0x50] ;  /* 0x0000500001207983 */ /* 0x0008e20000100a00 */
[----:B------:R-:W-:-:S03]  /*d230*/  SHF.R.U64 R3, R4, 0x3, R45 ;  /* 0x0000000304037819 */ /* 0x000fc6000000122d */
[----:B------:R-:W-:Y:S01]  /*d240*/  ST.E desc[UR44][R46.64], RZ ;  /* 0x000000ff2e007985 */ /* 0x000fe2000c10192c */
[----:B-1----:R-:W-:Y:S01]  /*d250*/  IMAD.X R35, RZ, RZ, R43, P0 ;  /* 0x000000ffff237224 */ /* 0x002fe200000e062b */
[----:B------:R-:W-:Y:S02]  /*d260*/  IADD3 R30, P0, PT, R42, 0x49e00, RZ ;  /* 0x00049e002a1e7810 */ /* 0x000fe40007f1e0ff */
[----:B------:R1:W-:Y:S01]  /*d270*/  ST.E desc[UR44][R88.64], RZ ;  /* 0x000000ff58007985 */ /* 0x0003e2000c10192c */
[----:B--2---:R-:W-:-:S03]  /*d280*/  SHF.R.U64 R41, R40, 0x3, R37 ;  /* 0x0000000328297819 */ /* 0x004fc60000001225 */
[----:B------:R2:W-:Y:S01]  /*d290*/  STL.64 [R1+0x78], R30 ;  /* 0x0000781e01007387 */ /* 0x0005e20000100a00 */
[C---:B------:R-:W-:Y:S02]  /*d2a0*/  IADD3 R28, P2, PT, R42.reuse, 0x4ae00, RZ ;  /* 0x0004ae002a1c7810 */ /* 0x040fe40007f5e0ff */
[----:B------:R-:W-:Y:S01]  /*d2b0*/  IADD3 R26, P4, PT, R42, 0x4be00, RZ ;  /* 0x0004be002a1a7810 */ /* 0x000fe20007f9e0ff */
[----:B------:R-:W-:Y:S01]  /*d2c0*/  STL [R1+0x34], R35 ;  /* 0x0000342301007387 */ /* 0x000fe20000100800 */
[----:B------:R-:W-:Y:S01]  /*d2d0*/  IMAD.X R93, RZ, RZ, R43, P1 ;  /* 0x000000ffff5d7224 */ /* 0x000fe200008e062b */
[----:B------:R-:W-:Y:S02]  /*d2e0*/  LOP3.LUT R44, R4, 0x70, R3, 0x78, !PT ;  /* 0x00000070042c7812 */ /* 0x000fe400078e7803 */
[----:B------:R4:W-:Y:S01]  /*d2f0*/  STL.64 [R1+0x90], R34 ;  /* 0x0000902201007387 */ /* 0x0009e20000100a00 */
[----:B---3--:R-:W-:Y:S01]  /*d300*/  IMAD.MOV.U32 R33, RZ, RZ, R39 ;  /* 0x000000ffff217224 */ /* 0x008fe200078e0027 */
[----:B------:R-:W-:-:S02]  /*d310*/  LOP3.LUT R36, R40, 0x70, R41, 0x78, !PT ;  /* 0x0000007028247812 */ /* 0x000fc400078e7829 */
[----:B------:R-:W3:Y:S01]  /*d320*/  LDL.LU.64 R38, [R1+0xb8] ;  /* 0x0000b80001267983 */ /* 0x000ee20000300a00 */
[--C-:B------:R-:W-:Y:S02]  /*d330*/  IMAD.X R23, RZ, RZ, R43.reuse, P0 ;  /* 0x000000ffff177224 */ /* 0x100fe400000e062b */
[--C-:B-1----:R-:W-:Y:S01]  /*d340*/  IMAD.X R89, RZ, RZ, R43.reuse, P3 ;  /* 0x000000ffff597224 */ /* 0x102fe200018e062b */
[----:B------:R-:W-:Y:S04]  /*d350*/  ST.E desc[UR44][R52.64], RZ ;  /* 0x000000ff34007985 */ /* 0x000fe8000c10192c */
[----:B------:R-:W-:Y:S04]  /*d360*/  STL [R1+0x2c], R7 ;  /* 0x00002c0701007387 */ /* 0x000fe80000100800 */
[----:B--2---:R-:W2:Y:S04]  /*d370*/  LDL.64 R30, [R1+0x30] ;  /* 0x00003000011e7983 */ /* 0x004ea80000100a00 */
[----:B------:R1:W-:Y:S04]  /*d380*/  STL [R1+0x58], R36 ;  /* 0x0000582401007387 */ /* 0x0003e80000100800 */
[----:B----4-:R4:W4:Y:S04]  /*d390*/  LDL.64 R34, [R1+0x40] ;  /* 0x0000400001227983 */ /* 0x0109280000100a00 */
[----:B------:R-:W4:Y:S01]  /*d3a0*/  LDL.64 R40, [R1+0x40] ;  /* 0x0000400001287983 */ /* 0x000f220000100a00 */
[--C-:B------:R-:W-:Y:S01]  /*d3b0*/  IMAD.X R91, RZ, RZ, R43.reuse, P2 ;  /* 0x000000ffff5b7224 */ /* 0x100fe200010e062b */
[C---:B------:R-:W-:Y:S01]  /*d3c0*/  IADD3 R25, P0, PT, R42.reuse, 0x4cc00, RZ ;  /* 0x0004cc002a197810 */ /* 0x040fe20007f1e0ff */
[----:B------:R-:W-:Y:S01]  /*d3d0*/  IMAD.X R87, RZ, RZ, R43, P4 ;  /* 0x000000ffff577224 */ /* 0x000fe200020e062b */
[C---:B------:R-:W-:Y:S01]  /*d3e0*/  IADD3 R24, P1, PT, R42.reuse, 0x4ce00, RZ ;  /* 0x0004ce002a187810 */ /* 0x040fe20007f3e0ff */
[----:B------:R-:W-:Y:S01]  /*d3f0*/  STL [R1+0x24], R5 ;  /* 0x0000240501007387 */ /* 0x000fe20000100800 */
[C---:B------:R-:W-:Y:S01]  /*d400*/  IADD3 R20, P3, PT, R42.reuse, 0x4de00, RZ ;  /* 0x0004de002a147810 */ /* 0x040fe20007f7e0ff */
[----:B------:R-:W4:Y:S01]  /*d410*/  S2R R0, SR_CgaCtaId ;  /* 0x0000000000007919 */ /* 0x000f220000008800 */
[----:B------:R-:W-:Y:S01]  /*d420*/  MOV R3, 0x400 ;  /* 0x0000040000037802 */ /* 0x000fe20000000f00 */
[----:B------:R-:W-:Y:S04]  /*d430*/  ST.E desc[UR44][R50.64], RZ ;  /* 0x000000ff32007985 */ /* 0x000fe8000c10192c */
[----:B-1----:R-:W3:Y:S04]  /*d440*/  LDL.LU.64 R36, [R1+0xb0] ;  /* 0x0000b00001247983 */ /* 0x002ee80000300a00 */
[----:B--2---:R1:W-:Y:S01]  /*d450*/  STL [R1+0x98], R30 ;  /* 0x0000981e01007387 */ /* 0x0043e20000100800 */
[----:B------:R-:W-:-:S02]  /*d460*/  IADD3 R21, P2, PT, R42, 0x4dc00, RZ ;  /* 0x0004dc002a157810 */ /* 0x000fc40007f5e0ff */
[----:B------:R-:W-:Y:S01]  /*d470*/  IADD3 R19, P4, PT, R42, 0x4ec00, RZ ;  /* 0x0004ec002a137810 */ /* 0x000fe20007f9e0ff */
[--C-:B------:R-:W-:Y:S02]  /*d480*/  IMAD.X R85, RZ, RZ, R43.reuse, P0 ;  /* 0x000000ffff557224 */ /* 0x100fe400000e062b */
[----:B------:R-:W-:Y:S02]  /*d490*/  IMAD.X R83, RZ, RZ, R43, P1 ;  /* 0x000000ffff537224 */ /* 0x000fe400008e062b */
[----:B----4-:R-:W-:Y:S02]  /*d4a0*/  IMAD.MOV.U32 R35, RZ, RZ, R41 ;  /* 0x000000ffff237224 */ /* 0x010fe400078e0029 */
[----:B------:R-:W-:Y:S01]  /*d4b0*/  IMAD.X R79, RZ, RZ, R43, P3 ;  /* 0x000000ffff4f7224 */ /* 0x000fe200018e062b */
[----:B------:R-:W-:Y:S01]  /*d4c0*/  LEA R0, R0, R3, 0x18 ;  /* 0x0000000300007211 */ /* 0x000fe200078ec0ff */
[----:B------:R-:W-:Y:S04]  /*d4d0*/  ST.E desc[UR44][R44.64], RZ ;  /* 0x000000ff2c007985 */ /* 0x000fe8000c10192c */
[----:B-1----:R1:W3:Y:S02]  /*d4e0*/  LDL.64 R30, [R1+0x48] ;  /* 0x00004800011e7983 */ /* 0x0022e40000100a00 */
[----:B---3--:R-:W-:-:S02]  /*d4f0*/  IMAD.MOV.U32 R31, RZ, RZ, R37 ;  /* 0x000000ffff1f7224 */ /* 0x008fc400078e0025 */
[----:B------:R-:W2:Y:S01]  /*d500*/  LDL.LU.64 R36, [R1+0xa8] ;  /* 0x0000a80001247983 */ /* 0x000ea20000300a00 */
[--C-:B------:R-:W-:Y:S01]  /*d510*/  IMAD.X R81, RZ, RZ, R43.reuse, P2 ;  /* 0x000000ffff517224 */ /* 0x100fe200010e062b */
[C---:B------:R-:W-:Y:S01]  /*d520*/  IADD3 R18, P0, PT, R42.reuse, 0x4ee00, RZ ;  /* 0x0004ee002a127810 */ /* 0x040fe20007f1e0ff */
[--C-:B------:R-:W-:Y:S01]  /*d530*/  IMAD.X R77, RZ, RZ, R43.reuse, P4 ;  /* 0x000000ffff4d7224 */ /* 0x100fe200020e062b */
[C---:B------:R-:W-:Y:S02]  /*d540*/  IADD3 R17, P1, PT, R42.reuse, 0x4fc00, RZ ;  /* 0x0004fc002a117810 */ /* 0x040fe40007f3e0ff */
[C---:B------:R-:W-:Y:S02]  /*d550*/  IADD3 R16, P2, PT, R42.reuse, 0x4fe00, RZ ;  /* 0x0004fe002a107810 */ /* 0x040fe40007f5e0ff */
[C---:B------:R-:W-:Y:S02]  /*d560*/  IADD3 R15, P3, PT, R42.reuse, 0x50c00, RZ ;  /* 0x00050c002a0f7810 */ /* 0x040fe40007f7e0ff */
[C---:B------:R-:W-:Y:S01]  /*d570*/  IADD3 R14, P4, PT, R42.reuse, 0x50e00, RZ ;  /* 0x00050e002a0e7810 */ /* 0x040fe20007f9e0ff */
[--C-:B------:R-:W-:Y:S01]  /*d580*/  IMAD.X R75, RZ, RZ, R43.reuse, P0 ;  /* 0x000000ffff4b7224 */ /* 0x100fe200000e062b */
        /* <DEDUP_REMOVED lines=17> */
[----:B------:R-:W-:Y:S01]  /*d6a0*/  IMAD.X R53, RZ, RZ, R43, P4 ;  /* 0x000000ffff357224 */ /* 0x000fe200020e062b */
[----:B------:R-:W-:-:S02]  /*d6b0*/  IADD3 R4, P4, PT, R42, 0x55e00, RZ ;  /* 0x00055e002a047810 */ /* 0x000fc40007f9e0ff */
[----:B------:R-:W-:-:S04]  /*d6c0*/  SHF.R.U64 R42, R39, 0x3, R33 ;  /* 0x00000003272a7819 */ /* 0x000fc80000001221 */
[----:B------:R-:W-:-:S05]  /*d6d0*/  LOP3.LUT R32, R39, 0x70, R42, 0x78, !PT ;  /* 0x0000007027207812 */ /* 0x000fca00078e782a */
[----:B------:R3:W-:Y:S04]  /*d6e0*/  STL [R1+0x50], R32 ;  /* 0x0000502001007387 */ /* 0x0007e80000100800 */
[----:B---3--:R-:W3:Y:S01]  /*d6f0*/  LDL.LU.64 R32, [R1+0xa0] ;  /* 0x0000a00001207983 */ /* 0x008ee20000300a00 */
[----:B--2---:R-:W-:-:S04]  /*d700*/  SHF.R.U64 R40, R37, 0x3, R35 ;  /* 0x0000000325287819 */ /* 0x004fc80000001223 */
[----:B------:R-:W-:Y:S02]  /*d710*/  LOP3.LUT R34, R37, 0x70, R40, 0x78, !PT ;  /* 0x0000007025227812 */ /* 0x000fe400078e7828 */
[C---:B------:R-:W-:Y:S01]  /*d720*/  SHF.R.U64 R3, R38.reuse, 0x3, R31 ;  /* 0x0000000326037819 */ /* 0x040fe2000000121f */
[----:B------:R-:W2:Y:S04]  /*d730*/  LDL.LU.64 R40, [R1+0x20] ;  /* 0x0000200001287983 */ /* 0x000ea80000300a00 */
[----:B------:R4:W-:Y:S04]  /*d740*/  STL [R1+0x40], R34 ;  /* 0x0000402201007387 */ /* 0x0009e80000100800 */
[----:B----4-:R-:W4:Y:S01]  /*d750*/  LDL.LU.64 R34, [R1+0x90] ;  /* 0x0000900001227983 */ /* 0x010f220000300a00 */
[----:B------:R-:W-:-:S05]  /*d760*/  LOP3.LUT R30, R38, 0x70, R3, 0x78, !PT ;  /* 0x00000070261e7812 */ /* 0x000fca00078e7803 */
[----:B------:R1:W-:Y:S04]  /*d770*/  STL [R1+0x48], R30 ;  /* 0x0000481e01007387 */ /* 0x0003e80000100800 */
[----:B-1----:R1:W2:Y:S01]  /*d780*/  LDL.LU R30, [R1+0x98] ;  /* 0x00009800011e7983 */ /* 0x0022a20000300800 */
[----:B---3--:R-:W-:-:S04]  /*d790*/  SHF.R.U64 R39, R36, 0x3, R33 ;  /* 0x0000000324277819 */ /* 0x008fc80000001221 */
[----:B------:R-:W-:Y:S02]  /*d7a0*/  LOP3.LUT R32, R36, 0x70, R39, 0x78, !PT ;  /* 0x0000007024207812 */ /* 0x000fe400078e7827 */
[----:B------:R-:W2:Y:S04]  /*d7b0*/  LDL.64 R36, [R1+0x28] ;  /* 0x0000280001247983 */ /* 0x000ea80000100a00 */
[----:B------:R3:W-:Y:S04]  /*d7c0*/  STL.64 [R1+0x38], R32 ;  /* 0x0000382001007387 */ /* 0x0007e80000100a00 */
[----:B---3--:R-:W2:Y:S01]  /*d7d0*/  LDL.LU.64 R32, [R1+0x80] ;  /* 0x0000800001207983 */ /* 0x008ea20000300a00 */
[----:B----4-:R-:W-:-:S03]  /*d7e0*/  IMAD.MOV.U32 R31, RZ, RZ, R35 ;  /* 0x000000ffff1f7224 */ /* 0x010fc600078e0023 */
[----:B------:R-:W3:Y:S01]  /*d7f0*/  LDL.LU.64 R34, [R1+0x88] ;  /* 0x0000880001227983 */ /* 0x000ee20000300a00 */
[----:B--2---:R-:W-:-:S04]  /*d800*/  SHF.R.U64 R36, R33, 0x3, R41 ;  /* 0x0000000321247819 */ /* 0x004fc80000001229 */
[----:B------:R-:W-:Y:S02]  /*d810*/  LOP3.LUT R40, R33, 0x70, R36, 0x78, !PT ;  /* 0x0000007021287812 */ /* 0x000fe400078e7824 */
[----:B---3--:R-:W-:-:S04]  /*d820*/  SHF.R.U64 R38, R35, 0x3, R31 ;  /* 0x0000000323267819 */ /* 0x008fc8000000121f */
[----:B------:R-:W-:Y:S02]  /*d830*/  LOP3.LUT R30, R35, 0x70, R38, 0x78, !PT ;  /* 0x00000070231e7812 */ /* 0x000fe400078e7826 */
[----:B------:R-:W2:Y:S04]  /*d840*/  LDL.LU.64 R38, [R1+0x28] ;  /* 0x0000280001267983 */ /* 0x000ea80000300a00 */
[----:B------:R3:W-:Y:S01]  /*d850*/  STL [R1+0x30], R30 ;  /* 0x0000301e01007387 */ /* 0x0007e20000100800 */
[----:B------:R-:W-:-:S03]  /*d860*/  SHF.R.U64 R3, R34, 0x3, R37 ;  /* 0x0000000322037819 */ /* 0x000fc60000001225 */
[----:B------:R-:W4:Y:S04]  /*d870*/  LDL.LU.64 R36, [R1+0x58] ;  /* 0x0000580001247983 */ /* 0x000f280000300a00 */
[----:B---3--:R-:W3:Y:S01]  /*d880*/  LDL.LU.64 R30, [R1+0x78] ;  /* 0x00007800011e7983 */ /* 0x008ee20000300a00 */
[----:B------:R-:W-:-:S04]  /*d890*/  SHF.R.U64 R35, R32, 0x3, R59 ;  /* 0x0000000320237819 */ /* 0x000fc8000000123b */
[----:B------:R-:W-:Y:S02]  /*d8a0*/  LOP3.LUT R58, R32, 0x70, R35, 0x78, !PT ;  /* 0x00000070203a7812 */ /* 0x000fe400078e7823 */
[----:B------:R-:W-:-:S04]  /*d8b0*/  SHF.R.U64 R32, R29, 0x3, R93 ;  /* 0x000000031d207819 */ /* 0x000fc8000000125d */
[----:B------:R-:W-:Y:S02]  /*d8c0*/  LOP3.LUT R92, R29, 0x70, R32, 0x78, !PT ;  /* 0x000000701d5c7812 */ /* 0x000fe400078e7820 */
[----:B------:R-:W3:Y:S01]  /*d8d0*/  LDL.LU.64 R32, [R1+0x40] ;  /* 0x0000400001207983 */ /* 0x000ee20000300a00 */
[----:B--2---:R-:W-:-:S03]  /*d8e0*/  LOP3.LUT R38, R34, 0x70, R3, 0x78, !PT ;  /* 0x0000007022267812 */ /* 0x004fc600078e7803 */
[----:B----4-:R2:W-:Y:S01]  /*d8f0*/  ST.E desc[UR44][R36.64], RZ ;  /* 0x000000ff24007985 */ /* 0x0105e2000c10192c */
[C---:B---3--:R-:W-:Y:S02]  /*d900*/  SHF.R.U64 R34, R31.reuse, 0x3, R57 ;  /* 0x000000031f227819 */ /* 0x048fe40000001239 */
[----:B------:R-:W-:Y:S02]  /*d910*/  SHF.R.U64 R3, R30, 0x3, R23 ;  /* 0x000000031e037819 */ /* 0x000fe40000001217 */
[----:B------:R-:W-:Y:S01]  /*d920*/  LOP3.LUT R56, R31, 0x70, R34, 0x78, !PT ;  /* 0x000000701f387812 */ /* 0x000fe200078e7822 */
[----:B--2---:R-:W2:Y:S01]  /*d930*/  LDL.LU.64 R36, [R1+0x30] ;  /* 0x0000300001247983 */ /* 0x004ea20000300a00 */
[----:B------:R-:W-:Y:S02]  /*d940*/  SHF.R.U64 R31, R28, 0x3, R91 ;  /* 0x000000031c1f7819 */ /* 0x000fe4000000125b */
[----:B------:R-:W-:Y:S01]  /*d950*/  LOP3.LUT R22, R30, 0x70, R3, 0x78, !PT ;  /* 0x000000701e167812 */ /* 0x000fe200078e7803 */
[----:B------:R-:W3:Y:S01]  /*d960*/  LDL.LU.64 R34, [R1+0x38] ;  /* 0x0000380001227983 */ /* 0x000ee20000300a00 */
[----:B------:R-:W-:-:S02]  /*d970*/  LOP3.LUT R90, R28, 0x70, R31, 0x78, !PT ;  /* 0x000000701c5a7812 */ /* 0x000fc400078e781f */
[----:B------:R-:W-:Y:S02]  /*d980*/  SHF.R.U64 R28, R25, 0x3, R85 ;  /* 0x00000003191c7819 */ /* 0x000fe40000001255 */
[----:B------:R-:W-:Y:S02]  /*d990*/  SHF.R.U64 R30, R27, 0x3, R89 ;  /* 0x000000031b1e7819 */ /* 0x000fe40000001259 */
[----:B------:R-:W-:Y:S02]  /*d9a0*/  LOP3.LUT R84, R25, 0x70, R28, 0x78, !PT ;  /* 0x0000007019547812 */ /* 0x000fe400078e781c */
[----:B------:R-:W-:Y:S01]  /*d9b0*/  LOP3.LUT R88, R27, 0x70, R30, 0x78, !PT ;  /* 0x000000701b587812 */ /* 0x000fe200078e781e */
[----:B------:R-:W4:Y:S04]  /*d9c0*/  LDL.LU.64 R28, [R1+0x50] ;  /* 0x00005000011c7983 */ /* 0x000f280000300a00 */
[----:B------:R-:W2:Y:S01]  /*d9d0*/  LDL.LU.64 R30, [R1+0x48] ;  /* 0x00004800011e7983 */ /* 0x000ea20000300a00 */
[----:B------:R-:W-:-:S04]  /*d9e0*/  SHF.R.U64 R3, R26, 0x3, R87 ;  /* 0x000000031a037819 */ /* 0x000fc80000001257 */
[----:B------:R-:W-:Y:S02]  /*d9f0*/  LOP3.LUT R86, R26, 0x70, R3, 0x78, !PT ;  /* 0x000000701a567812 */ /* 0x000fe400078e7803 */
[C---:B------:R-:W-:Y:S02]  /*da00*/  SHF.R.U64 R26, R21.reuse, 0x3, R81 ;  /* 0x00000003151a7819 */ /* 0x040fe40000001251 */
[----:B------:R-:W-:Y:S02]  /*da10*/  SHF.R.U64 R3, R20, 0x3, R79 ;  /* 0x0000000314037819 */ /* 0x000fe4000000124f */
[----:B------:R-:W-:Y:S02]  /*da20*/  LOP3.LUT R80, R21, 0x70, R26, 0x78, !PT ;  /* 0x0000007015507812 */ /* 0x000fe400078e781a */
[----:B------:R-:W-:Y:S02]  /*da30*/  SHF.R.U64 R21, R18, 0x3, R75 ;  /* 0x0000000312157819 */ /* 0x000fe4000000124b */
[----:B------:R-:W-:-:S02]  /*da40*/  LOP3.LUT R78, R20, 0x70, R3, 0x78, !PT ;  /* 0x00000070144e7812 */ /* 0x000fc400078e7803 */
[----:B------:R-:W-:Y:S01]  /*da50*/  LOP3.LUT R74, R18, 0x70, R21, 0x78, !PT ;  /* 0x00000070124a7812 */ /* 0x000fe200078e7815 */
[----:B------:R-:W1:Y:S01]  /*da60*/  S2R R3, SR_TID.X ;  /* 0x0000000000037919 */ /* 0x000e620000002100 */
[----:B------:R-:W-:-:S04]  /*da70*/  SHF.R.U64 R18, R15, 0x3, R69 ;  /* 0x000000030f127819 */ /* 0x000fc80000001245 */
[----:B------:R-:W-:Y:S02]  /*da80*/  LOP3.LUT R68, R15, 0x70, R18, 0x78, !PT ;  /* 0x000000700f447812 */ /* 0x000fe400078e7812 */
[----:B------:R-:W1:Y:S01]  /*da90*/  S2R R15, SR_SWINHI ;  /* 0x00000000000f7919 */ /* 0x000e620000002f00 */
[----:B------:R-:W-:-:S04]  /*daa0*/  SHF.R.U64 R20, R17, 0x3, R73 ;  /* 0x0000000311147819 */ /* 0x000fc80000001249 */
[----:B------:R-:W-:Y:S02]  /*dab0*/  LOP3.LUT R72, R17, 0x70, R20, 0x78, !PT ;  /* 0x0000007011487812 */ /* 0x000fe400078e7814 */
[----:B------:R-:W-:-:S04]  /*dac0*/  SHF.R.U64 R17, R14, 0x3, R67 ;  /* 0x000000030e117819 */ /* 0x000fc80000001243 */
[----:B------:R-:W-:Y:S02]  /*dad0*/  LOP3.LUT R66, R14, 0x70, R17, 0x78, !PT ;  /* 0x000000700e427812 */ /* 0x000fe400078e7811 */
[C---:B------:R-:W-:Y:S01]  /*dae0*/  SHF.R.U64 R17, R12.reuse, 0x3, R63 ;  /* 0x000000030c117819 */ /* 0x040fe2000000123f */
[----:B------:R-:W-:Y:S01]  /*daf0*/  IMAD.X R51, RZ, RZ, R43, P0 ;  /* 0x000000ffff337224 */ /* 0x000fe200000e062b */
[----:B------:R-:W-:Y:S02]  /*db00*/  SHF.R.U64 R14, R13, 0x3, R65 ;  /* 0x000000030d0e7819 */ /* 0x000fe40000001241 */
[----:B------:R-:W-:Y:S02]  /*db10*/  LOP3.LUT R62, R12, 0x70, R17, 0x78, !PT ;  /* 0x000000700c3e7812 */ /* 0x000fe400078e7811 */
[----:B------:R-:W-:Y:S02]  /*db20*/  SHF.R.U64 R12, R11, 0x3, R61 ;  /* 0x000000030b0c7819 */ /* 0x000fe4000000123d */
[----:B------:R-:W-:-:S02]  /*db30*/  LOP3.LUT R64, R13, 0x70, R14, 0x78, !PT ;  /* 0x000000700d407812 */ /* 0x000fc400078e780e */
[----:B------:R-:W-:Y:S02]  /*db40*/  LOP3.LUT R60, R11, 0x70, R12, 0x78, !PT ;  /* 0x000000700b3c7812 */ /* 0x000fe400078e780c */
[----:B------:R-:W-:Y:S02]  /*db50*/  SHF.R.U64 R13, R10, 0x3, R55 ;  /* 0x000000030a0d7819 */ /* 0x000fe40000001237 */
[----:B------:R-:W-:Y:S01]  /*db60*/  SHF.R.U64 R11, R8, 0x3, R51 ;  /* 0x00000003080b7819 */ /* 0x000fe20000001233 */
[----:B----4-:R-:W-:Y:S04]  /*db70*/  ST.E desc[UR44][R28.64], RZ ;  /* 0x000000ff1c007985 */ /* 0x010fe8000c10192c */
[----:B--2---:R-:W-:Y:S04]  /*db80*/  ST.E desc[UR44][R30.64], RZ ;  /* 0x000000ff1e007985 */ /* 0x004fe8000c10192c */
[----:B------:R-:W-:Y:S04]  /*db90*/  ST.E desc[UR44][R32.64], RZ ;  /* 0x000000ff20007985 */ /* 0x000fe8000c10192c */
[----:B---3--:R-:W-:Y:S04]  /*dba0*/  ST.E desc[UR44][R34.64], RZ ;  /* 0x000000ff22007985 */ /* 0x008fe8000c10192c */
[----:B------:R-:W-:Y:S04]  /*dbb0*/  ST.E desc[UR44][R36.64], RZ ;  /* 0x000000ff24007985 */ /* 0x000fe8000c10192c */
[----:B------:R-:W-:Y:S04]  /*dbc0*/  ST.E desc[UR44][R38.64], RZ ;  /* 0x000000ff26007985 */ /* 0x000fe8000c10192c */
[----:B------:R-:W-:Y:S04]  /*dbd0*/  ST.E desc[UR44][R40.64], RZ ;  /* 0x000000ff28007985 */ /* 0x000fe8000c10192c */
[----:B------:R2:W-:Y:S04]  /*dbe0*/  ST.E desc[UR44][R58.64], RZ ;  /* 0x000000ff3a007985 */ /* 0x0005e8000c10192c */
[----:B------:R3:W-:Y:S04]  /*dbf0*/  ST.E desc[UR44][R56.64], RZ ;  /* 0x000000ff38007985 */ /* 0x0007e8000c10192c */
[----:B------:R4:W-:Y:S04]  /*dc00*/  ST.E desc[UR44][R22.64], RZ ;  /* 0x000000ff16007985 */ /* 0x0009e8000c10192c */
[----:B--2---:R2:W5:Y:S04]  /*dc10*/  LDL.LU R58, [R1+0x70] ;  /* 0x00007000013a7983 */ /* 0x0045680000300800 */
[----:B---3--:R2:W5:Y:S04]  /*dc20*/  LDL.LU.64 R56, [R1+0x68] ;  /* 0x0000680001387983 */ /* 0x0085680000300a00 */
[----:B----4-:R2:W5:Y:S01]  /*dc30*/  LDL.LU.64 R22, [R1+0x60] ;  /* 0x0000600001167983 */ /* 0x0105620000300a00 */
[----:B------:R-:W-:Y:S01]  /*dc40*/  LOP3.LUT R54, R10, 0x70, R13, 0x78, !PT ;  /* 0x000000700a367812 */ /* 0x000fe200078e780d */
[----:B------:R-:W-:Y:S01]  /*dc50*/  IMAD.X R49, RZ, RZ, R43, P1 ;  /* 0x000000ffff317224 */ /* 0x000fe200008e062b */
[----:B------:R-:W-:Y:S01]  /*dc60*/  LOP3.LUT R50, R8, 0x70, R11, 0x78, !PT ;  /* 0x0000007008327812 */ /* 0x000fe200078e780b */
[----:B-1----:R-:W-:Y:S01]  /*dc70*/  IMAD.SHL.U32 R8, R3, 0x2, RZ ;  /* 0x0000000203087824 */ /* 0x002fe200078e00ff */
[C---:B------:R-:W-:Y:S01]  /*dc80*/  SHF.R.U64 R10, R9.reuse, 0x3, R53 ;  /* 0x00000003090a7819 */ /* 0x040fe20000001235 */
[----:B------:R-:W-:Y:S01]  /*dc90*/  IMAD.X R47, RZ, RZ, R43, P2 ;  /* 0x000000ffff2f7224 */ /* 0x000fe200010e062b */
[----:B------:R-:W-:Y:S01]  /*dca0*/  SHF.R.U64 R27, R24, 0x3, R83 ;  /* 0x00000003181b7819 */ /* 0x000fe20000001253 */
[--C-:B------:R-:W-:Y:S01]  /*dcb0*/  IMAD.X R45, RZ, RZ, R43.reuse, P3 ;  /* 0x000000ffff2d7224 */ /* 0x100fe200018e062b */
[----:B------:R-:W-:Y:S01]  /*dcc0*/  LOP3.LUT R52, R9, 0x70, R10, 0x78, !PT ;  /* 0x0000007009347812 */ /* 0x000fe200078e780a */
[----:B------:R-:W-:Y:S01]  /*dcd0*/  IMAD.X R43, RZ, RZ, R43, P4 ;  /* 0x000000ffff2b7224 */ /* 0x000fe200020e062b */
[----:B------:R-:W-:-:S02]  /*dce0*/  SHF.R.U64 R10, R7, 0x3, R49 ;  /* 0x00000003070a7819 */ /* 0x000fc40000001231 */
[----:B------:R-:W-:Y:S02]  /*dcf0*/  LOP3.LUT R8, R8, 0xfe, RZ, 0xc0, !PT ;  /* 0x000000fe08087812 */ /* 0x000fe400078ec0ff */
[----:B------:R-:W-:Y:S02]  /*dd00*/  MOV R12, R0 ;  /* 0x00000000000c7202 */ /* 0x000fe40000000f00 */
[----:B------:R-:W-:Y:S02]  /*dd10*/  MOV R13, R15 ;  /* 0x0000000f000d7202 */ /* 0x000fe40000000f00 */
[----:B------:R-:W-:Y:S02]  /*dd20*/  LOP3.LUT R82, R24, 0x70, R27, 0x78, !PT ;  /* 0x0000007018527812 */ /* 0x000fe400078e781b */
[----:B------:R-:W-:Y:S01]  /*dd30*/  SHF.R.U64 R9, R6, 0x3, R47 ;  /* 0x0000000306097819 */ /* 0x000fe2000000122f */
[----:B------:R-:W-:Y:S01]  /*dd40*/  IMAD.WIDE.U32 R12, R8, 0x2, R12 ;  /* 0x00000002080c7825 */ /* 0x000fe200078e000c */
[----:B------:R-:W-:-:S02]  /*dd50*/  LOP3.LUT R48, R7, 0x70, R10, 0x78, !PT ;  /* 0x0000007007307812 */ /* 0x000fc400078e780a */
[C---:B------:R-:W-:Y:S02]  /*dd60*/  SHF.R.U64 R24, R19.reuse, 0x3, R77 ;  /* 0x0000000313187819 */ /* 0x040fe4000000124d */
[----:B------:R-:W-:Y:S01]  /*dd70*/  SHF.R.U64 R7, R4, 0x3, R43 ;  /* 0x0000000304077819 */ /* 0x000fe2000000122b */
[----:B------:R2:W-:Y:S01]  /*dd80*/  ST.E desc[UR44][R92.64], RZ ;  /* 0x000000ff5c007985 */ /* 0x0005e2000c10192c */
[----:B------:R-:W-:Y:S02]  /*dd90*/  LOP3.LUT R46, R6, 0x70, R9, 0x78, !PT ;  /* 0x00000070062e7812 */ /* 0x000fe400078e7809 */
[----:B------:R-:W-:Y:S01]  /*dda0*/  LOP3.LUT R76, R19, 0x70, R24, 0x78, !PT ;  /* 0x00000070134c7812 */ /* 0x000fe200078e7818 */
[----:B------:R2:W-:Y:S01]  /*ddb0*/  ST.E desc[UR44][R90.64], RZ ;  /* 0x000000ff5a007985 */ /* 0x0005e2000c10192c */
[----:B------:R-:W-:Y:S02]  /*ddc0*/  SHF.R.U64 R6, R5, 0x3, R45 ;  /* 0x0000000305067819 */ /* 0x000fe4000000122d */
[----:B------:R-:W-:Y:S01]  /*ddd0*/  LOP3.LUT R42, R4, 0x70, R7, 0x78, !PT ;  /* 0x00000070042a7812 */ /* 0x000fe200078e7807 */
[----:B------:R2:W-:Y:S01]  /*dde0*/  ST.E desc[UR44][R88.64], RZ ;  /* 0x000000ff58007985 */ /* 0x0005e2000c10192c */
[----:B------:R-:W-:-:S02]  /*ddf0*/  SHF.R.U64 R19, R16, 0x3, R71 ;  /* 0x0000000310137819 */ /* 0x000fc40000001247 */
[----:B------:R-:W-:Y:S01]  /*de00*/  IADD3 R7, P2, PT, R12, 0x56c00, RZ ;  /* 0x00056c000c077810 */ /* 0x000fe20007f5e0ff */
[----:B------:R2:W-:Y:S01]  /*de10*/  ST.E desc[UR44][R86.64], RZ ;  /* 0x000000ff56007985 */ /* 0x0005e2000c10192c */
[----:B------:R-:W-:-:S03]  /*de20*/  LOP3.LUT R44, R5, 0x70, R6, 0x78, !PT ;  /* 0x00000070052c7812 */ /* 0x000fc600078e7806 */
[----:B------:R2:W-:Y:S01]  /*de30*/  ST.E desc[UR44][R84.64], RZ ;  /* 0x000000ff54007985 */ /* 0x0005e2000c10192c */
[----:B------:R-:W-:Y:S01]  /*de40*/  LOP3.LUT R70, R16, 0x70, R19, 0x78, !PT ;  /* 0x0000007010467812 */ /* 0x000fe200078e7813 */
[--C-:B------:R-:W-:Y:S01]  /*de50*/  IMAD.X R17, RZ, RZ, R13.reuse, P2 ;  /* 0x000000ffff117224 */ /* 0x100fe200010e060d */
[C---:B------:R-:W-:Y:S01]  /*de60*/  IADD3 R9, P3, PT, R12.reuse, 0x56e00, RZ ;  /* 0x00056e000c097810 */ /* 0x040fe20007f7e0ff */
[----:B------:R2:W-:Y:S01]  /*de70*/  ST.E desc[UR44][R82.64], RZ ;  /* 0x000000ff52007985 */ /* 0x0005e2000c10192c */
[C---:B------:R-:W-:Y:S02]  /*de80*/  IADD3 R5, P1, PT, R12.reuse, 0x57e00, RZ ;  /* 0x00057e000c057810 */ /* 0x040fe40007f3e0ff */
[----:B------:R-:W-:Y:S01]  /*de90*/  IADD3 R4, P0, PT, R12, 0x57c00, RZ ;  /* 0x00057c000c047810 */ /* 0x000fe20007f1e0ff */
[----:B------:R2:W-:Y:S04]  /*dea0*/  ST.E desc[UR44][R80.64], RZ ;  /* 0x000000ff50007985 */ /* 0x0005e8000c10192c */
[----:B------:R2:W-:Y:S01]  /*deb0*/  ST.E desc[UR44][R78.64], RZ ;  /* 0x000000ff4e007985 */ /* 0x0005e2000c10192c */
[----:B------:R-:W-:-:S03]  /*dec0*/  IMAD.X R15, RZ, RZ, R13, P3 ;  /* 0x000000ffff0f7224 */ /* 0x000fc600018e060d */
[----:B------:R2:W-:Y:S01]  /*ded0*/  ST.E desc[UR44][R76.64], RZ ;  /* 0x000000ff4c007985 */ /* 0x0005e2000c10192c */
[----:B------:R-:W-:-:S03]  /*dee0*/  IMAD.X R11, RZ, RZ, R13, P1 ;  /* 0x000000ffff0b7224 */ /* 0x000fc600008e060d */
[----:B------:R2:W-:Y:S01]  /*def0*/  ST.E desc[UR44][R74.64], RZ ;  /* 0x000000ff4a007985 */ /* 0x0005e2000c10192c */
[----:B------:R-:W-:Y:S01]  /*df00*/  IMAD.X R13, RZ, RZ, R13, P0 ;  /* 0x000000ffff0d7224 */ /* 0x000fe200000e060d */
[----:B------:R-:W-:Y:S02]  /*df10*/  SHF.R.U64 R6, R7, 0x3, R17 ;  /* 0x0000000307067819 */ /* 0x000fe40000001211 */
[----:B------:R2:W-:Y:S04]  /*df20*/  ST.E desc[UR44][R72.64], RZ ;  /* 0x000000ff48007985 */ /* 0x0005e8000c10192c */
[----:B------:R2:W-:Y:S04]  /*df30*/  ST.E desc[UR44][R70.64], RZ ;  /* 0x000000ff46007985 */ /* 0x0005e8000c10192c */
[----:B------:R2:W-:Y:S01]  /*df40*/  ST.E desc[UR44][R68.64], RZ ;  /* 0x000000ff44007985 */ /* 0x0005e2000c10192c */
[----:B------:R-:W-:-:S03]  /*df50*/  SHF.R.U64 R8, R9, 0x3, R15 ;  /* 0x0000000309087819 */ /* 0x000fc6000000120f */
[----:B------:R2:W-:Y:S01]  /*df60*/  ST.E desc[UR44][R66.64], RZ ;  /* 0x000000ff42007985 */ /* 0x0005e2000c10192c */
[----:B------:R-:W-:-:S03]  /*df70*/  LOP3.LUT R16, R7, 0x70, R6, 0x78, !PT ;  /* 0x0000007007107812 */ /* 0x000fc600078e7806 */
[----:B------:R2:W-:Y:S01]  /*df80*/  ST.E desc[UR44][R64.64], RZ ;  /* 0x000000ff40007985 */ /* 0x0005e2000c10192c */
[----:B------:R-:W-:-:S03]  /*df90*/  SHF.R.U64 R7, R4, 0x3, R13 ;  /* 0x0000000304077819 */ /* 0x000fc6000000120d */
[----:B------:R2:W-:Y:S01]  /*dfa0*/  ST.E desc[UR44][R62.64], RZ ;  /* 0x000000ff3e007985 */ /* 0x0005e2000c10192c */
[----:B------:R-:W-:-:S03]  /*dfb0*/  SHF.R.U64 R6, R5, 0x3, R11 ;  /* 0x0000000305067819 */ /* 0x000fc6000000120b */
[----:B------:R2:W-:Y:S01]  /*dfc0*/  ST.E desc[UR44][R60.64], RZ ;  /* 0x000000ff3c007985 */ /* 0x0005e2000c10192c */
[----:B------:R-:W-:-:S03]  /*dfd0*/  LOP3.LUT R14, R9, 0x70, R8, 0x78, !PT ;  /* 0x00000070090e7812 */ /* 0x000fc600078e7808 */
[----:B------:R2:W-:Y:S01]  /*dfe0*/  ST.E desc[UR44][R54.64], RZ ;  /* 0x000000ff36007985 */ /* 0x0005e2000c10192c */
[----:B------:R-:W-:-:S03]  /*dff0*/  LOP3.LUT R12, R4, 0x70, R7, 0x78, !PT ;  /* 0x00000070040c7812 */ /* 0x000fc600078e7807 */
[----:B------:R2:W-:Y:S01]  /*e000*/  ST.E desc[UR44][R52.64], RZ ;  /* 0x000000ff34007985 */ /* 0x0005e2000c10192c */
[----:B------:R-:W-:-:S03]  /*e010*/  LOP3.LUT R10, R5, 0x70, R6, 0x78, !PT ;  /* 0x00000070050a7812 */ /* 0x000fc600078e7806 */
[----:B------:R2:W-:Y:S04]  /*e020*/  ST.E desc[UR44][R50.64], RZ ;  /* 0x000000ff32007985 */ /* 0x0005e8000c10192c */
[----:B------:R2:W-:Y:S04]  /*e030*/  ST.E desc[UR44][R48.64], RZ ;  /* 0x000000ff30007985 */ /* 0x0005e8000c10192c */
[----:B------:R2:W-:Y:S04]  /*e040*/  ST.E desc[UR44][R46.64], RZ ;  /* 0x000000ff2e007985 */ /* 0x0005e8000c10192c */
[----:B------:R2:W-:Y:S04]  /*e050*/  ST.E desc[UR44][R44.64], RZ ;  /* 0x000000ff2c007985 */ /* 0x0005e8000c10192c */
[----:B------:R2:W-:Y:S04]  /*e060*/  ST.E desc[UR44][R42.64], RZ ;  /* 0x000000ff2a007985 */ /* 0x0005e8000c10192c */
[----:B------:R2:W-:Y:S04]  /*e070*/  ST.E desc[UR44][R16.64], RZ ;  /* 0x000000ff10007985 */ /* 0x0005e8000c10192c */
[----:B------:R2:W-:Y:S04]  /*e080*/  ST.E desc[UR44][R14.64], RZ ;  /* 0x000000ff0e007985 */ /* 0x0005e8000c10192c */
[----:B------:R2:W-:Y:S04]  /*e090*/  ST.E desc[UR44][R12.64], RZ ;  /* 0x000000ff0c007985 */ /* 0x0005e8000c10192c */
[----:B------:R2:W-:Y:S01]  /*e0a0*/  ST.E desc[UR44][R10.64], RZ ;  /* 0x000000ff0a007985 */ /* 0x0005e2000c10192c */
[----:B------:R-:W-:Y:S01]  /*e0b0*/  @!PT LDS RZ, [RZ] ;  /* 0x00000000fffff984 */ /* 0x000fe20000000800 */
[----:B------:R-:W-:Y:S01]  /*e0c0*/  @!PT LDS RZ, [RZ] ;  /* 0x00000000fffff984 */ /* 0x000fe20000000800 */
[----:B------:R-:W-:Y:S01]  /*e0d0*/  @!PT LDS RZ, [RZ] ;  /* 0x00000000fffff984 */ /* 0x000fe20000000800 */
[----:B------:R-:W-:Y:S01]  /*e0e0*/  @!PT LDS RZ, [RZ] ;  /* 0x00000000fffff984 */ /* 0x000fe20000000800 */
[----:B------:R1:W-:Y:S06]  /*e0f0*/  MEMBAR.ALL.CTA ;  /* 0x0000000000007992 */ /* 0x0003ec0000008000 */
[----:B-1----:R-:W1:Y:S01]  /*e100*/  FENCE.VIEW.ASYNC.S ;  /* 0x00000000000073c6 */ /* 0x002e620000000000 */
[----:B------:R-:W-:Y:S05]  /*e110*/  BRA.U UP0, `(.L_x_161) ;  /* 0x0000000100047547 */ /* 0x000fea000b800000 */
[----:B------:R-:W-:Y:S05]  /*e120*/  BPT.TRAP 0x1 ;  /* 0x000000040000795c */ /* 0x000fea0000300000 */
.L_x_161:
[----:B-----5:R-:W-:Y:S01]  /*e130*/  SHF.L.U32 R5, R56, 0x1f, RZ ;  /* 0x0000001f38057819 */ /* 0x020fe200000006ff */
[----:B------:R-:W-:Y:S03]  /*e140*/  BSSY B0, `(.L_x_162) ;  /* 0x0000003000007945 */ /* 0x000fe60003800000 */
[----:B-1----:R-:W1:Y:S02]  /*e150*/  SYNCS.PHASECHK.TRANS64.TRYWAIT P0, [R0+URZ+0x580c8], R5 ;  /* 0x0580c805000075a7 */ /* 0x002e6400080011ff */
[----:B-1----:R-:W-:Y:S05]  /*e160*/  @!P0 BRA `(.L_x_163) ;  /* 0x0000018000dc8947 */ /* 0x002fea0003800000 */
.L_x_445:
[----:B------:R-:W-:Y:S05]  /*e170*/  BSYNC B0 ;  /* 0x0000000000007941 */ /* 0x000fea0003800000 */
.L_x_162:
[----:B------:R-:W-:Y:S05]  /*e180*/  @!P5 BRA `(.L_x_164) ;  /* 0x0000000000d0d947 */ /* 0x000fea0003800000 */
[----:B-1----:R-:W1:Y:S01]  /*e190*/  LDC R5, c[0x0][0x904] ;  /* 0x00024100ff057b82 */ /* 0x002e620000000800 */
[----:B------:R-:W3:Y:S01]  /*e1a0*/  LDCU.64 UR4, c[0x0][0x908] ;  /* 0x00012100ff0477ac */ /* 0x000ee20008000a00 */
[----:B------:R-:W-:Y:S01]  /*e1b0*/  LOP3.LUT R3, R3, 0x7f, RZ, 0xc0, !PT ;  /* 0x0000007f03037812 */ /* 0x000fe200078ec0ff */
[----:B------:R-:W-:Y:S01]  /*e1c0*/  BSSY.RECONVERGENT B0, `(.L_x_164) ;  /* 0x0000030000007945 */ /* 0x000fe20003800200 */
[----:B---3--:R-:W-:Y:S01]  /*e1d0*/  IMAD.HI.U32 R4, R57, UR4, RZ ;  /* 0x0000000439047c27 */ /* 0x008fe2000f8e00ff */
[----:B------:R-:W3:Y:S01]  /*e1e0*/  LDCU UR4, c[0x0][0x380] ;  /* 0x00007000ff0477ac */ /* 0x000ee20008000800 */
[----:B-1----:R-:W-:-:S03]  /*e1f0*/  ISETP.NE.AND P0, PT, R5, 0x1, PT ;  /* 0x000000010500780c */ /* 0x002fc60003f05270 */
[----:B------:R-:W-:-:S04]  /*e200*/  SHF.R.U32.HI R4, RZ, UR5, R4 ;  /* 0x00000005ff047c19 */ /* 0x000fc80008011604 */
[----:B------:R-:W-:-:S05]  /*e210*/  SEL R4, R57, R4, !P0 ;  /* 0x0000000439047207 */ /* 0x000fca0004000000 */
[----:B------:R-:W-:-:S04]  /*e220*/  IMAD.MOV R4, RZ, RZ, -R4 ;  /* 0x000000ffff047224 */ /* 0x000fc800078e0a04 */
[----:B------:R-:W-:-:S04]  /*e230*/  IMAD R4, R5, R4, R57 ;  /* 0x0000000405047224 */ /* 0x000fc800078e0239 */
[----:B------:R-:W-:-:S04]  /*e240*/  IMAD R3, R4, 0x100, R3 ;  /* 0x0000010004037824 */ /* 0x000fc800078e0203 */
[----:B------:R-:W-:-:S05]  /*e250*/  VIADD R9, R3, 0x80 ;  /* 0x0000008003097836 */ /* 0x000fca0000000000 */
[----:B---3--:R-:W-:-:S13]  /*e260*/  ISETP.GE.AND P0, PT, R9, UR4, PT ;  /* 0x0000000409007c0c */ /* 0x008fda000bf06270 */
[----:B------:R-:W-:Y:S05]  /*e270*/  @P0 BRA `(.L_x_165) ;  /* 0x0000000000900947 */ /* 0x000fea0003800000 */
[----:B------:R-:W1:Y:S01]  /*e280*/  LDC R7, c[0x0][0x38c] ;  /* 0x0000e300ff077b82 */ /* 0x000e620000000800 */
[----:B------:R-:W3:Y:S01]  /*e290*/  LDCU UR6, c[0x0][0x890] ;  /* 0x00011200ff0677ac */ /* 0x000ee20008000800 */
[----:B------:R-:W4:Y:S01]  /*e2a0*/  LDCU.64 UR4, c[0x0][0x888] ;  /* 0x00011100ff0477ac */ /* 0x000f220008000a00 */
[----:B---3--:R-:W-:Y:S01]  /*e2b0*/  IMAD R22, R22, UR6, R9 ;  /* 0x0000000616167c24 */ /* 0x008fe2000f8e0209 */
[----:B-1----:R-:W-:-:S04]  /*e2c0*/  IABS R5, R7 ;  /* 0x0000000700057213 */ /* 0x002fc80000000000 */
[----:B------:R-:W2:Y:S08]  /*e2d0*/  I2F.RP R8, R5 ;  /* 0x0000000500087306 */ /* 0x000eb00000209400 */
[----:B--2---:R-:W1:Y:S02]  /*e2e0*/  MUFU.RCP R10, R8 ;  /* 0x00000008000a7308 */ /* 0x004e640000001000 */
[----:B-1----:R-:W-:-:S06]  /*e2f0*/  IADD3 R10, PT, PT, R10, 0xffffffe, RZ ;  /* 0x0ffffffe0a0a7810 */ /* 0x002fcc0007ffe0ff */
[----:B------:R-:W1:Y:S02]  /*e300*/  F2I.FTZ.U32.TRUNC.NTZ R11, R10 ;  /* 0x0000000a000b7305 */ /* 0x000e64000021f000 */
[----:B-1----:R-:W-:Y:S01]  /*e310*/  IADD3 R3, PT, PT, RZ, -R11, RZ ;  /* 0x8000000bff037210 */ /* 0x002fe20007ffe0ff */
[----:B------:R-:W-:-:S04]  /*e320*/  IMAD.MOV.U32 R10, RZ, RZ, RZ ;  /* 0x000000ffff0a7224 */ /* 0x000fc800078e00ff */
[----:B------:R-:W-:Y:S01]  /*e330*/  IMAD R4, R3, R5, RZ ;  /* 0x0000000503047224 */ /* 0x000fe200078e02ff */
[----:B------:R-:W-:-:S03]  /*e340*/  IABS R3, R2 ;  /* 0x0000000200037213 */ /* 0x000fc60000000000 */
[----:B------:R-:W-:Y:S01]  /*e350*/  IMAD.HI.U32 R11, R11, R4, R10 ;  /* 0x000000040b0b7227 */ /* 0x000fe200078e000a */
[----:B------:R-:W-:-:S05]  /*e360*/  MOV R6, R3 ;  /* 0x0000000300067202 */ /* 0x000fca0000000f00 */
[----:B------:R-:W-:-:S04]  /*e370*/  IMAD.HI.U32 R3, R11, R6, RZ ;  /* 0x000000060b037227 */ /* 0x000fc800078e00ff */
[----:B------:R-:W-:-:S04]  /*e380*/  IMAD.MOV R4, RZ, RZ, -R3 ;  /* 0x000000ffff047224 */ /* 0x000fc800078e0a03 */
[----:B------:R-:W-:-:S05]  /*e390*/  IMAD R4, R5, R4, R6 ;  /* 0x0000000405047224 */ /* 0x000fca00078e0206 */
[----:B------:R-:W-:-:S13]  /*e3a0*/  ISETP.GT.U32.AND P0, PT, R5, R4, PT ;  /* 0x000000040500720c */ /* 0x000fda0003f04070 */
[-C--:B------:R-:W-:Y:S01]  /*e3b0*/  @!P0 IADD3 R4, PT, PT, R4, -R5.reuse, RZ ;  /* 0x8000000504048210 */ /* 0x080fe20007ffe0ff */
[----:B------:R-:W-:Y:S01]  /*e3c0*/  @!P0 VIADD R3, R3, 0x1 ;  /* 0x0000000103038836 */ /* 0x000fe20000000000 */
[----:B------:R-:W-:Y:S02]  /*e3d0*/  ISETP.NE.AND P0, PT, R7, RZ, PT ;  /* 0x000000ff0700720c */ /* 0x000fe40003f05270 */
[----:B------:R-:W-:Y:S02]  /*e3e0*/  ISETP.GE.U32.AND P2, PT, R4, R5, PT ;  /* 0x000000050400720c */ /* 0x000fe40003f46070 */
[----:B------:R-:W-:-:S04]  /*e3f0*/  LOP3.LUT R4, R2, R7, RZ, 0x3c, !PT ;  /* 0x0000000702047212 */ /* 0x000fc800078e3cff */
[----:B------:R-:W-:Y:S02]  /*e400*/  ISETP.GE.AND P1, PT, R4, RZ, PT ;  /* 0x000000ff0400720c */ /* 0x000fe40003f26270 */
[----:B------:R-:W1:Y:S05]  /*e410*/  LDC.64 R4, c[0x0][0x880] ;  /* 0x00022000ff047b82 */ /* 0x000e6a0000000a00 */
[----:B------:R-:W-:-:S06]  /*e420*/  @P2 IADD3 R3, PT, PT, R3, 0x1, RZ ;  /* 0x0000000103032810 */ /* 0x000fcc0007ffe0ff */
[----:B------:R-:W-:Y:S01]  /*e430*/  @!P1 IMAD.MOV R3, RZ, RZ, -R3 ;  /* 0x000000ffff039224 */ /* 0x000fe200078e0a03 */
[----:B------:R-:W-:-:S04]  /*e440*/  @!P0 LOP3.LUT R3, RZ, R7, RZ, 0x33, !PT ;  /* 0x00000007ff038212 */ /* 0x000fc800078e33ff */
[C---:B------:R-:W-:Y:S01]  /*e450*/  IADD3 R6, PT, PT, -R3.reuse, RZ, RZ ;  /* 0x000000ff03067210 */ /* 0x040fe20007ffe1ff */
[----:B----4-:R-:W-:-:S04]  /*e460*/  IMAD R22, R3, UR5, R22 ;  /* 0x0000000503167c24 */ /* 0x010fc8000f8e0216 */
[----:B------:R-:W-:Y:S02]  /*e470*/  IMAD R3, R7, R6, R2 ;  /* 0x0000000607037224 */ /* 0x000fe400078e0202 */
[----:B------:R-:W-:Y:S02]  /*e480*/  IMAD.MOV.U32 R2, RZ, RZ, -0x800000 ;  /* 0xff800000ff027424 */ /* 0x000fe400078e00ff */
[----:B------:R-:W-:-:S04]  /*e490*/  IMAD R3, R3, UR4, R22 ;  /* 0x0000000403037c24 */ /* 0x000fc8000f8e0216 */
[----:B-1----:R-:W-:-:S05]  /*e4a0*/  IMAD.WIDE R4, R3, 0x4, R4 ;  /* 0x0000000403047825 */ /* 0x002fca00078e0204 */
[----:B------:R1:W-:Y:S02]  /*e4b0*/  STG.E desc[UR44][R4.64], R2 ;  /* 0x0000000204007986 */ /* 0x0003e4000c10192c */
.L_x_165:
[----:B------:R-:W-:Y:S05]  /*e4c0*/  BSYNC.RECONVERGENT B0 ;  /* 0x0000000000007941 */ /* 0x000fea0003800200 */
.L_x_164:
[----:B------:R-:W-:Y:S01]  /*e4d0*/  @!PT LDS RZ, [RZ] ;  /* 0x00000000fffff984 */ /* 0x000fe20000000800 */
[----:B------:R-:W-:Y:S01]  /*e4e0*/  @!PT LDS RZ, [RZ] ;  /* 0x00000000fffff984 */ /* 0x000fe20000000800 */
[----:B------:R-:W-:Y:S01]  /*e4f0*/  @!PT LDS RZ, [RZ] ;  /* 0x00000000fffff984 */ /* 0x000fe20000000800 */
[----:B------:R-:W-:Y:S01]  /*e500*/  @!PT LDS RZ, [RZ] ;  /* 0x00000000fffff984 */ /* 0x000fe20000000800 */
[----:B------:R3:W-:Y:S06]  /*e510*/  MEMBAR.ALL.CTA ;  /* 0x0000000000007992 */ /* 0x0007ec0000008000 */
[----:B---3--:R-:W3:Y:S01]  /*e520*/  FENCE.VIEW.ASYNC.S ;  /* 0x00000000000073c6 */ /* 0x008ee20000000000 */
[----:B------:R-:W-:-:S09]  /*e530*/  UISETP.NE.AND UP0, UPT, UR41, URZ, UPT ;  /* 0x000000ff2900728c */ /* 0x000fd2000bf05270 */
[----:B------:R-:W-:Y:S05]  /*e540*/  BRA.U UP0, `(.L_x_166) ;  /* 0x0000000100047547 */ /* 0x000fea000b800000 */
[----:B------:R-:W-:Y:S05]  /*e550*/  BPT.TRAP 0x1 ;  /* 0x000000040000795c */ /* 0x000fea0000300000 */
.L_x_166:
[----:B---3--:R3:W-:Y:S01]  /*e560*/  SYNCS.ARRIVE.TRANS64.A1T0 RZ, [R0+URZ+0x580b8], RZ ;  /* 0x0580b8ff00ff79a7 */ /* 0x0087e200081000ff */
[----:B------:R-:W-:Y:S01]  /*e570*/  LOP3.LUT R56, R56, 0x1, RZ, 0x3c, !PT ;  /* 0x0000000138387812 */ /* 0x000fe200078e3cff */
[----:B------:R-:W-:Y:S06]  /*e580*/  BRA `(.L_x_92) ;  /* 0x000000b800047947 */ /* 0x000fec0003800000 */
.L_x_93:
[----:B------:R-:W-:Y:S01]  /*e590*/  LEA R7, R7, 0x100, 0x8 ;  /* 0x0000010007077811 */ /* 0x000fe200078e40ff */
[----:B------:R-:W-:Y:S02]  /*e5a0*/  UIADD3 UR5, UPT, UPT, UR5, 0x3f, URZ ;  /* 0x0000003f05057890 */ /* 0x000fe4000fffe0ff */
[----:B------:R-:W-:Y:S01]  /*e5b0*/  UISETP.NE.AND UP0, UPT, UR40, URZ, UPT ;  /* 0x000000ff2800728c */ /* 0x000fe2000bf05270 */
[----:B------:R-:W-:Y:S01]  /*e5c0*/  SHF.R.S32.HI R0, RZ, 0x1f, R7 ;  /* 0x0000001fff007819 */ /* 0x000fe20000011407 */
[----:B------:R-:W-:-:S03]  /*e5d0*/  USHF.R.S32.HI UR4, URZ, 0x1f, UR5 ;  /* 0x0000001fff047899 */ /* 0x000fc60008011405 */
[----:B------:R-:W-:Y:S01]  /*e5e0*/  LEA.HI R0, R0, R7, RZ, 0x6 ;  /* 0x0000000700007211 */ /* 0x000fe200078f30ff */
[----:B------:R-:W-:-:S04]  /*e5f0*/  ULEA.HI UR4, UR4, UR5, URZ, 0x6 ;  /* 0x0000000504047291 */ /* 0x000fc8000f8f30ff */
[----:B------:R-:W-:Y:S01]  /*e600*/  VIADD R18, R0, 0x3f ;  /* 0x0000003f00127836 */ /* 0x000fe20000000000 */
[----:B------:R-:W-:-:S04]  /*e610*/  USHF.R.S32.HI UR4, URZ, 0x6, UR4 ;  /* 0x00000006ff047899 */ /* 0x000fc80008011404 */
[----:B------:R-:W-:-:S04]  /*e620*/  SHF.R.S32.HI R18, RZ, 0x6, R18 ;  /* 0x00000006ff127819 */ /* 0x000fc80000011412 */
[----:B------:R-:W-:Y:S01]  /*e630*/  VIMNMX R18, PT, PT, R18, UR4, PT ;  /* 0x0000000412127c48 */ /* 0x000fe2000bfe0100 */
[----:B------:R-:W-:Y:S06]  /*e640*/  BRA.U !UP0, `(.L_x_167) ;  /* 0x0000000108047547 */ /* 0x000fec000b800000 */
[----:B------:R-:W-:Y:S05]  /*e650*/  BPT.TRAP 0x1 ;  /* 0x000000040000795c */ /* 0x000fea0000300000 */
.L_x_167:
[----:B------:R-:W1:Y:S01]  /*e660*/  S2R R60, SR_CgaCtaId ;  /* 0x00000000003c7919 */ /* 0x000e620000008800 */
[----:B------:R-:W-:Y:S01]  /*e670*/  MOV R59, 0x400 ;  /* 0x00000400003b7802 */ /* 0x000fe20000000f00 */
[----:B------:R-:W-:Y:S01]  /*e680*/  BSSY B0, `(.L_x_168) ;  /* 0x0000005000007945 */ /* 0x000fe20003800000 */
[----:B------:R-:W-:Y:S02]  /*e690*/  SHF.L.U32 R0, R23, 0x1f, RZ ;  /* 0x0000001f17007819 */ /* 0x000fe400000006ff */
[----:B-1----:R-:W-:-:S04]  /*e6a0*/  LEA R59, R60, R59, 0x18 ;  /* 0x0000003b3c3b7211 */ /* 0x002fc800078ec0ff */
[----:B------:R-:W1:Y:S02]  /*e6b0*/  SYNCS.PHASECHK.TRANS64.TRYWAIT P0, [R59+URZ+0x58070], R0 ;  /* 0x058070003b0075a7 */ /* 0x000e6400080011ff */
[----:B-1----:R-:W-:Y:S05]  /*e6c0*/  @!P0 BRA `(.L_x_169) ;  /* 0x0000017c00988947 */ /* 0x002fea0003800000 */
.L_x_446:
[----:B------:R-:W-:Y:S05]  /*e6d0*/  BSYNC B0 ;  /* 0x0000000000007941 */ /* 0x000fea0003800000 */
.L_x_168:
[----:B------:R-:W-:-:S09]  /*e6e0*/  UISETP.NE.AND UP0, UPT, UR40, URZ, UPT ;  /* 0x000000ff2800728c */ /* 0x000fd2000bf05270 */
[----:B------:R-:W-:Y:S05]  /*e6f0*/  BRA.U !UP0, `(.L_x_170) ;  /* 0x0000000108047547 */ /* 0x000fea000b800000 */
[----:B------:R-:W-:Y:S05]  /*e700*/  BPT.TRAP 0x1 ;  /* 0x000000040000795c */ /* 0x000fea0000300000 */
.L_x_170:
[----:B------:R-:W-:Y:S01]  /*e710*/  IADD3 R17, PT, PT, R59, 0x58078, RZ ;  /* 0x000580783b117810 */ /* 0x000fe20007ffe0ff */
[----:B------:R-:W-:-:S03]  /*e720*/  UISETP.NE.AND UP0, UPT, UR38, URZ, UPT ;  /* 0x000000ff2600728c */ /* 0x000fc6000bf05270 */
[----:B-1----:R-:W-:-:S04]  /*e730*/  PRMT R0, R60, 0x654, R17 ;  /* 0x000006543c007816 */ /* 0x002fc80000000011 */
[----:B------:R1:W-:Y:S02]  /*e740*/  SYNCS.ARRIVE.TRANS64.RED.A1T0 RZ, [R0+URZ], RZ ;  /* 0x000000ff00ff79a7 */ /* 0x0003e400081004ff */
[----:B------:R-:W-:Y:S05]  /*e750*/  BRA.U !UP0, `(.L_x_171) ;  /* 0x0000000108047547 */ /* 0x000fea000b800000 */
[----:B------:R-:W-:Y:S05]  /*e760*/  BPT.TRAP 0x1 ;  /* 0x000000040000795c */ /* 0x000fea0000300000 */
.L_x_171:
[----:B------:R-:W-:Y:S01]  /*e770*/  IMAD.U32 R3, RZ, RZ, UR39 ;  /* 0x00000027ff037e24 */ /* 0x000fe2000f8e00ff */
[----:B------:R-:W-:-:S04]  /*e780*/  ISETP.GE.AND P0, PT, R18, 0x2, PT ;  /* 0x000000021200780c */ /* 0x000fc80003f06270 */
[----:B------:R-:W-:-:S04]  /*e790*/  SHF.L.U32 R4, R3, 0x1f, RZ ;  /* 0x0000001f03047819 */ /* 0x000fc800000006ff */
[----:B------:R-:W2:Y:S02]  /*e7a0*/  SYNCS.PHASECHK.TRANS64.TRYWAIT P1, [R59+URZ+0x58080], R4 ;  /* 0x058080043b0075a7 */ /* 0x000ea400080211ff */
[----:B--2---:R-:W-:Y:S05]  /*e7b0*/  @!P1 BRA `(.L_x_172) ;  /* 0x0000017c00709947 */ /* 0x004fea0003800000 */
.L_x_447:
[----:B------:R-:W-:Y:S01]  /*e7c0*/  LOP3.LUT R3, R23, 0x1, RZ, 0x3c, !PT ;  /* 0x0000000117037812 */ /* 0x000fe200078e3cff */
[----:B------:R-:W-:Y:S06]  /*e7d0*/  @!P0 BRA `(.L_x_173) ;  /* 0x0000003c005c8947 */ /* 0x000fec0003800000 */
.L_x_234:
[----:B------:R-:W-:Y:S05]  /*e7e0*/  YIELD ;  /* 0x0000000000007946 */ /* 0x000fea0003800000 */
[----:B------:R-:W-:Y:S01]  /*e7f0*/  UISETP.NE.AND UP0, UPT, UR40, URZ, UPT ;  /* 0x000000ff2800728c */ /* 0x000fe2000bf05270 */
[C---:B------:R-:W-:Y:S01]  /*e800*/  ISETP.GT.U32.AND P0, PT, R18.reuse, 0x2, PT ;  /* 0x000000021200780c */ /* 0x040fe20003f04070 */
[----:B------:R-:W-:Y:S02]  /*e810*/  IMAD.MOV.U32 R23, RZ, RZ, R3 ;  /* 0x000000ffff177224 */ /* 0x000fe400078e0003 */
[----:B------:R-:W-:Y:S01]  /*e820*/  VIADD R18, R18, 0xffffffff ;  /* 0xffffffff12127836 */ /* 0x000fe20000000000 */
[----:B------:R-:W-:-:S04]  /*e830*/  P2R R19, PR, RZ, 0x1 ;  /* 0x00000001ff137803 */ /* 0x000fc80000000000 */
[----:B------:R-:W-:Y:S05]  /*e840*/  BRA.U !UP0, `(.L_x_174) ;  /* 0x0000000108047547 */ /* 0x000fea000b800000 */
[----:B------:R-:W-:Y:S05]  /*e850*/  BPT.TRAP 0x1 ;  /* 0x000000040000795c */ /* 0x000fea0000300000 */
.L_x_174:
[----:B-1----:R-:W-:Y:S01]  /*e860*/  SHF.L.U32 R0, R23, 0x1f, RZ ;  /* 0x0000001f17007819 */ /* 0x002fe200000006ff */
[----:B------:R-:W1:Y:S03]  /*e870*/  S2R R61, SR_TID.X ;  /* 0x00000000003d7919 */ /* 0x000e660000002100 */
[----:B------:R-:W3:Y:S01]  /*e880*/  SYNCS.PHASECHK.TRANS64.TRYWAIT P0, [R59+URZ+0x58070], R0 ;  /* 0x058070003b0075a7 */ /* 0x000ee200080011ff */
[----:B-1----:R-:W-:-:S05]  /*e890*/  IMAD.U32 R16, R61, 0x10000, RZ ;  /* 0x000100003d107824 */ /* 0x002fca00078e00ff */
[----:B------:R-:W-:Y:S01]  /*e8a0*/  LOP3.LUT R16, R16, 0x600000, RZ, 0xc0, !PT ;  /* 0x0060000010107812 */ /* 0x000fe200078ec0ff */
[----:B---3--:R-:W-:Y:S06]  /*e8b0*/  @!P0 BRA `(.L_x_175) ;  /* 0x0000017c00448947 */ /* 0x008fec0003800000 */
.L_x_448:
[----:B------:R-:W-:Y:S05]  /*e8c0*/  WARPSYNC.ALL ;  /* 0x0000000000007948 */ /* 0x000fea0003800000 */
[----:B------:R-:W-:Y:S01]  /*e8d0*/  R2UR UR4, R16 ;  /* 0x00000000100472ca */ /* 0x000fe200000e0000 */
[----:B------:R-:W-:Y:S01]  /*e8e0*/  UISETP.NE.AND UP0, UPT, UR41, URZ, UPT ;  /* 0x000000ff2900728c */ /* 0x000fe2000bf05270 */
[----:B------:R-:W-:Y:S01]  /*e8f0*/  PLOP3.LUT P0, PT, PT, PT, PT, 0x80, 0x8 ;  /* 0x000000000008781c */ /* 0x000fe20003f0f070 */
[----:B------:R-:W-:-:S10]  /*e900*/  IMAD.MOV.U32 R64, RZ, RZ, 0x3f800000 ;  /* 0x3f800000ff407424 */ /* 0x000fd400078e00ff */
[----:B--2---:R-:W2:Y:S02]  /*e910*/  LDTM.x2 R4, tmem[UR4] ;  /* 0x00000004000479ee */ /* 0x004ea400080c0000 */
[----:B--2---:R-:W-:-:S13]  /*e920*/  FSETP.NEU.AND P2, PT, R4, R5, PT ;  /* 0x000000050400720b */ /* 0x004fda0003f4d000 */
[----:B-1----:R-:W1:Y:S01]  /*e930*/  @P2 LDC R0, c[0x0][0x704] ;  /* 0x0001c100ff002b82 */ /* 0x002e620000000800 */
[----:B------:R-:W-:-:S04]  /*e940*/  @P2 FADD R5, R4, -R5 ;  /* 0x8000000504052221 */ /* 0x000fc80000000000 */
[----:B-1----:R-:W-:-:S05]  /*e950*/  @P2 FMUL R5, R5, R0 ;  /* 0x0000000005052220 */ /* 0x002fca0000400000 */
[----:B------:R-:W-:-:S04]  /*e960*/  @P2 FSETP.GEU.AND P1, PT, R5, -126, PT ;  /* 0xc2fc00000500280b */ /* 0x000fc80003f2e000 */
[----:B------:R-:W-:-:S13]  /*e970*/  @P2 PLOP3.LUT P0, PT, P1, PT, PT, 0x80, 0x8 ;  /* 0x000000000008281c */ /* 0x000fda0000f0f070 */
[----:B------:R-:W-:-:S04]  /*e980*/  @!P0 FMUL R5, R5, 0.5 ;  /* 0x3f00000005058820 */ /* 0x000fc80000400000 */
[----:B------:R-:W1:Y:S02]  /*e990*/  @P2 MUFU.EX2 R0, R5 ;  /* 0x0000000500002308 */ /* 0x000e640000000800 */
[----:B-1----:R-:W-:-:S05]  /*e9a0*/  @!P0 FMUL R0, R0, R0 ;  /* 0x0000000000008220 */ /* 0x002fca0000400000 */
[----:B------:R-:W-:Y:S01]  /*e9b0*/  @P2 MOV R64, R0 ;  /* 0x0000000000402202 */ /* 0x000fe20000000f00 */
[----:B------:R-:W-:Y:S06]  /*e9c0*/  BRA.U UP0, `(.L_x_176) ;  /* 0x0000000100047547 */ /* 0x000fec000b800000 */
[----:B------:R-:W-:Y:S05]  /*e9d0*/  BPT.TRAP 0x1 ;  /* 0x000000040000795c */ /* 0x000fea0000300000 */
.L_x_176:
[----:B------:R-:W-:Y:S01]  /*e9e0*/  IMAD.U32 R0, RZ, RZ, UR42 ;  /* 0x0000002aff007e24 */ /* 0x000fe2000f8e00ff */
[----:B------:R-:W-:-:S04]  /*e9f0*/  FSETP.NEU.AND P1, PT, R64, 1, PT ;  /* 0x3f8000004000780b */ /* 0x000fc80003f2d000 */
[----:B------:R-:W-:-:S04]  /*ea00*/  SHF.L.U32 R0, R0, 0x1f, RZ ;  /* 0x0000001f00007819 */ /* 0x000fc800000006ff */
[----:B------:R-:W1:Y:S02]  /*ea10*/  SYNCS.PHASECHK.TRANS64.TRYWAIT P0, [R59+URZ+0x58090], R0 ;  /* 0x058090003b0075a7 */ /* 0x000e6400080011ff */
[----:B-1----:R-:W-:Y:S05]  /*ea20*/  @!P0 BRA `(.L_x_177) ;  /* 0x0000017800fc8947 */ /* 0x002fea0003800000 */
.L_x_449:
[----:B------:R-:W-:-:S13]  /*ea30*/  VOTE.ANY P1, P1 ;  /* 0x0000000000ff7806 */ /* 0x000fda0000820100 */
[----:B------:R-:W-:Y:S05]  /*ea40*/  @!P1 BRA `(.L_x_178) ;  /* 0x0000001800e09947 */ /* 0x000fea0003800000 */
[----:B------:R-:W-:Y:S01]  /*ea50*/  SHF.R.U32.HI R62, RZ, 0x5, R61 ;  /* 0x00000005ff3e7819 */ /* 0x000fe2000001163d */
[----:B------:R-:W-:Y:S01]  /*ea60*/  BSSY.RECONVERGENT B6, `(.L_x_179) ;  /* 0x0000018000067945 */ /* 0x000fe20003800200 */
[----:B------:R-:W-:Y:S02]  /*ea70*/  LOP3.LUT R24, R16, 0x100, RZ, 0xfc, !PT ;  /* 0x0000010010187812 */ /* 0x000fe400078efcff */
[----:B------:R-:W-:Y:S02]  /*ea80*/  SHF.R.U32.HI R63, RZ, 0x15, R16 ;  /* 0x00000015ff3f7819 */ /* 0x000fe40000011610 */
[----:B------:R-:W-:Y:S02]  /*ea90*/  LOP3.LUT R62, R62, 0x3, RZ, 0xc0, !PT ;  /* 0x000000033e3e7812 */ /* 0x000fe400078ec0ff */
[----:B------:R-:W-:Y:S02]  /*eaa0*/  R2UR UR4, R24 ;  /* 0x00000000180472ca */ /* 0x000fe400000e0000 */
[----:B------:R-:W-:-:S11]  /*eab0*/  ISETP.NE.AND P0, PT, R62, R63, PT ;  /* 0x0000003f3e00720c */ /* 0x000fd60003f05270 */
[----:B------:R-:W2:Y:S02]  /*eac0*/  LDTM.x16 R40, tmem[UR4] ;  /* 0x00000004002879ee */ /* 0x000ea40008240000 */
[----:B--2---:R-:W-:Y:S05]  /*ead0*/  @!P0 BRA `(.L_x_180) ;  /* 0x0000000000408947 */ /* 0x004fea0003800000 */
[----:B------:R-:W-:Y:S01]  /*eae0*/  MOV R14, 0x8 ;  /* 0x00000008000e7802 */ /* 0x000fe20000000f00 */
[----:B------:R-:W2:Y:S01]  /*eaf0*/  LDCU.64 UR8, c[0x4][0xb0] ;  /* 0x01001600ff0877ac */ /* 0x000ea20008000a00 */
[----:B------:R-:W-:Y:S02]  /*eb00*/  HFMA2 R12, -RZ, RZ, 0, 5.9604644775390625e-08 ;  /* 0x00000001ff0c7431 */ /* 0x000fe400000001ff */
[----:B------:R-:W-:Y:S01]  /*eb10*/  IMAD.MOV.U32 R8, RZ, RZ, 0x192 ;  /* 0x00000192ff087424 */ /* 0x000fe200078e00ff */
[----:B------:R-:W3:Y:S01]  /*eb20*/  LDCU.64 UR6, c[0x4][0xb8] ;  /* 0x01001700ff0677ac */ /* 0x000ee20008000a00 */
[----:B------:R-:W4:Y:S01]  /*eb30*/  LDC.64 R14, c[0x4][R14] ;  /* 0x010000000e0e7b82 */ /* 0x000f220000000a00 */
[----:B------:R-:W-:Y:S01]  /*eb40*/  IMAD.MOV.U32 R13, RZ, RZ, RZ ;  /* 0x000000ffff0d7224 */ /* 0x000fe200078e00ff */
[----:B------:R-:W5:Y:S01]  /*eb50*/  LDCU.64 UR4, c[0x4][0x30] ;  /* 0x01000600ff0477ac */ /* 0x000f620008000a00 */
[----:B--2---:R-:W-:Y:S01]  /*eb60*/  IMAD.U32 R4, RZ, RZ, UR8 ;  /* 0x00000008ff047e24 */ /* 0x004fe2000f8e00ff */
[----:B------:R-:W-:Y:S01]  /*eb70*/  MOV R5, UR9 ;  /* 0x0000000900057c02 */ /* 0x000fe20008000f00 */
[----:B---3--:R-:W-:Y:S01]  /*eb80*/  IMAD.U32 R6, RZ, RZ, UR6 ;  /* 0x00000006ff067e24 */ /* 0x008fe2000f8e00ff */
[----:B------:R-:W-:Y:S01]  /*eb90*/  MOV R7, UR7 ;  /* 0x0000000700077c02 */ /* 0x000fe20008000f00 */
[----:B-----5:R-:W-:Y:S01]  /*eba0*/  IMAD.U32 R10, RZ, RZ, UR4 ;  /* 0x00000004ff0a7e24 */ /* 0x020fe2000f8e00ff */
[----:B------:R-:W-:-:S02]  /*ebb0*/  MOV R11, UR5 ;  /* 0x00000005000b7c02 */ /* 0x000fc40008000f00 */
[----:B------:R-:W-:-:S07]  /*ebc0*/  LEPC R20, `(.L_x_180) ;  /* 0x000000001014794e */ /* 0x000fce0000000000 */
[----:B-1--4-:R-:W-:Y:S05]  /*ebd0*/  CALL.ABS.NOINC R14 ;  /* 0x000000000e007343 */ /* 0x012fea0003c00000 */
.L_x_180:
[----:B------:R-:W-:Y:S05]  /*ebe0*/  BSYNC.RECONVERGENT B6 ;  /* 0x0000000000067941 */ /* 0x000fea0003800200 */
.L_x_179:
[----:B------:R-:W-:Y:S01]  /*ebf0*/  FSETP.NEU.AND P0, PT, R64, 1, PT ;  /* 0x3f8000004000780b */ /* 0x000fe20003f0d000 */
[----:B------:R-:W-:Y:S05]  /*ec00*/  WARPSYNC.ALL ;  /* 0x0000000000007948 */ /* 0x000fea0003800000 */
[----:B------:R-:W-:Y:S01]  /*ec10*/  LOP3.LUT R65, R16, 0x110, RZ, 0xfc, !PT ;  /* 0x0000011010417812 */ /* 0x000fe200078efcff */
[----:B------:R-:W-:Y:S01]  /*ec20*/  BSSY.RECONVERGENT B6, `(.L_x_181) ;  /* 0x000001f000067945 */ /* 0x000fe20003800200 */
[----:B------:R-:W-:Y:S02]  /*ec30*/  R2UR UR4, R24 ;  /* 0x00000000180472ca */ /* 0x000fe400000e0000 */
[----:B------:R-:W-:-:S03]  /*ec40*/  R2UR UR5, R65 ;  /* 0x00000000410572ca */ /* 0x000fc600000e0000 */
[C---:B------:R-:W-:Y:S02]  /*ec50*/  @P0 FMUL2 R40, R64.reuse.F32, R40.F32x2.HI_LO ;  /* 0x000000284028024a */ /* 0x040fe40000040000 */
[C---:B------:R-:W-:Y:S02]  /*ec60*/  @P0 FMUL2 R42, R64.reuse.F32, R42.F32x2.HI_LO ;  /* 0x0000002a402a024a */ /* 0x040fe40000040000 */
[C---:B------:R-:W-:Y:S02]  /*ec70*/  @P0 FMUL2 R44, R64.reuse.F32, R44.F32x2.HI_LO ;  /* 0x0000002c402c024a */ /* 0x040fe40000040000 */
[C---:B------:R-:W-:Y:S02]  /*ec80*/  @P0 FMUL2 R46, R64.reuse.F32, R46.F32x2.HI_LO ;  /* 0x0000002e402e024a */ /* 0x040fe40000040000 */
[C---:B------:R-:W-:Y:S02]  /*ec90*/  @P0 FMUL2 R48, R64.reuse.F32, R48.F32x2.HI_LO ;  /* 0x000000304030024a */ /* 0x040fe40000040000 */
[C---:B------:R-:W-:Y:S01]  /*eca0*/  @P0 FMUL2 R50, R64.reuse.F32, R50.F32x2.HI_LO ;  /* 0x000000324032024a */ /* 0x040fe20000040000 */
[----:B------:R-:W2:Y:S01]  /*ecb0*/  LDTM.x16 R24, tmem[UR5] ;  /* 0x00000005001879ee */ /* 0x000ea20008240000 */
[----:B------:R-:W-:-:S02]  /*ecc0*/  @P0 FMUL2 R52, R64.F32, R52.F32x2.HI_LO ;  /* 0x000000344034024a */ /* 0x000fc40000040000 */
[----:B------:R-:W-:Y:S01]  /*ecd0*/  @P0 FMUL2 R54, R64.F32, R54.F32x2.HI_LO ;  /* 0x000000364036024a */ /* 0x000fe20000040000 */
[----:B------:R-:W-:-:S03]  /*ece0*/  ISETP.NE.AND P0, PT, R62, R63, PT ;  /* 0x0000003f3e00720c */ /* 0x000fc60003f05270 */
[----:B------:R3:W-:Y:S10]  /*ecf0*/  STTM.x16 tmem[UR4], R40 ;  /* 0x00000028000079ed */ /* 0x0007f40008240004 */
[----:B--2---:R-:W-:Y:S05]  /*ed00*/  @!P0 BRA `(.L_x_182) ;  /* 0x0000000000408947 */ /* 0x004fea0003800000 */
[----:B------:R-:W-:Y:S01]  /*ed10*/  MOV R14, 0x8 ;  /* 0x00000008000e7802 */ /* 0x000fe20000000f00 */
[----:B------:R-:W2:Y:S01]  /*ed20*/  LDCU.64 UR8, c[0x4][0xb0] ;  /* 0x01001600ff0877ac */ /* 0x000ea20008000a00 */
[----:B------:R-:W-:Y:S02]  /*ed30*/  HFMA2 R12, -RZ, RZ, 0, 5.9604644775390625e-08 ;  /* 0x00000001ff0c7431 */ /* 0x000fe400000001ff */
[----:B------:R-:W-:Y:S01]  /*ed40*/  IMAD.MOV.U32 R8, RZ, RZ, 0x192 ;  /* 0x00000192ff087424 */ /* 0x000fe200078e00ff */
[----:B------:R-:W4:Y:S01]  /*ed50*/  LDCU.64 UR6, c[0x4][0xb8] ;  /* 0x01001700ff0677ac */ /* 0x000f220008000a00 */
[----:B------:R-:W1:Y:S01]  /*ed60*/  LDC.64 R14, c[0x4][R14] ;  /* 0x010000000e0e7b82 */ /* 0x000e620000000a00 */
[----:B------:R-:W-:Y:S01]  /*ed70*/  IMAD.MOV.U32 R13, RZ, RZ, RZ ;  /* 0x000000ffff0d7224 */ /* 0x000fe200078e00ff */
[----:B------:R-:W5:Y:S01]  /*ed80*/  LDCU.64 UR4, c[0x4][0x30] ;  /* 0x01000600ff0477ac */ /* 0x000f620008000a00 */
[----:B--2---:R-:W-:Y:S01]  /*ed90*/  IMAD.U32 R4, RZ, RZ, UR8 ;  /* 0x00000008ff047e24 */ /* 0x004fe2000f8e00ff */
[----:B------:R-:W-:Y:S01]  /*eda0*/  MOV R5, UR9 ;  /* 0x0000000900057c02 */ /* 0x000fe20008000f00 */
[----:B----4-:R-:W-:Y:S01]  /*edb0*/  IMAD.U32 R6, RZ, RZ, UR6 ;  /* 0x00000006ff067e24 */ /* 0x010fe2000f8e00ff */
[----:B------:R-:W-:Y:S01]  /*edc0*/  MOV R7, UR7 ;  /* 0x0000000700077c02 */ /* 0x000fe20008000f00 */
[----:B-----5:R-:W-:Y:S01]  /*edd0*/  IMAD.U32 R10, RZ, RZ, UR4 ;  /* 0x00000004ff0a7e24 */ /* 0x020fe2000f8e00ff */
[----:B------:R-:W-:-:S02]  /*ede0*/  MOV R11, UR5 ;  /* 0x00000005000b7c02 */ /* 0x000fc40008000f00 */
[----:B------:R-:W-:-:S07]  /*edf0*/  LEPC R20, `(.L_x_182) ;  /* 0x000000001014794e */ /* 0x000fce0000000000 */
[----:B-1-3--:R-:W-:Y:S05]  /*ee00*/  CALL.ABS.NOINC R14 ;  /* 0x000000000e007343 */ /* 0x00afea0003c00000 */
.L_x_182:
[----:B------:R-:W-:Y:S05]  /*ee10*/  BSYNC.RECONVERGENT B6 ;  /* 0x0000000000067941 */ /* 0x000fea0003800200 */
.L_x_181:
        /* <DEDUP_REMOVED lines=12> */
[----:B---3--:R-:W2:Y:S01]  /*eee0*/  LDTM.x16 R40, tmem[UR5] ;  /* 0x00000005002879ee */ /* 0x008ea20008240000 */
        /* <DEDUP_REMOVED lines=21> */
.L_x_184:
[----:B------:R-:W-:Y:S05]  /*f040*/  BSYNC.RECONVERGENT B6 ;  /* 0x0000000000067941 */ /* 0x000fea0003800200 */
.L_x_183:
        /* <DEDUP_REMOVED lines=34> */
.L_x_186:
[----:B------:R-:W-:Y:S05]  /*f270*/  BSYNC.RECONVERGENT B6 ;  /* 0x0000000000067941 */ /* 0x000fea0003800200 */
.L_x_185:
        /* <DEDUP_REMOVED lines=34> */
.L_x_188:
[----:B------:R-:W-:Y:S05]  /*f4a0*/  BSYNC.RECONVERGENT B6 ;  /* 0x0000000000067941 */ /* 0x000fea0003800200 */
.L_x_187:
        /* <DEDUP_REMOVED lines=34> */
.L_x_190:
[----:B------:R-:W-:Y:S05]  /*f6d0*/  BSYNC.RECONVERGENT B6 ;  /* 0x0000000000067941 */ /* 0x000fea0003800200 */
.L_x_189:
        /* <DEDUP_REMOVED lines=34> */
.L_x_192:
[----:B------:R-:W-:Y:S05]  /*f900*/  BSYNC.RECONVERGENT B6 ;  /* 0x0000000000067941 */ /* 0x000fea0003800200 */
.L_x_191:
        /* <DEDUP_REMOVED lines=34> */
.L_x_194:
[----:B------:R-:W-:Y:S05]  /*fb30*/  BSYNC.RECONVERGENT B6 ;  /* 0x0000000000067941 */ /* 0x000fea0003800200 */
.L_x_193:
[----:B------:R-:W-:Y:S01]  /*fb40*/  FSETP.NEU.AND P0, PT, R64, 1, PT ;  /* 0x3f8000004000780b */ /* 0x000fe20003f0d000 */
[----:B------:R-:W-:Y:S05]  /*fb50*/  WARPSYNC.ALL ;  /* 0x0000000000007948 */ /* 0x000fea0003800000 */
[----:B------:R-:W-:Y:S02]  /*fb60*/  R2UR UR4, R65 ;  /* 0x00000000410472ca */ /* 0x000fe400000e0000 */
[----:B---3--:R-:W-:-:S05]  /*fb70*/  LOP3.LUT R40, R16, 0x180, RZ, 0xfc, !PT ;  /* 0x0000018010287812 */ /* 0x008fca00078efcff */
[C---:B------:R-:W-:Y:S02]  /*fb80*/  @P0 FMUL2 R24, R64.reuse.F32, R24.F32x2.HI_LO ;  /* 0x000000184018024a */ /* 0x040fe40000040000 */
[C---:B------:R-:W-:Y:S02]  /*fb90*/  @P0 FMUL2 R26, R64.reuse.F32, R26.F32x2.HI_LO ;  /* 0x0000001a401a024a */ /* 0x040fe40000040000 */
[C---:B------:R-:W-:Y:S02]  /*fba0*/  @P0 FMUL2 R28, R64.reuse.F32, R28.F32x2.HI_LO ;  /* 0x0000001c401c024a */ /* 0x040fe40000040000 */
[C---:B------:R-:W-:Y:S02]  /*fbb0*/  @P0 FMUL2 R30, R64.reuse.F32, R30.F32x2.HI_LO ;  /* 0x0000001e401e024a */ /* 0x040fe40000040000 */
[C---:B------:R-:W-:Y:S02]  /*fbc0*/  @P0 FMUL2 R32, R64.reuse.F32, R32.F32x2.HI_LO ;  /* 0x000000204020024a */ /* 0x040fe40000040000 */
[----:B------:R-:W-:-:S02]  /*fbd0*/  @P0 FMUL2 R34, R64.F32, R34.F32x2.HI_LO ;  /* 0x000000224022024a */ /* 0x000fc40000040000 */
[C---:B------:R-:W-:Y:S02]  /*fbe0*/  @P0 FMUL2 R36, R64.reuse.F32, R36.F32x2.HI_LO ;  /* 0x000000244024024a */ /* 0x040fe40000040000 */
[----:B------:R-:W-:Y:S01]  /*fbf0*/  @P0 FMUL2 R38, R64.F32, R38.F32x2.HI_LO ;  /* 0x000000264026024a */ /* 0x000fe20000040000 */
[----:B------:R-:W-:-:S03]  /*fc00*/  ISETP.NE.AND P0, PT, R62, R63, PT ;  /* 0x0000003f3e00720c */ /* 0x000fc60003f05270 */
[----:B------:R2:W-:Y:S10]  /*fc10*/  STTM.x16 tmem[UR4], R24 ;  /* 0x00000018000079ed */ /* 0x0005f40008240004 */
[----:B------:R-:W-:Y:S05]  /*fc20*/  @!P0 BRA `(.L_x_195) ;  /* 0x0000000000408947 */ /* 0x000fea0003800000 */
[----:B------:R-:W-:Y:S01]  /*fc30*/  MOV R14, 0x8 ;  /* 0x00000008000e7802 */ /* 0x000fe20000000f00 */
[----:B------:R-:W3:Y:S01]  /*fc40*/  LDCU.64 UR8, c[0x4][0xb0] ;  /* 0x01001600ff0877ac */ /* 0x000ee20008000a00 */
[----:B------:R-:W-:Y:S02]  /*fc50*/  HFMA2 R12, -RZ, RZ, 0, 5.9604644775390625e-08 ;  /* 0x00000001ff0c7431 */ /* 0x000fe400000001ff */
[----:B------:R-:W-:Y:S01]  /*fc60*/  IMAD.MOV.U32 R8, RZ, RZ, 0x192 ;  /* 0x00000192ff087424 */ /* 0x000fe200078e00ff */
[----:B------:R-:W4:Y:S01]  /*fc70*/  LDCU.64 UR6, c[0x4][0xb8] ;  /* 0x01001700ff0677ac */ /* 0x000f220008000a00 */
[----:B------:R-:W1:Y:S01]  /*fc80*/  LDC.64 R14, c[0x4][R14] ;  /* 0x010000000e0e7b82 */ /* 0x000e620000000a00 */
[----:B------:R-:W-:Y:S01]  /*fc90*/  IMAD.MOV.U32 R13, RZ, RZ, RZ ;  /* 0x000000ffff0d7224 */ /* 0x000fe200078e00ff */
[----:B------:R-:W5:Y:S01]  /*fca0*/  LDCU.64 UR4, c[0x4][0x30] ;  /* 0x01000600ff0477ac */ /* 0x000f620008000a00 */
[----:B---3--:R-:W-:Y:S01]  /*fcb0*/  IMAD.U32 R4, RZ, RZ, UR8 ;  /* 0x00000008ff047e24 */ /* 0x008fe2000f8e00ff */
[----:B------:R-:W-:Y:S01]  /*fcc0*/  MOV R5, UR9 ;  /* 0x0000000900057c02 */ /* 0x000fe20008000f00 */
[----:B----4-:R-:W-:Y:S01]  /*fcd0*/  IMAD.U32 R6, RZ, RZ, UR6 ;  /* 0x00000006ff067e24 */ /* 0x010fe2000f8e00ff */
[----:B------:R-:W-:Y:S01]  /*fce0*/  MOV R7, UR7 ;  /* 0x0000000700077c02 */ /* 0x000fe20008000f00 */
[----:B-----5:R-:W-:Y:S01]  /*fcf0*/  IMAD.U32 R10, RZ, RZ, UR4 ;  /* 0x00000004ff0a7e24 */ /* 0x020fe2000f8e00ff */
[----:B------:R-:W-:-:S02]  /*fd00*/  MOV R11, UR5 ;  /* 0x00000005000b7c02 */ /* 0x000fc40008000f00 */
[----:B------:R-:W-:-:S07]  /*fd10*/  LEPC R20, `(.L_x_195) ;  /* 0x000000001014794e */ /* 0x000fce0000000000 */
[----:B-12---:R-:W-:Y:S05]  /*fd20*/  CALL.ABS.NOINC R14 ;  /* 0x000000000e007343 */ /* 0x006fea0003c00000 */
.L_x_195:
[----:B------:R-:W-:Y:S05]  /*fd30*/  WARPSYNC.ALL ;  /* 0x0000000000007948 */ /* 0x000fea0003800000 */
[----:B------:R-:W-:Y:S02]  /*fd40*/  R2UR UR4, R40 ;  /* 0x00000000280472ca */ /* 0x000fe400000e0000 */
[----:B------:R-:W-:Y:S02]  /*fd50*/  ISETP.NE.AND P0, PT, R62, R63, PT ;  /* 0x0000003f3e00720c */ /* 0x000fe40003f05270 */
[----:B--2---:R-:W-:-:S09]  /*fd60*/  LOP3.LUT R24, R16, 0x190, RZ, 0xfc, !PT ;  /* 0x0000019010187812 */ /* 0x004fd200078efcff */
[----:B------:R2:W-:Y:S02]  /*fd70*/  STTM.x16 tmem[UR4], R0 ;  /* 0x00000000000079ed */ /* 0x0005e40008240004 */
[----:B------:R-:W-:Y:S05]  /*fd80*/  @!P0 BRA `(.L_x_196) ;  /* 0x0000000000408947 */ /* 0x000fea0003800000 */
[----:B--2---:R-:W-:Y:S01]  /*fd90*/  MOV R14, 0x8 ;  /* 0x00000008000e7802 */ /* 0x004fe20000000f00 */
        /* <DEDUP_REMOVED lines=15> */
.L_x_196:
[----:B------:R-:W-:Y:S05]  /*fe90*/  WARPSYNC.ALL ;  /* 0x0000000000007948 */ /* 0x000fea0003800000 */
[----:B------:R-:W-:Y:S02]  /*fea0*/  R2UR UR4, R24 ;  /* 0x00000000180472ca */ /* 0x000fe400000e0000 */
[----:B------:R-:W-:Y:S02]  /*feb0*/  ISETP.NE.AND P0, PT, R62, R63, PT ;  /* 0x0000003f3e00720c */ /* 0x000fe40003f05270 */
[----:B------:R-:W-:-:S09]  /*fec0*/  LOP3.LUT R24, R16, 0x1a0, RZ, 0xfc, !PT ;  /* 0x000001a010187812 */ /* 0x000fd200078efcff */
[----:B------:R3:W-:Y:S02]  /*fed0*/  STTM.x16 tmem[UR4], R0 ;  /* 0x00000000000079ed */ /* 0x0007e40008240004 */
[----:B------:R-:W-:Y:S05]  /*fee0*/  @!P0 BRA `(.L_x_197) ;  /* 0x0000000000408947 */ /* 0x000fea0003800000 */
[----:B--23--:R-:W-:Y:S01]  /*fef0*/  MOV R14, 0x8 ;  /* 0x00000008000e7802 */ /* 0x00cfe20000000f00 */
        /* <DEDUP_REMOVED lines=15> */
.L_x_197:
[----:B------:R-:W-:Y:S05]  /*fff0*/  WARPSYNC.ALL ;  /* 0x0000000000007948 */ /* 0x000fea0003800000 */
[----:B------:R-:W-:Y:S02]  /*10000*/  R2UR UR4, R24 ;  /* 0x00000000180472ca */ /* 0x000fe400000e0000 */
[----:B------:R-:W-:Y:S02]  /*10010*/  ISETP.NE.AND P0, PT, R62, R63, PT ;  /* 0x0000003f3e00720c */ /* 0x000fe40003f05270 */
[----:B------:R-:W-:-:S09]  /*10020*/  LOP3.LUT R24, R16, 0x1b0, RZ, 0xfc, !PT ;  /* 0x000001b010187812 */ /* 0x000fd200078efcff */
[----:B------:R4:W-:Y:S02]  /*10030*/  STTM.x16 tmem[UR4], R0 ;  /* 0x00000000000079ed */ /* 0x0009e40008240004 */
[----:B------:R-:W-:Y:S05]  /*10040*/  @!P0 BRA `(.L_x_198) ;  /* 0x0000000000408947 */ /* 0x000fea0003800000 */
[----:B--234-:R-:W-:Y:S01]  /*10050*/  MOV R14, 0x8 ;  /* 0x00000008000e7802 */ /* 0x01cfe20000000f00 */
        /* <DEDUP_REMOVED lines=15> */
.L_x_198:
[----:B------:R-:W-:Y:S05]  /*10150*/  WARPSYNC.ALL ;  /* 0x0000000000007948 */ /* 0x000fea0003800000 */
[----:B------:R-:W-:Y:S02]  /*10160*/  R2UR UR4, R24 ;  /* 0x00000000180472ca */ /* 0x000fe400000e0000 */
[----:B------:R-:W-:Y:S02]  /*10170*/  ISETP.NE.AND P0, PT, R62, R63, PT ;  /* 0x0000003f3e00720c */ /* 0x000fe40003f05270 */
[----:B------:R-:W-:-:S09]  /*10180*/  LOP3.LUT R24, R16, 0x1c0, RZ, 0xfc, !PT ;  /* 0x000001c010187812 */ /* 0x000fd200078efcff */
[----:B------:R1:W-:Y:S02]  /*10190*/  STTM.x16 tmem[UR4], R0 ;  /* 0x00000000000079ed */ /* 0x0003e40008240004 */
[----:B------:R-:W-:Y:S05]  /*101a0*/  @!P0 BRA `(.L_x_199) ;  /* 0x0000000000408947 */ /* 0x000fea0003800000 */
[----:B-1234-:R-:W-:Y:S01]  /*101b0*/  MOV R14, 0x8 ;  /* 0x00000008000e7802 */ /* 0x01efe20000000f00 */
[----:B------:R-:W1:Y:S01]  /*101c0*/  LDCU.64 UR8, c[0x4][0xb0] ;  /* 0x01001600ff0877ac */ /* 0x000e620008000a00 */
[----:B------:R-:W-:Y:S02]  /*101d0*/  HFMA2 R12, -RZ, RZ, 0, 5.9604644775390625e-08 ;  /* 0x00000001ff0c7431 */ /* 0x000fe400000001ff */
[----:B------:R-:W-:Y:S01]  /*101e0*/  IMAD.MOV.U32 R8, RZ, RZ, 0x192 ;  /* 0x00000192ff087424 */ /* 0x000fe200078e00ff */
[----:B------:R-:W2:Y:S01]  /*101f0*/  LDCU.64 UR6, c[0x4][0xb8] ;  /* 0x01001700ff0677ac */ /* 0x000ea20008000a00 */
[----:B------:R-:W3:Y:S01]  /*10200*/  LDC.64 R14, c[0x4][R14] ;  /* 0x010000000e0e7b82 */ /* 0x000ee20000000a00 */
[----:B------:R-:W-:Y:S01]  /*10210*/  IMAD.MOV.U32 R13, RZ, RZ, RZ ;  /* 0x000000ffff0d7224 */ /* 0x000fe200078e00ff */
[----:B------:R-:W4:Y:S01]  /*10220*/  LDCU.64 UR4, c[0x4][0x30] ;  /* 0x01000600ff0477ac */ /* 0x000f220008000a00 */
[----:B-1----:R-:W-:Y:S01]  /*10230*/  IMAD.U32 R4, RZ, RZ, UR8 ;  /* 0x00000008ff047e24 */ /* 0x002fe2000f8e00ff */
[----:B------:R-:W-:Y:S01]  /*10240*/  MOV R5, UR9 ;  /* 0x0000000900057c02 */ /* 0x000fe20008000f00 */
[----:B--2---:R-:W-:Y:S01]  /*10250*/  IMAD.U32 R6, RZ, RZ, UR6 ;  /* 0x00000006ff067e24 */ /* 0x004fe2000f8e00ff */
[----:B------:R-:W-:Y:S01]  /*10260*/  MOV R7, UR7 ;  /* 0x0000000700077c02 */ /* 0x000fe20008000f00 */
[----:B----4-:R-:W-:Y:S01]  /*10270*/  IMAD.U32 R10, RZ, RZ, UR4 ;  /* 0x00000004ff0a7e24 */ /* 0x010fe2000f8e00ff */
[----:B------:R-:W-:-:S02]  /*10280*/  MOV R11, UR5 ;  /* 0x00000005000b7c02 */ /* 0x000fc40008000f00 */
[----:B------:R-:W-:-:S07]  /*10290*/  LEPC R20, `(.L_x_199) ;  /* 0x000000001014794e */ /* 0x000fce0000000000 */
[----:B---3--:R-:W-:Y:S05]  /*102a0*/  CALL.ABS.NOINC R14 ;  /* 0x000000000e007343 */ /* 0x008fea0003c00000 */
.L_x_199:
        /* <DEDUP_REMOVED lines=22> */
.L_x_200:
        /* <DEDUP_REMOVED lines=22> */
.L_x_201:
[----:B------:R-:W-:Y:S01]  /*10570*/  LOP3.LUT R20, R16, 0x1f0, RZ, 0xfc, !PT ;  /* 0x000001f010147812 */ /* 0x000fe200078efcff */
[----:B------:R-:W-:Y:S05]  /*10580*/  WARPSYNC.ALL ;  /* 0x0000000000007948 */ /* 0x000fea0003800000 */
[----:B------:R-:W-:Y:S02]  /*10590*/  R2UR UR5, R24 ;  /* 0x00000000180572ca */ /* 0x000fe400000e0000 */
[----:B------:R-:W-:-:S11]  /*105a0*/  R2UR UR4, R20 ;  /* 0x00000000140472ca */ /* 0x000fd600000e0000 */
[----:B------:R1:W-:Y:S02]  /*105b0*/  STTM.x16 tmem[UR5], R0 ;  /* 0x00000000000079ed */ /* 0x0003e40008240005 */
[----:B------:R1:W-:Y:S02]  /*105c0*/  STTM.x16 tmem[UR4], R0 ;  /* 0x00000000000079ed */ /* 0x0003e40008240004 */
.L_x_178:
[----:B------:R-:W-:-:S09]  /*105d0*/  UISETP.NE.AND UP0, UPT, UR38, URZ, UPT ;  /* 0x000000ff2600728c */ /* 0x000fd2000bf05270 */
[----:B------:R-:W-:Y:S05]  /*105e0*/  BRA.U !UP0, `(.L_x_202) ;  /* 0x0000000108047547 */ /* 0x000fea000b800000 */
[----:B------:R-:W-:Y:S05]  /*105f0*/  BPT.TRAP 0x1 ;  /* 0x000000040000795c */ /* 0x000fea0000300000 */
.L_x_202:
[----:B-1234-:R-:W-:Y:S01]  /*10600*/  IADD3 R3, PT, PT, R59, 0x58088, RZ ;  /* 0x000580883b037810 */ /* 0x01efe20007ffe0ff */
[----:B------:R-:W-:Y:S02]  /*10610*/  UISETP.NE.AND UP0, UPT, UR41, URZ, UPT ;  /* 0x000000ff2900728c */ /* 0x000fe4000bf05270 */
[----:B------:R-:W-:Y:S01]  /*10620*/  ULOP3.LUT UR39, UR39, 0x1, URZ, 0x3c, !UPT ;  /* 0x0000000127277892 */ /* 0x000fe2000f8e3cff */
[----:B------:R-:W-:-:S04]  /*10630*/  PRMT R0, R60, 0x654, R3 ;  /* 0x000006543c007816 */ /* 0x000fc80000000003 */
[----:B------:R1:W-:Y:S01]  /*10640*/  SYNCS.ARRIVE.TRANS64.RED.A1T0 RZ, [R0+URZ], RZ ;  /* 0x000000ff00ff79a7 */ /* 0x0003e200081004ff */
[----:B------:R-:W2:Y:S01]  /*10650*/  FENCE.VIEW.ASYNC.T ;  /* 0x00000000000073c6 */ /* 0x000ea20000000200 */
[----:B------:R-:W-:Y:S05]  /*10660*/  BRA.U UP0, `(.L_x_203) ;  /* 0x0000000100087547 */ /* 0x000fea000b800000 */
[----:B------:R-:W-:Y:S05]  /*10670*/  BPT.TRAP 0x1 ;  /* 0x000000040000795c */ /* 0x000fea0000300000 */
[----:B------:R-:W-:Y:S05]  /*10680*/  BPT.TRAP 0x1 ;  /* 0x000000040000795c */ /* 0x000fea0000300000 */
.L_x_203:
[----:B------:R-:W-:Y:S01]  /*10690*/  IADD3 R3, PT, PT, R59, 0x580a0, RZ ;  /* 0x000580a03b037810 */ /* 0x000fe20007ffe0ff */
[----:B------:R-:W-:-:S03]  /*106a0*/  UISETP.NE.AND UP0, UPT, UR38, URZ, UPT ;  /* 0x000000ff2600728c */ /* 0x000fc6000bf05270 */
[----:B-1----:R-:W-:-:S04]  /*106b0*/  PRMT R0, R60, 0x654, R3 ;  /* 0x000006543c007816 */ /* 0x002fc80000000003 */
[----:B--2---:R1:W-:Y:S02]  /*106c0*/  SYNCS.ARRIVE.TRANS64.RED.A1T0 RZ, [R0+URZ], RZ ;  /* 0x000000ff00ff79a7 */ /* 0x0043e400081004ff */
[----:B------:R-:W-:Y:S05]  /*106d0*/  BRA.U !UP0, `(.L_x_204) ;  /* 0x0000000108047547 */ /* 0x000fea000b800000 */
[----:B------:R-:W-:Y:S05]  /*106e0*/  BPT.TRAP 0x1 ;  /* 0x000000040000795c */ /* 0x000fea0000300000 */
.L_x_204:
[----:B-1----:R-:W-:Y:S01]  /*106f0*/  IMAD.U32 R0, RZ, RZ, UR39 ;  /* 0x00000027ff007e24 */ /* 0x002fe2000f8e00ff */
[----:B------:R-:W-:-:S04]  /*10700*/  LOP3.LUT R3, R16, 0x80, RZ, 0xfc, !PT ;  /* 0x0000008010037812 */ /* 0x000fc800078efcff */
[----:B------:R-:W-:-:S04]  /*10710*/  SHF.L.U32 R0, R0, 0x1f, RZ ;  /* 0x0000001f00007819 */ /* 0x000fc800000006ff */
[----:B------:R-:W1:Y:S02]  /*10720*/  SYNCS.PHASECHK.TRANS64.TRYWAIT P0, [R59+URZ+0x58080], R0 ;  /* 0x058080003b0075a7 */ /* 0x000e6400080011ff */
[----:B-1----:R-:W-:Y:S05]  /*10730*/  @!P0 BRA `(.L_x_205) ;  /* 0x0000015c00cc8947 */ /* 0x002fea0003800000 */
.L_x_450:
[----:B------:R-:W-:Y:S01]  /*10740*/  R2UR UR4, R3 ;  /* 0x00000000030472ca */ /* 0x000fe200000e0000 */
[----:B------:R-:W-:Y:S01]  /*10750*/  UISETP.NE.AND UP0, UPT, UR41, URZ, UPT ;  /* 0x000000ff2900728c */ /* 0x000fe2000bf05270 */
[----:B------:R-:W-:Y:S01]  /*10760*/  PLOP3.LUT P0, PT, PT, PT, PT, 0x80, 0x8 ;  /* 0x000000000008781c */ /* 0x000fe20003f0f070 */
[----:B------:R-:W-:-:S10]  /*10770*/  IMAD.MOV.U32 R62, RZ, RZ, 0x3f800000 ;  /* 0x3f800000ff3e7424 */ /* 0x000fd400078e00ff */
[----:B------:R-:W2:Y:S02]  /*10780*/  LDTM.x2 R4, tmem[UR4] ;  /* 0x00000004000479ee */ /* 0x000ea400080c0000 */
        /* <DEDUP_REMOVED lines=12> */
.L_x_206:
[----:B------:R-:W-:Y:S01]  /*10850*/  IMAD.U32 R0, RZ, RZ, UR42 ;  /* 0x0000002aff007e24 */ /* 0x000fe2000f8e00ff */
[----:B------:R-:W-:-:S04]  /*10860*/  FSETP.NEU.AND P1, PT, R62, 1, PT ;  /* 0x3f8000003e00780b */ /* 0x000fc80003f2d000 */
[----:B------:R-:W-:-:S04]  /*10870*/  SHF.L.U32 R0, R0, 0x1f, RZ ;  /* 0x0000001f00007819 */ /* 0x000fc800000006ff */
[----:B------:R-:W1:Y:S02]  /*10880*/  SYNCS.PHASECHK.TRANS64.TRYWAIT P0, [R59+URZ+0x58098], R0 ;  /* 0x058098003b0075a7 */ /* 0x000e6400080011ff */
[----:B-1----:R-:W-:Y:S05]  /*10890*/  @!P0 BRA `(.L_x_207) ;  /* 0x0000015c00888947 */ /* 0x002fea0003800000 */
.L_x_451:
        /* <DEDUP_REMOVED lines=27> */
.L_x_210:
[----:B------:R-:W-:Y:S05]  /*10a50*/  BSYNC.RECONVERGENT B6 ;  /* 0x0000000000067941 */ /* 0x000fea0003800200 */
.L_x_209:
        /* <DEDUP_REMOVED lines=34> */
.L_x_212:
[----:B------:R-:W-:Y:S05]  /*10c80*/  BSYNC.RECONVERGENT B6 ;  /* 0x0000000000067941 */ /* 0x000fea0003800200 */
.L_x_211:
        /* <DEDUP_REMOVED lines=34> */
.L_x_214:
[----:B------:R-:W-:Y:S05]  /*10eb0*/  BSYNC.RECONVERGENT B6 ;  /* 0x0000000000067941 */ /* 0x000fea0003800200 */
.L_x_213:
        /* <DEDUP_REMOVED lines=34> */
.L_x_216:
[----:B------:R-:W-:Y:S05]  /*110e0*/  BSYNC.RECONVERGENT B6 ;  /* 0x0000000000067941 */ /* 0x000fea0003800200 */
.L_x_215:
        /* <DEDUP_REMOVED lines=34> */
.L_x_218:
[----:B------:R-:W-:Y:S05]  /*11310*/  BSYNC.RECONVERGENT B6 ;  /* 0x0000000000067941 */ /* 0x000fea0003800200 */
.L_x_217:
        /* <DEDUP_REMOVED lines=34> */
.L_x_220:
[----:B------:R-:W-:Y:S05]  /*11540*/  BSYNC.RECONVERGENT B6 ;  /* 0x0000000000067941 */ /* 0x000fea0003800200 */
.L_x_219:
        /* <DEDUP_REMOVED lines=34> */
.L_x_222:
[----:B------:R-:W-:Y:S05]  /*11770*/  BSYNC.RECONVERGENT B6 ;  /* 0x0000000000067941 */ /* 0x000fea0003800200 */
.L_x_221:
        /* <DEDUP_REMOVED lines=34> */
.L_x_224:
[----:B------:R-:W-:Y:S05]  /*119a0*/  BSYNC.RECONVERGENT B6 ;  /* 0x0000000000067941 */ /* 0x000fea0003800200 */
.L_x_223:
        /* <DEDUP_REMOVED lines=31> */
.L_x_225:
        /* <DEDUP_REMOVED lines=22> */
.L_x_226:
        /* <DEDUP_REMOVED lines=22> */
.L_x_227:
        /* <DEDUP_REMOVED lines=22> */
.L_x_228:
        /* <DEDUP_REMOVED lines=22> */
.L_x_229:
        /* <DEDUP_REMOVED lines=22> */
.L_x_230:
        /* <DEDUP_REMOVED lines=22> */
.L_x_231:
[----:B------:R-:W-:Y:S01]  /*123e0*/  LOP3.LUT R16, R16, 0x270, RZ, 0xfc, !PT ;  /* 0x0000027010107812 */ /* 0x000fe200078efcff */
[----:B------:R-:W-:Y:S05]  /*123f0*/  WARPSYNC.ALL ;  /* 0x0000000000007948 */ /* 0x000fea0003800000 */
[----:B------:R-:W-:Y:S02]  /*12400*/  R2UR UR5, R24 ;  /* 0x00000000180572ca */ /* 0x000fe400000e0000 */
[----:B------:R-:W-:-:S11]  /*12410*/  R2UR UR4, R16 ;  /* 0x00000000100472ca */ /* 0x000fd600000e0000 */
[----:B------:R1:W-:Y:S02]  /*12420*/  STTM.x16 tmem[UR5], R0 ;  /* 0x00000000000079ed */ /* 0x0003e40008240005 */
[----:B------:R1:W-:Y:S02]  /*12430*/  STTM.x16 tmem[UR4], R0 ;  /* 0x00000000000079ed */ /* 0x0003e40008240004 */
.L_x_208:
[----:B------:R-:W-:-:S09]  /*12440*/  UISETP.NE.AND UP0, UPT, UR40, URZ, UPT ;  /* 0x000000ff2800728c */ /* 0x000fd2000bf05270 */
[----:B------:R-:W-:Y:S05]  /*12450*/  BRA.U !UP0, `(.L_x_232) ;  /* 0x0000000108047547 */ /* 0x000fea000b800000 */
[----:B------:R-:W-:Y:S05]  /*12460*/  BPT.TRAP 0x1 ;  /* 0x000000040000795c */ /* 0x000fea0000300000 */
.L_x_232:
[----:B-1234-:R-:W-:Y:S01]  /*12470*/  PRMT R0, R60, 0x654, R17 ;  /* 0x000006543c007816 */ /* 0x01efe20000000011 */
[----:B------:R-:W-:-:S03]  /*12480*/  UISETP.NE.AND UP0, UPT, UR41, URZ, UPT ;  /* 0x000000ff2900728c */ /* 0x000fc6000bf05270 */
[----:B------:R1:W-:Y:S01]  /*12490*/  SYNCS.ARRIVE.TRANS64.RED.A1T0 RZ, [R0+URZ], RZ ;  /* 0x000000ff00ff79a7 */ /* 0x0003e200081004ff */
[----:B------:R-:W2:Y:S05]  /*124a0*/  FENCE.VIEW.ASYNC.T ;  /* 0x00000000000073c6 */ /* 0x000eaa0000000200 */
[----:B------:R-:W-:Y:S05]  /*124b0*/  BRA.U UP0, `(.L_x_233) ;  /* 0x0000000100087547 */ /* 0x000fea000b800000 */
[----:B------:R-:W-:Y:S05]  /*124c0*/  BPT.TRAP 0x1 ;  /* 0x000000040000795c */ /* 0x000fea0000300000 */
[----:B------:R-:W-:Y:S05]  /*124d0*/  BPT.TRAP 0x1 ;  /* 0x000000040000795c */ /* 0x000fea0000300000 */
.L_x_233:
[----:B------:R-:W-:Y:S01]  /*124e0*/  ISETP.NE.AND P0, PT, R19, RZ, PT ;  /* 0x000000ff1300720c */ /* 0x000fe20003f05270 */
[----:B------:R-:W-:Y:S01]  /*124f0*/  VIADD R3, R59, 0x580a8 ;  /* 0x000580a83b037836 */ /* 0x000fe20000000000 */
[----:B------:R-:W-:-:S04]  /*12500*/  ULOP3.LUT UR42, UR42, 0x1, URZ, 0x3c, !UPT ;  /* 0x000000012a2a7892 */ /* 0x000fc8000f8e3cff */
[----:B------:R-:W-:-:S04]  /*12510*/  PRMT R3, R60, 0x654, R3 ;  /* 0x000006543c037816 */ /* 0x000fc80000000003 */
[----:B--2---:R2:W-:Y:S02]  /*12520*/  SYNCS.ARRIVE.TRANS64.RED.A1T0 RZ, [R3+URZ], RZ ;  /* 0x000000ff03ff79a7 */ /* 0x0045e400081004ff */
[----:B--2---:R-:W-:Y:S01]  /*12530*/  LOP3.LUT R3, R23, 0x1, RZ, 0x3c, !PT ;  /* 0x0000000117037812 */ /* 0x004fe200078e3cff */
[----:B------:R-:W-:Y:S06]  /*12540*/  @P0 BRA `(.L_x_234) ;  /* 0xffffffc000a40947 */ /* 0x000fec000383ffff */
.L_x_173:
[----:B------:R-:W-:-:S09]  /*12550*/  UISETP.NE.AND UP0, UPT, UR38, URZ, UPT ;  /* 0x000000ff2600728c */ /* 0x000fd2000bf05270 */
[----:B------:R-:W-:Y:S05]  /*12560*/  BRA.U !UP0, `(.L_x_235) ;  /* 0x0000000108047547 */ /* 0x000fea000b800000 */
[----:B------:R-:W-:Y:S05]  /*12570*/  BPT.TRAP 0x1 ;  /* 0x000000040000795c */ /* 0x000fea0000300000 */
.L_x_235:
[----:B------:R-:W-:Y:S01]  /*12580*/  IADD3 R31, PT, PT, R59, 0x58088, RZ ;  /* 0x000580883b1f7810 */ /* 0x000fe20007ffe0ff */
[----:B------:R-:W-:-:S03]  /*12590*/  UISETP.NE.AND UP0, UPT, UR40, URZ, UPT ;  /* 0x000000ff2800728c */ /* 0x000fc6000bf05270 */
[----:B--2---:R-:W-:-:S04]  /*125a0*/  PRMT R4, R60, 0x654, R31 ;  /* 0x000006543c047816 */ /* 0x004fc8000000001f */
[----:B------:R2:W-:Y:S02]  /*125b0*/  SYNCS.ARRIVE.TRANS64.RED.A1T0 RZ, [R4+URZ], RZ ;  /* 0x000000ff04ff79a7 */ /* 0x0005e400081004ff */
[----:B------:R-:W-:Y:S05]  /*125c0*/  BRA.U !UP0, `(.L_x_236) ;  /* 0x0000000108047547 */ /* 0x000fea000b800000 */
[----:B------:R-:W-:Y:S05]  /*125d0*/  BPT.TRAP 0x1 ;  /* 0x000000040000795c */ /* 0x000fea0000300000 */
.L_x_236:
[----:B--2---:R-:W-:Y:S01]  /*125e0*/  SHF.L.U32 R4, R3, 0x1f, RZ ;  /* 0x0000001f03047819 */ /* 0x004fe200000006ff */
[----:B------:R-:W2:Y:S03]  /*125f0*/  S2R R26, SR_TID.X ;  /* 0x00000000001a7919 */ /* 0x000ea60000002100 */
[----:B------:R-:W3:Y:S01]  /*12600*/  SYNCS.PHASECHK.TRANS64.TRYWAIT P0, [R59+URZ+0x58070], R4 ;  /* 0x058070043b0075a7 */ /* 0x000ee200080011ff */
[----:B--2---:R-:W-:-:S05]  /*12610*/  IMAD.U32 R28, R26, 0x10000, RZ ;  /* 0x000100001a1c7824 */ /* 0x004fca00078e00ff */
[----:B------:R-:W-:Y:S01]  /*12620*/  LOP3.LUT R28, R28, 0x600000, RZ, 0xc0, !PT ;  /* 0x006000001c1c7812 */ /* 0x000fe200078ec0ff */
[----:B---3--:R-:W-:Y:S06]  /*12630*/  @!P0 BRA `(.L_x_237) ;  /* 0x0000014000348947 */ /* 0x008fec0003800000 */
.L_x_452:
[----:B------:R-:W-:Y:S05]  /*12640*/  WARPSYNC.ALL ;  /* 0x0000000000007948 */ /* 0x000fea0003800000 */
[----:B------:R-:W-:Y:S01]  /*12650*/  R2UR UR4, R28 ;  /* 0x000000001c0472ca */ /* 0x000fe200000e0000 */
[----:B------:R-:W-:-:S12]  /*12660*/  UISETP.NE.AND UP0, UPT, UR40, URZ, UPT ;  /* 0x000000ff2800728c */ /* 0x000fd8000bf05270 */
[----:B------:R-:W3:Y:S02]  /*12670*/  LDTM.x2 R24, tmem[UR4] ;  /* 0x00000004001879ee */ /* 0x000ee400080c0000 */
[----:B---3--:R-:W-:Y:S05]  /*12680*/  BRA.U !UP0, `(.L_x_238) ;  /* 0x0000000108047547 */ /* 0x008fea000b800000 */
[----:B------:R-:W-:Y:S05]  /*12690*/  BPT.TRAP 0x1 ;  /* 0x000000040000795c */ /* 0x000fea0000300000 */
.L_x_238:
[----:B------:R3:W-:Y:S01]  /*126a0*/  SYNCS.ARRIVE.TRANS64.RED.A1T0 RZ, [R0+URZ], RZ ;  /* 0x000000ff00ff79a7 */ /* 0x0007e200081004ff */
[----:B------:R-:W-:-:S09]  /*126b0*/  UISETP.NE.AND UP0, UPT, UR41, URZ, UPT ;  /* 0x000000ff2900728c */ /* 0x000fd2000bf05270 */
[----:B------:R-:W-:Y:S05]  /*126c0*/  BRA.U UP0, `(.L_x_239) ;  /* 0x0000000100047547 */ /* 0x000fea000b800000 */
[----:B------:R-:W-:Y:S05]  /*126d0*/  BPT.TRAP 0x1 ;  /* 0x000000040000795c */ /* 0x000fea0000300000 */
.L_x_239:
[----:B-1-3--:R-:W-:-:S04]  /*126e0*/  MOV R0, UR42 ;  /* 0x0000002a00007c02 */ /* 0x00afc80008000f00 */
[----:B------:R-:W-:-:S04]  /*126f0*/  SHF.L.U32 R0, R0, 0x1f, RZ ;  /* 0x0000001f00007819 */ /* 0x000fc800000006ff */
[----:B------:R-:W1:Y:S02]  /*12700*/  SYNCS.PHASECHK.TRANS64.TRYWAIT P0, [R59+URZ+0x58090], R0 ;  /* 0x058090003b0075a7 */ /* 0x000e6400080011ff */
[----:B-1----:R-:W-:Y:S05]  /*12710*/  @!P0 BRA `(.L_x_240) ;  /* 0x0000014000108947 */ /* 0x002fea0003800000 */
.L_x_453:
[----:B------:R-:W-:-:S09]  /*12720*/  UISETP.NE.AND UP0, UPT, UR41, URZ, UPT ;  /* 0x000000ff2900728c */ /* 0x000fd2000bf05270 */
[----:B------:R-:W-:Y:S05]  /*12730*/  BRA.U UP0, `(.L_x_241) ;  /* 0x0000000100047547 */ /* 0x000fea000b800000 */
[----:B------:R-:W-:Y:S05]  /*12740*/  BPT.TRAP 0x1 ;  /* 0x000000040000795c */ /* 0x000fea0000300000 */
.L_x_241:
[----:B-1----:R-:W-:Y:S01]  /*12750*/  SHF.L.U32 R0, R56, 0x1f, RZ ;  /* 0x0000001f38007819 */ /* 0x002fe200000006ff */
[----:B------:R1:W3:Y:S01]  /*12760*/  MUFU.RCP R3, R24 ;  /* 0x0000001800037308 */ /* 0x0002e20000001000 */
[----:B------:R-:W-:Y:S02]  /*12770*/  BSSY B0, `(.L_x_242) ;  /* 0x0000003000007945 */ /* 0x000fe40003800000 */
[----:B------:R-:W4:Y:S02]  /*12780*/  SYNCS.PHASECHK.TRANS64.TRYWAIT P0, [R59+URZ+0x580c0], R0 ;  /* 0x0580c0003b0075a7 */ /* 0x000f2400080011ff */
[----:B-1-34-:R-:W-:Y:S05]  /*12790*/  @!P0 BRA `(.L_x_243) ;  /* 0x0000014000048947 */ /* 0x01afea0003800000 */
.L_x_454:
[----:B------:R-:W-:Y:S05]  /*127a0*/  BSYNC B0 ;  /* 0x0000000000007941 */ /* 0x000fea0003800000 */
.L_x_242:
[----:B------:R-:W3:Y:S01]  /*127b0*/  LDCU UR4, c[0x0][0x708] ;  /* 0x0000e100ff0477ac */ /* 0x000ee20008000800 */
[----:B-1----:R-:W-:Y:S01]  /*127c0*/  FFMA R0, -R24, R3, 1 ;  /* 0x3f80000018007423 */ /* 0x002fe20000000103 */
[----:B------:R-:W1:Y:S03]  /*127d0*/  LDC R32, c[0x0][0x708] ;  /* 0x0001c200ff207b82 */ /* 0x000e660000000800 */
[----:B------:R-:W-:Y:S01]  /*127e0*/  FFMA R0, R3, R0, R3 ;  /* 0x0000000003007223 */ /* 0x000fe20000000003 */
[----:B---3--:R-:W-:-:S03]  /*127f0*/  MOV R3, UR4 ;  /* 0x0000000400037c02 */ /* 0x008fc60008000f00 */
[----:B------:R-:W-:Y:S01]  /*12800*/  FFMA R33, R0, UR4, RZ ;  /* 0x0000000400217c23 */ /* 0x000fe200080000ff */
[----:B------:R-:W3:Y:S03]  /*12810*/  FCHK P0, R3, R24 ;  /* 0x0000001803007302 */ /* 0x000ee60000000000 */
[----:B--2---:R-:W-:-:S04]  /*12820*/  FFMA R4, -R24, R33, UR4 ;  /* 0x0000000418047e23 */ /* 0x004fc80008000121 */
[----:B------:R-:W-:Y:S01]  /*12830*/  FFMA R33, R0, R4, R33 ;  /* 0x0000000400217223 */ /* 0x000fe20000000021 */
[----:B---3--:R-:W-:Y:S06]  /*12840*/  @!P0 BRA `(.L_x_244) ;  /* 0x0000000000088947 */ /* 0x008fec0003800000 */
[----:B------:R-:W-:Y:S02]  /*12850*/  MOV R4, 0x12870 ;  /* 0x0001287000047802 */ /* 0x000fe40000000f00 */
[----:B-1----:R-:W-:Y:S05]  /*12860*/  CALL.REL.NOINC `($__internal_3_$__cuda_sm3x_div_rn_noftz_f32_slowpath) ;  /* 0x0000014800547944 */ /* 0x002fea0003c00000 */
.L_x_244:
[----:B------:R-:W2:Y:S01]  /*12870*/  S2R R20, SR_SWINHI ;  /* 0x0000000000147919 */ /* 0x000ea20000002f00 */
[----:B------:R-:W-:Y:S01]  /*12880*/  LOP3.LUT R0, R28, 0x100, RZ, 0xfc, !PT ;  /* 0x000001001c007812 */ /* 0x000fe200078efcff */
[----:B------:R-:W-:Y:S05]  /*12890*/  WARPSYNC.ALL ;  /* 0x0000000000007948 */ /* 0x000fea0003800000 */
[----:B------:R-:W-:Y:S01]  /*128a0*/  R2UR UR4, R0 ;  /* 0x00000000000472ca */ /* 0x000fe200000e0000 */
[C---:B------:R-:W-:Y:S01]  /*128b0*/  IMAD.SHL.U32 R0, R26.reuse, 0x100, RZ ;  /* 0x000001001a007824 */ /* 0x040fe200078e00ff */
[----:B------:R-:W-:Y:S01]  /*128c0*/  SHF.R.U32.HI R29, RZ, 0x15, R28 ;  /* 0x00000015ff1d7819 */ /* 0x000fe2000001161c */
[----:B------:R-:W-:-:S03]  /*128d0*/  IMAD.SHL.U32 R27, R26, 0x40, RZ ;  /* 0x000000401a1b7824 */ /* 0x000fc600078e00ff */
[----:B------:R-:W-:-:S04]  /*128e0*/  LOP3.LUT R30, R0, 0x1800, RZ, 0xc0, !PT ;  /* 0x00001800001e7812 */ /* 0x000fc800078ec0ff */
[----:B------:R-:W-:Y:S02]  /*128f0*/  LOP3.LUT R27, R30, 0x1c0, R27, 0xf8, !PT ;  /* 0x000001c01e1b7812 */ /* 0x000fe400078ef81b */
[----:B------:R-:W-:Y:S01]  /*12900*/  SHF.R.U32.HI R30, RZ, 0x5, R26 ;  /* 0x00000005ff1e7819 */ /* 0x000fe2000001161a */
[----:B------:R-:W3:Y:S01]  /*12910*/  LDTM.x16 R4, tmem[UR4] ;  /* 0x00000004000479ee */ /* 0x000ee20008240000 */
[----:B------:R-:W-:Y:S02]  /*12920*/  LOP3.LUT R27, R27, 0x6000, R0, 0xf8, !PT ;  /* 0x000060001b1b7812 */ /* 0x000fe400078ef800 */
[----:B------:R-:W-:Y:S02]  /*12930*/  LOP3.LUT R30, R30, 0x3, RZ, 0xc0, !PT ;  /* 0x000000031e1e7812 */ /* 0x000fe400078ec0ff */
[----:B------:R-:W-:Y:S02]  /*12940*/  MOV R36, R59 ;  /* 0x0000003b00247202 */ /* 0x000fe40000000f00 */
[----:B--2---:R-:W-:-:S03]  /*12950*/  MOV R37, R20 ;  /* 0x0000001400257202 */ /* 0x004fc60000000f00 */
[----:B------:R-:W-:-:S03]  /*12960*/  IMAD.WIDE.U32 R36, R27, 0x2, R36 ;  /* 0x000000021b247825 */ /* 0x000fc600078e0024 */
[C---:B------:R-:W-:Y:S02]  /*12970*/  IADD3 R0, P1, PT, R36.reuse, 0x38000, RZ ;  /* 0x0003800024007810 */ /* 0x040fe40007f3e0ff */
[----:B------:R-:W-:Y:S01]  /*12980*/  IADD3 R3, P0, PT, R36, 0x38010, RZ ;  /* 0x0003801024037810 */ /* 0x000fe20007f1e0ff */
[C---:B---3--:R-:W-:Y:S02]  /*12990*/  FMUL2 R4, R33.reuse.F32, R4.F32x2.HI_LO ;  /* 0x000000042104724a */ /* 0x048fe40000040000 */
[C---:B------:R-:W-:Y:S02]  /*129a0*/  FMUL2 R6, R33.reuse.F32, R6.F32x2.HI_LO ;  /* 0x000000062106724a */ /* 0x040fe40000040000 */
[--C-:B------:R-:W-:Y:S02]  /*129b0*/  IMAD.X R39, RZ, RZ, R37.reuse, P1 ;  /* 0x000000ffff277224 */ /* 0x100fe400008e0625 */
[----:B------:R-:W-:Y:S02]  /*129c0*/  FMUL2 R12, R33.F32, R12.F32x2.HI_LO ;  /* 0x0000000c210c724a */ /* 0x000fe40000040000 */
[----:B------:R-:W-:-:S02]  /*129d0*/  IMAD.X R37, RZ, RZ, R37, P0 ;  /* 0x000000ffff257224 */ /* 0x000fc400000e0625 */
[----:B------:R-:W-:Y:S01]  /*129e0*/  FMUL2 R20, R33.F32, R8.F32x2.HI_LO ;  /* 0x000000082114724a */ /* 0x000fe20000040000 */
[----:B------:R-:W-:Y:S01]  /*129f0*/  F2FP.F16.F32.PACK_AB R8, R5, R4 ;  /* 0x000000040508723e */ /* 0x000fe200000000ff */
[----:B------:R-:W-:Y:S01]  /*12a00*/  FMUL2 R34, R33.F32, R10.F32x2.HI_LO ;  /* 0x0000000a2122724a */ /* 0x000fe20000040000 */
[----:B------:R-:W-:Y:S01]  /*12a10*/  F2FP.F16.F32.PACK_AB R9, R7, R6 ;  /* 0x000000060709723e */ /* 0x000fe200000000ff */
[C---:B------:R-:W-:Y:S01]  /*12a20*/  FMUL2 R14, R33.reuse.F32, R14.F32x2.HI_LO ;  /* 0x0000000e210e724a */ /* 0x040fe20000040000 */
[----:B------:R-:W-:Y:S01]  /*12a30*/  SHF.R.U64 R7, R0, 0x3, R39 ;  /* 0x0000000300077819 */ /* 0x000fe20000001227 */
[----:B------:R-:W-:Y:S01]  /*12a40*/  FMUL2 R16, R33.F32, R16.F32x2.HI_LO ;  /* 0x000000102110724a */ /* 0x000fe20000040000 */
[----:B------:R-:W-:Y:S01]  /*12a50*/  F2FP.F16.F32.PACK_AB R4, R13, R12 ;  /* 0x0000000c0d04723e */ /* 0x000fe200000000ff */
[----:B------:R-:W-:Y:S01]  /*12a60*/  FMUL2 R18, R33.F32, R18.F32x2.HI_LO ;  /* 0x000000122112724a */ /* 0x000fe20000040000 */
[----:B------:R-:W-:Y:S02]  /*12a70*/  SHF.R.U64 R12, R3, 0x3, R37 ;  /* 0x00000003030c7819 */ /* 0x000fe40000001225 */
[----:B------:R-:W-:-:S02]  /*12a80*/  F2FP.F16.F32.PACK_AB R10, R21, R20 ;  /* 0x00000014150a723e */ /* 0x000fc400000000ff */
[----:B------:R-:W-:Y:S02]  /*12a90*/  F2FP.F16.F32.PACK_AB R11, R35, R34 ;  /* 0x00000022230b723e */ /* 0x000fe400000000ff */
[----:B------:R-:W-:Y:S02]  /*12aa0*/  LOP3.LUT R38, R0, 0x70, R7, 0x78, !PT ;  /* 0x0000007000267812 */ /* 0x000fe400078e7807 */
[----:B------:R-:W-:Y:S02]  /*12ab0*/  F2FP.F16.F32.PACK_AB R5, R15, R14 ;  /* 0x0000000e0f05723e */ /* 0x000fe400000000ff */
[----:B------:R-:W-:Y:S01]  /*12ac0*/  F2FP.F16.F32.PACK_AB R6, R17, R16 ;  /* 0x000000101106723e */ /* 0x000fe200000000ff */
[----:B------:R2:W-:Y:S01]  /*12ad0*/  ST.E.128 desc[UR44][R38.64], R8 ;  /* 0x0000000826007985 */ /* 0x0005e2000c101d2c */
[----:B------:R-:W-:Y:S02]  /*12ae0*/  LOP3.LUT R36, R3, 0x70, R12, 0x78, !PT ;  /* 0x0000007003247812 */ /* 0x000fe400078e780c */
[----:B------:R-:W-:-:S02]  /*12af0*/  F2FP.F16.F32.PACK_AB R7, R19, R18 ;  /* 0x000000121307723e */ /* 0x000fc400000000ff */
[----:B------:R-:W-:-:S03]  /*12b00*/  ISETP.NE.AND P0, PT, R30, R29, PT ;  /* 0x0000001d1e00720c */ /* 0x000fc60003f05270 */
[----:B------:R2:W-:Y:S10]  /*12b10*/  ST.E.128 desc[UR44][R36.64], R4 ;  /* 0x0000000424007985 */ /* 0x0005f4000c101d2c */
[----:B------:R-:W-:Y:S05]  /*12b20*/  @!P0 BRA `(.L_x_245) ;  /* 0x0000000000408947 */ /* 0x000fea0003800000 */
[----:B------:R-:W-:Y:S01]  /*12b30*/  MOV R14, 0x8 ;  /* 0x00000008000e7802 */ /* 0x000fe20000000f00 */
[----:B------:R-:W3:Y:S01]  /*12b40*/  LDCU.64 UR6, c[0x4][0xb0] ;  /* 0x01001600ff0677ac */ /* 0x000ee20008000a00 */
[----:B------:R-:W-:Y:S02]  /*12b50*/  HFMA2 R12, -RZ, RZ, 0, 5.9604644775390625e-08 ;  /* 0x00000001ff0c7431 */ /* 0x000fe400000001ff */
[----:B--2---:R-:W-:Y:S01]  /*12b60*/  IMAD.MOV.U32 R8, RZ, RZ, 0x192 ;  /* 0x00000192ff087424 */ /* 0x004fe200078e00ff */
[----:B------:R-:W2:Y:S01]  /*12b70*/  LDCU.64 UR4, c[0x4][0xb8] ;  /* 0x01001700ff0477ac */ /* 0x000ea20008000a00 */
[----:B------:R-:W4:Y:S01]  /*12b80*/  LDC.64 R14, c[0x4][R14] ;  /* 0x010000000e0e7b82 */ /* 0x000f220000000a00 */
[----:B------:R-:W-:Y:S01]  /*12b90*/  IMAD.MOV.U32 R13, RZ, RZ, RZ ;  /* 0x000000ffff0d7224 */ /* 0x000fe200078e00ff */
[----:B------:R-:W5:Y:S01]  /*12ba0*/  LDCU.64 UR8, c[0x4][0x40] ;  /* 0x01000800ff0877ac */ /* 0x000f620008000a00 */
[----:B---3--:R-:W-:Y:S01]  /*12bb0*/  IMAD.U32 R4, RZ, RZ, UR6 ;  /* 0x00000006ff047e24 */ /* 0x008fe2000f8e00ff */
[----:B------:R-:W-:Y:S01]  /*12bc0*/  MOV R5, UR7 ;  /* 0x0000000700057c02 */ /* 0x000fe20008000f00 */
[----:B--2---:R-:W-:Y:S01]  /*12bd0*/  IMAD.U32 R6, RZ, RZ, UR4 ;  /* 0x00000004ff067e24 */ /* 0x004fe2000f8e00ff */
[----:B------:R-:W-:Y:S01]  /*12be0*/  MOV R7, UR5 ;  /* 0x0000000500077c02 */ /* 0x000fe20008000f00 */
[----:B-----5:R-:W-:Y:S01]  /*12bf0*/  IMAD.U32 R10, RZ, RZ, UR8 ;  /* 0x00000008ff0a7e24 */ /* 0x020fe2000f8e00ff */
[----:B------:R-:W-:-:S02]  /*12c00*/  MOV R11, UR9 ;  /* 0x00000009000b7c02 */ /* 0x000fc40008000f00 */
[----:B------:R-:W-:-:S07]  /*12c10*/  LEPC R20, `(.L_x_245) ;  /* 0x000000001014794e */ /* 0x000fce0000000000 */
[----:B-1--4-:R-:W-:Y:S05]  /*12c20*/  CALL.ABS.NOINC R14 ;  /* 0x000000000e007343 */ /* 0x012fea0003c00000 */
.L_x_245:
[----:B------:R-:W-:Y:S01]  /*12c30*/  LOP3.LUT R0, R28, 0x110, RZ, 0xfc, !PT ;  /* 0x000001101c007812 */ /* 0x000fe200078efcff */
[----:B------:R-:W-:Y:S05]  /*12c40*/  WARPSYNC.ALL ;  /* 0x0000000000007948 */ /* 0x000fea0003800000 */
[----:B------:R-:W-:Y:S02]  /*12c50*/  R2UR UR4, R0 ;  /* 0x00000000000472ca */ /* 0x000fe400000e0000 */
[----:B------:R-:W3:Y:S11]  /*12c60*/  S2R R0, SR_SWINHI ;  /* 0x0000000000007919 */ /* 0x000ef60000002f00 */
[----:B--2---:R-:W2:Y:S01]  /*12c70*/  LDTM.x16 R4, tmem[UR4] ;  /* 0x00000004000479ee */ /* 0x004ea20008240000 */
[----:B------:R-:W-:-:S02]  /*12c80*/  MOV R36, R59 ;  /* 0x0000003b00247202 */ /* 0x000fc40000000f00 */
[----:B---3--:R-:W-:Y:S01]  /*12c90*/  MOV R37, R0 ;  /* 0x0000000000257202 */ /* 0x008fe20000000f00 */
[----:B--2---:R-:W-:Y:S02]  /*12ca0*/  FMUL2 R6, R33.F32, R6.F32x2.HI_LO ;  /* 0x000000062106724a */ /* 0x004fe40000040000 */
[----:B------:R-:W-:-:S04]  /*12cb0*/  IMAD.WIDE.U32 R36, R27, 0x2, R36 ;  /* 0x000000021b247825 */ /* 0x000fc800078e0024 */
[C---:B------:R-:W-:Y:S02]  /*12cc0*/  FMUL2 R20, R33.reuse.F32, R8.F32x2.HI_LO ;  /* 0x000000082114724a */ /* 0x040fe40000040000 */
[----:B------:R-:W-:Y:S01]  /*12cd0*/  FMUL2 R4, R33.F32, R4.F32x2.HI_LO ;  /* 0x000000042104724a */ /* 0x000fe20000040000 */
[----:B------:R-:W-:Y:S01]  /*12ce0*/  F2FP.F16.F32.PACK_AB R9, R7, R6 ;  /* 0x000000060709723e */ /* 0x000fe200000000ff */
[C---:B------:R-:W-:Y:S01]  /*12cf0*/  FMUL2 R34, R33.reuse.F32, R10.F32x2.HI_LO ;  /* 0x0000000a2122724a */ /* 0x040fe20000040000 */
[C---:B------:R-:W-:Y:S01]  /*12d00*/  IADD3 R0, P1, PT, R36.reuse, 0x38030, RZ ;  /* 0x0003803024007810 */ /* 0x040fe20007f3e0ff */
[C---:B------:R-:W-:Y:S01]  /*12d10*/  FMUL2 R12, R33.reuse.F32, R12.F32x2.HI_LO ;  /* 0x0000000c210c724a */ /* 0x040fe20000040000 */
[----:B------:R-:W-:Y:S01]  /*12d20*/  IADD3 R3, P0, PT, R36, 0x38020, RZ ;  /* 0x0003802024037810 */ /* 0x000fe20007f1e0ff */
[----:B------:R-:W-:Y:S01]  /*12d30*/  FMUL2 R14, R33.F32, R14.F32x2.HI_LO ;  /* 0x0000000e210e724a */ /* 0x000fe20000040000 */
[----:B------:R-:W-:Y:S01]  /*12d40*/  F2FP.F16.F32.PACK_AB R8, R5, R4 ;  /* 0x000000040508723e */ /* 0x000fe200000000ff */
[----:B------:R-:W-:-:S02]  /*12d50*/  IMAD.X R39, RZ, RZ, R37, P1 ;  /* 0x000000ffff277224 */ /* 0x000fc400008e0625 */
[C---:B------:R-:W-:Y:S02]  /*12d60*/  FMUL2 R16, R33.reuse.F32, R16.F32x2.HI_LO ;  /* 0x000000102110724a */ /* 0x040fe40000040000 */
[----:B------:R-:W-:Y:S02]  /*12d70*/  IMAD.X R37, RZ, RZ, R37, P0 ;  /* 0x000000ffff257224 */ /* 0x000fe400000e0625 */
[----:B------:R-:W-:Y:S01]  /*12d80*/  FMUL2 R18, R33.F32, R18.F32x2.HI_LO ;  /* 0x000000122112724a */ /* 0x000fe20000040000 */
[----:B------:R-:W-:Y:S02]  /*12d90*/  F2FP.F16.F32.PACK_AB R10, R21, R20 ;  /* 0x00000014150a723e */ /* 0x000fe400000000ff */
[----:B------:R-:W-:Y:S02]  /*12da0*/  SHF.R.U64 R7, R0, 0x3, R39 ;  /* 0x0000000300077819 */ /* 0x000fe40000001227 */
[----:B------:R-:W-:Y:S02]  /*12db0*/  SHF.R.U64 R6, R3, 0x3, R37 ;  /* 0x0000000303067819 */ /* 0x000fe40000001225 */
[----:B------:R-:W-:-:S02]  /*12dc0*/  F2FP.F16.F32.PACK_AB R11, R35, R34 ;  /* 0x00000022230b723e */ /* 0x000fc400000000ff */
[----:B------:R-:W-:Y:S02]  /*12dd0*/  LOP3.LUT R36, R3, 0x70, R6, 0x78, !PT ;  /* 0x0000007003247812 */ /* 0x000fe400078e7806 */
[----:B------:R-:W-:Y:S02]  /*12de0*/  LOP3.LUT R38, R0, 0x70, R7, 0x78, !PT ;  /* 0x0000007000267812 */ /* 0x000fe400078e7807 */
[----:B------:R-:W-:Y:S01]  /*12df0*/  F2FP.F16.F32.PACK_AB R4, R13, R12 ;  /* 0x0000000c0d04723e */ /* 0x000fe200000000ff */
[----:B------:R2:W-:Y:S01]  /*12e00*/  ST.E.128 desc[UR44][R36.64], R8 ;  /* 0x0000000824007985 */ /* 0x0005e2000c101d2c */
[----:B------:R-:W-:Y:S02]  /*12e10*/  F2FP.F16.F32.PACK_AB R5, R15, R14 ;  /* 0x0000000e0f05723e */ /* 0x000fe400000000ff */
[----:B------:R-:W-:Y:S02]  /*12e20*/  F2FP.F16.F32.PACK_AB R6, R17, R16 ;  /* 0x000000101106723e */ /* 0x000fe400000000ff */
        /* <DEDUP_REMOVED lines=20> */
.L_x_246:
        /* <DEDUP_REMOVED lines=52> */
.L_x_247:
        /* <DEDUP_REMOVED lines=52> */
.L_x_248:
        /* <DEDUP_REMOVED lines=52> */
.L_x_249:
        /* <DEDUP_REMOVED lines=52> */
.L_x_250:
        /* <DEDUP_REMOVED lines=52> */
.L_x_251:
        /* <DEDUP_REMOVED lines=52> */
.L_x_252:
[----:B------:R-:W3:Y:S01]  /*142f0*/  S2R R0, SR_SWINHI ;  /* 0x0000000000007919 */ /* 0x000ee20000002f00 */
[----:B------:R-:W-:Y:S01]  /*14300*/  LOP3.LUT R41, R28, 0x180, RZ, 0xfc, !PT ;  /* 0x000001801c297812 */ /* 0x000fe200078efcff */
[----:B------:R-:W-:Y:S05]  /*14310*/  WARPSYNC.ALL ;  /* 0x0000000000007948 */ /* 0x000fea0003800000 */
[----:B------:R-:W-:-:S13]  /*14320*/  R2UR UR4, R41 ;  /* 0x00000000290472ca */ /* 0x000fda00000e0000 */
[----:B--2---:R-:W2:Y:S01]  /*14330*/  LDTM.x16 R4, tmem[UR4] ;  /* 0x00000004000479ee */ /* 0x004ea20008240000 */
[----:B------:R-:W-:Y:S02]  /*14340*/  MOV R36, R59 ;  /* 0x0000003b00247202 */ /* 0x000fe40000000f00 */
[----:B---3--:R-:W-:-:S03]  /*14350*/  MOV R37, R0 ;  /* 0x0000000000257202 */ /* 0x008fc60000000f00 */
[----:B------:R-:W-:-:S03]  /*14360*/  IMAD.WIDE.U32 R36, R27, 0x2, R36 ;  /* 0x000000021b247825 */ /* 0x000fc600078e0024 */
[C---:B------:R-:W-:Y:S02]  /*14370*/  IADD3 R0, P1, PT, R36.reuse, 0x38810, RZ ;  /* 0x0003881024007810 */ /* 0x040fe40007f3e0ff */
[----:B------:R-:W-:Y:S01]  /*14380*/  IADD3 R3, P0, PT, R36, 0x38800, RZ ;  /* 0x0003880024037810 */ /* 0x000fe20007f1e0ff */
[C---:B--2---:R-:W-:Y:S02]  /*14390*/  FMUL2 R6, R33.reuse.F32, R6.F32x2.HI_LO ;  /* 0x000000062106724a */ /* 0x044fe40000040000 */
[--C-:B------:R-:W-:Y:S02]  /*143a0*/  IMAD.X R39, RZ, RZ, R37.reuse, P1 ;  /* 0x000000ffff277224 */ /* 0x100fe400008e0625 */
[C---:B------:R-:W-:Y:S02]  /*143b0*/  FMUL2 R20, R33.reuse.F32, R8.F32x2.HI_LO ;  /* 0x000000082114724a */ /* 0x040fe40000040000 */
[----:B------:R-:W-:Y:S02]  /*143c0*/  IMAD.X R37, RZ, RZ, R37, P0 ;  /* 0x000000ffff257224 */ /* 0x000fe400000e0625 */
[----:B------:R-:W-:Y:S01]  /*143d0*/  FMUL2 R4, R33.F32, R4.F32x2.HI_LO ;  /* 0x000000042104724a */ /* 0x000fe20000040000 */
[----:B------:R-:W-:Y:S01]  /*143e0*/  F2FP.F16.F32.PACK_AB R9, R7, R6 ;  /* 0x000000060709723e */ /* 0x000fe200000000ff */
[C---:B------:R-:W-:Y:S01]  /*143f0*/  FMUL2 R34, R33.reuse.F32, R10.F32x2.HI_LO ;  /* 0x0000000a2122724a */ /* 0x040fe20000040000 */
[----:B------:R-:W-:Y:S01]  /*14400*/  SHF.R.U64 R7, R0, 0x3, R39 ;  /* 0x0000000300077819 */ /* 0x000fe20000001227 */
[----:B------:R-:W-:Y:S01]  /*14410*/  FMUL2 R12, R33.F32, R12.F32x2.HI_LO ;  /* 0x0000000c210c724a */ /* 0x000fe20000040000 */
[----:B------:R-:W-:Y:S01]  /*14420*/  SHF.R.U64 R6, R3, 0x3, R37 ;  /* 0x0000000303067819 */ /* 0x000fe20000001225 */
[----:B------:R-:W-:Y:S01]  /*14430*/  FMUL2 R14, R33.F32, R14.F32x2.HI_LO ;  /* 0x0000000e210e724a */ /* 0x000fe20000040000 */
[----:B------:R-:W-:Y:S01]  /*14440*/  F2FP.F16.F32.PACK_AB R8, R5, R4 ;  /* 0x000000040508723e */ /* 0x000fe200000000ff */
[----:B------:R-:W-:Y:S01]  /*14450*/  FMUL2 R16, R33.F32, R16.F32x2.HI_LO ;  /* 0x000000102110724a */ /* 0x000fe20000040000 */
[----:B------:R-:W-:Y:S01]  /*14460*/  F2FP.F16.F32.PACK_AB R10, R21, R20 ;  /* 0x00000014150a723e */ /* 0x000fe200000000ff */
[----:B------:R-:W-:Y:S01]  /*14470*/  FMUL2 R18, R33.F32, R18.F32x2.HI_LO ;  /* 0x000000122112724a */ /* 0x000fe20000040000 */
        /* <DEDUP_REMOVED lines=27> */
.L_x_253:
        /* <DEDUP_REMOVED lines=52> */
.L_x_254:
[----:B------:R-:W3:Y:S01]  /*14970*/  S2R R0, SR_SWINHI ;  /* 0x0000000000007919 */ /* 0x000ee20000002f00 */
[----:B--2---:R-:W-:Y:S01]  /*14980*/  LOP3.LUT R39, R28, 0x1a0, RZ, 0xfc, !PT ;  /* 0x000001a01c277812 */ /* 0x004fe200078efcff */
[----:B------:R-:W-:Y:S05]  /*14990*/  WARPSYNC.ALL ;  /* 0x0000000000007948 */ /* 0x000fea0003800000 */
[----:B------:R-:W-:-:S13]  /*149a0*/  R2UR UR4, R39 ;  /* 0x00000000270472ca */ /* 0x000fda00000e0000 */
[----:B------:R-:W2:Y:S01]  /*149b0*/  LDTM.x16 R4, tmem[UR4] ;  /* 0x00000004000479ee */ /* 0x000ea20008240000 */
        /* <DEDUP_REMOVED lines=47> */
.L_x_255:
        /* <DEDUP_REMOVED lines=52> */
.L_x_256:
        /* <DEDUP_REMOVED lines=52> */
.L_x_257:
        /* <DEDUP_REMOVED lines=52> */
.L_x_258:
        /* <DEDUP_REMOVED lines=52> */
.L_x_259:
[----:B------:R-:W3:Y:S01]  /*159b0*/  S2R R0, SR_SWINHI ;  /* 0x0000000000007919 */ /* 0x000ee20000002f00 */
[----:B------:R-:W-:Y:S01]  /*159c0*/  LOP3.LUT R34, R28, 0x1f0, RZ, 0xfc, !PT ;  /* 0x000001f01c227812 */ /* 0x000fe200078efcff */
[----:B------:R-:W-:Y:S05]  /*159d0*/  WARPSYNC.ALL ;  /* 0x0000000000007948 */ /* 0x000fea0003800000 */
[----:B------:R-:W-:-:S13]  /*159e0*/  R2UR UR4, R34 ;  /* 0x00000000220472ca */ /* 0x000fda00000e0000 */
[----:B--2---:R-:W2:Y:S01]  /*159f0*/  LDTM.x16 R4, tmem[UR4] ;  /* 0x00000004000479ee */ /* 0x004ea20008240000 */
[----:B------:R-:W4:Y:S01]  /*15a00*/  LDCU.64 UR4, c[0x0][0x880] ;  /* 0x00011000ff0477ac */ /* 0x000f220008000a00 */
[----:B------:R-:W-:Y:S02]  /*15a10*/  MOV R44, R59 ;  /* 0x0000003b002c7202 */ /* 0x000fe40000000f00 */
[----:B---3--:R-:W-:-:S03]  /*15a20*/  MOV R45, R0 ;  /* 0x00000000002d7202 */ /* 0x008fc60000000f00 */
[----:B------:R-:W-:Y:S01]  /*15a30*/  IMAD.WIDE.U32 R44, R27, 0x2, R44 ;  /* 0x000000021b2c7825 */ /* 0x000fe200078e002c */
[----:B----4-:R-:W-:Y:S02]  /*15a40*/  UISETP.NE.U32.AND UP0, UPT, UR4, URZ, UPT ;  /* 0x000000ff0400728c */ /* 0x010fe4000bf05070 */
[C---:B------:R-:W-:Y:S02]  /*15a50*/  IADD3 R0, P1, PT, R44.reuse, 0x38c70, RZ ;  /* 0x00038c702c007810 */ /* 0x040fe40007f3e0ff */
[----:B------:R-:W-:Y:S01]  /*15a60*/  UISETP.NE.AND.EX UP0, UPT, UR5, URZ, UPT, UP0 ;  /* 0x000000ff0500728c */ /* 0x000fe2000bf05300 */
[----:B------:R-:W-:Y:S01]  /*15a70*/  IADD3 R3, P0, PT, R44, 0x38c60, RZ ;  /* 0x00038c602c037810 */ /* 0x000fe20007f1e0ff */
[C---:B--2---:R-:W-:Y:S02]  /*15a80*/  FMUL2 R6, R33.reuse.F32, R6.F32x2.HI_LO ;  /* 0x000000062106724a */ /* 0x044fe40000040000 */
[----:B------:R-:W-:Y:S02]  /*15a90*/  IMAD.X R47, RZ, RZ, R45, P1 ;  /* 0x000000ffff2f7224 */ /* 0x000fe400008e062d */
[----:B------:R-:W-:-:S02]  /*15aa0*/  FMUL2 R20, R33.F32, R8.F32x2.HI_LO ;  /* 0x000000082114724a */ /* 0x000fc40000040000 */
        /* <DEDUP_REMOVED lines=19> */
[----:B------:R-:W-:-:S05]  /*15be0*/  F2FP.F16.F32.PACK_AB R7, R19, R18 ;  /* 0x000000121307723e */ /* 0x000fca00000000ff */
[----:B------:R2:W-:Y:S01]  /*15bf0*/  ST.E.128 desc[UR44][R46.64], R4 ;  /* 0x000000042e007985 */ /* 0x0005e2000c101d2c */
[----:B------:R-:W-:Y:S01]  /*15c00*/  @!PT LDS RZ, [RZ] ;  /* 0x00000000fffff984 */ /* 0x000fe20000000800 */
[----:B------:R-:W-:Y:S01]  /*15c10*/  @!PT LDS RZ, [RZ] ;  /* 0x00000000fffff984 */ /* 0x000fe20000000800 */
[----:B------:R-:W-:Y:S01]  /*15c20*/  @!PT LDS RZ, [RZ] ;  /* 0x00000000fffff984 */ /* 0x000fe20000000800 */
[----:B------:R-:W-:Y:S01]  /*15c30*/  @!PT LDS RZ, [RZ] ;  /* 0x00000000fffff984 */ /* 0x000fe20000000800 */
[----:B------:R3:W-:Y:S06]  /*15c40*/  MEMBAR.ALL.CTA ;  /* 0x0000000000007992 */ /* 0x0007ec0000008000 */
[----:B---3--:R-:W3:Y:S01]  /*15c50*/  FENCE.VIEW.ASYNC.S ;  /* 0x00000000000073c6 */ /* 0x008ee20000000000 */
[----:B------:R-:W-:Y:S05]  /*15c60*/  BRA.U !UP0, `(.L_x_260) ;  /* 0x0000000508387547 */ /* 0x000fea000b800000 */
[----:B------:R-:W-:Y:S01]  /*15c70*/  FSETP.GEU.AND P0, PT, R24, 1.175494350822287508e-38, PT ;  /* 0x008000001800780b */ /* 0x000fe20003f0e000 */
[----:B--2---:R-:W2:Y:S01]  /*15c80*/  LDC R4, c[0x0][0x904] ;  /* 0x00024100ff047b82 */ /* 0x004ea20000000800 */
[----:B------:R-:W-:Y:S01]  /*15c90*/  MOV R3, 0x3e055027 ;  /* 0x3e05502700037802 */ /* 0x000fe20000000f00 */
[----:B------:R-:W4:Y:S01]  /*15ca0*/  LDCU.64 UR4, c[0x0][0x908] ;  /* 0x00012100ff0477ac */ /* 0x000f220008000a00 */
[----:B------:R-:W-:Y:S01]  /*15cb0*/  FSEL R8, RZ, -23, P0 ;  /* 0xc1b80000ff087808 */ /* 0x000fe20000000000 */
[----:B------:R-:W-:Y:S01]  /*15cc0*/  BSSY.RECONVERGENT B0, `(.L_x_260) ;  /* 0x0000048000007945 */ /* 0x000fe20003800200 */
[----:B------:R-:W-:-:S07]  /*15cd0*/  LOP3.LUT R7, R26, 0x7f, RZ, 0xc0, !PT ;  /* 0x0000007f1a077812 */ /* 0x000fce00078ec0ff */
[----:B------:R-:W-:-:S05]  /*15ce0*/  @!P0 FMUL R24, R24, 8388608 ;  /* 0x4b00000018188820 */ /* 0x000fca0000400000 */
[C---:B------:R-:W-:Y:S02]  /*15cf0*/  IADD3 R5, PT, PT, R24.reuse, -0x3f2aaaab, RZ ;  /* 0xc0d5555518057810 */ /* 0x040fe40007ffe0ff */
[----:B------:R-:W-:Y:S01]  /*15d00*/  ISETP.GT.U32.AND P1, PT, R24, 0x7f7fffff, PT ;  /* 0x7f7fffff1800780c */ /* 0x000fe20003f24070 */
[----:B----4-:R-:W-:Y:S01]  /*15d10*/  IMAD.HI.U32 R0, R57, UR4, RZ ;  /* 0x0000000439007c27 */ /* 0x010fe2000f8e00ff */
[----:B------:R-:W-:Y:S01]  /*15d20*/  LOP3.LUT R5, R5, 0xff800000, RZ, 0xc0, !PT ;  /* 0xff80000005057812 */ /* 0x000fe200078ec0ff */
[----:B------:R-:W4:Y:S01]  /*15d30*/  LDCU UR4, c[0x0][0x380] ;  /* 0x00007000ff0477ac */ /* 0x000f220008000800 */
[----:B--2---:R-:W-:Y:S02]  /*15d40*/  ISETP.NE.AND P0, PT, R4, 0x1, PT ;  /* 0x000000010400780c */ /* 0x004fe40003f05270 */
[-C--:B------:R-:W-:Y:S02]  /*15d50*/  IADD3 R6, PT, PT, R24, -R5.reuse, RZ ;  /* 0x8000000518067210 */ /* 0x080fe40007ffe0ff */
[----:B------:R-:W-:Y:S01]  /*15d60*/  SHF.R.U32.HI R0, RZ, UR5, R0 ;  /* 0x00000005ff007c19 */ /* 0x000fe20008011600 */
[----:B------:R-:W2:Y:S01]  /*15d70*/  LDCU UR5, c[0x0][0x700] ;  /* 0x0000e000ff0577ac */ /* 0x000ea20008000800 */
[----:B------:R-:W-:Y:S01]  /*15d80*/  I2FP.F32.S32 R5, R5 ;  /* 0x0000000500057245 */ /* 0x000fe20000201400 */
[----:B------:R-:W-:Y:S01]  /*15d90*/  FADD R6, R6, -1 ;  /* 0xbf80000006067421 */ /* 0x000fe20000000000 */
[----:B------:R-:W-:-:S03]  /*15da0*/  SEL R0, R57, R0, !P0 ;  /* 0x0000000039007207 */ /* 0x000fc60004000000 */
[----:B------:R-:W-:Y:S01]  /*15db0*/  FFMA R3, R6, -R3, 0.14084610342979431152 ;  /* 0x3e1039f606037423 */ /* 0x000fe20000000803 */
[----:B------:R-:W-:Y:S01]  /*15dc0*/  IADD3 R0, PT, PT, -R0, RZ, RZ ;  /* 0x000000ff00007210 */ /* 0x000fe20007ffe1ff */
[----:B------:R-:W-:Y:S02]  /*15dd0*/  FFMA R5, R5, 1.1920928955078125e-07, R8 ;  /* 0x3400000005057823 */ /* 0x000fe40000000008 */
[----:B------:R-:W-:Y:S02]  /*15de0*/  FFMA R3, R6, R3, -0.12148627638816833496 ;  /* 0xbdf8cdcc06037423 */ /* 0x000fe40000000003 */
[----:B------:R-:W-:Y:S02]  /*15df0*/  IMAD R0, R4, R0, R57 ;  /* 0x0000000004007224 */ /* 0x000fe400078e0239 */
[----:B------:R-:W-:-:S04]  /*15e00*/  FFMA R3, R6, R3, 0.13980610668659210205 ;  /* 0x3e0f295506037423 */ /* 0x000fc80000000003 */
[----:B------:R-:W-:-:S04]  /*15e10*/  FFMA R3, R6, R3, -0.16684235632419586182 ;  /* 0xbe2ad8b906037423 */ /* 0x000fc80000000003 */
[----:B------:R-:W-:-:S04]  /*15e20*/  FFMA R3, R6, R3, 0.20012299716472625732 ;  /* 0x3e4ced0b06037423 */ /* 0x000fc80000000003 */
[----:B------:R-:W-:-:S04]  /*15e30*/  FFMA R3, R6, R3, -0.24999669194221496582 ;  /* 0xbe7fff2206037423 */ /* 0x000fc80000000003 */
[----:B------:R-:W-:-:S04]  /*15e40*/  FFMA R3, R6, R3, 0.33333182334899902344 ;  /* 0x3eaaaa7806037423 */ /* 0x000fc80000000003 */
[----:B------:R-:W-:-:S04]  /*15e50*/  FFMA R3, R6, R3, -0.5 ;  /* 0xbf00000006037423 */ /* 0x000fc80000000003 */
[----:B------:R-:W-:-:S04]  /*15e60*/  FMUL R3, R6, R3 ;  /* 0x0000000306037220 */ /* 0x000fc80000400000 */
[----:B------:R-:W-:Y:S01]  /*15e70*/  FFMA R6, R6, R3, R6 ;  /* 0x0000000306067223 */ /* 0x000fe20000000006 */
[----:B------:R-:W-:-:S03]  /*15e80*/  MOV R3, 0x7f800000 ;  /* 0x7f80000000037802 */ /* 0x000fc60000000f00 */
[----:B------:R-:W-:Y:S02]  /*15e90*/  FFMA R5, R5, 0.69314718246459960938, R6 ;  /* 0x3f31721805057823 */ /* 0x000fe40000000006 */
[----:B------:R-:W-:Y:S01]  /*15ea0*/  @P1 FFMA R5, R24, R3, +INF ;  /* 0x7f80000018051423 */ /* 0x000fe20000000003 */
[----:B------:R-:W-:Y:S02]  /*15eb0*/  LEA R3, R0, R7, 0x8 ;  /* 0x0000000700037211 */ /* 0x000fe400078e40ff */
[----:B------:R-:W-:Y:S02]  /*15ec0*/  FSETP.NEU.AND P1, PT, R24, RZ, PT ;  /* 0x000000ff1800720b */ /* 0x000fe40003f2d000 */
[----:B----4-:R-:W-:Y:S02]  /*15ed0*/  ISETP.GE.AND P0, PT, R3, UR4, PT ;  /* 0x0000000403007c0c */ /* 0x010fe4000bf06270 */
[----:B------:R-:W-:-:S05]  /*15ee0*/  FSEL R0, R5, -INF , P1 ;  /* 0xff80000005007808 */ /* 0x000fca0000800000 */
[----:B--2---:R-:W-:-:S06]  /*15ef0*/  FFMA R25, R25, UR5, R0 ;  /* 0x0000000519197c23 */ /* 0x004fcc0008000000 */
[----:B------:R-:W-:Y:S05]  /*15f00*/  @P0 BRA `(.L_x_261) ;  /* 0x00000000008c0947 */ /* 0x000fea0003800000 */
[----:B------:R-:W2:Y:S01]  /*15f10*/  LDC R7, c[0x0][0x38c] ;  /* 0x0000e300ff077b82 */ /* 0x000ea20000000800 */
[----:B------:R-:W4:Y:S01]  /*15f20*/  LDCU UR6, c[0x0][0x890] ;  /* 0x00011200ff0677ac */ /* 0x000f220008000800 */
[----:B------:R-:W5:Y:S01]  /*15f30*/  LDCU.64 UR4, c[0x0][0x888] ;  /* 0x00011100ff0477ac */ /* 0x000f620008000a00 */
[----:B----4-:R-:W-:Y:S01]  /*15f40*/  IMAD R3, R22, UR6, R3 ;  /* 0x0000000616037c24 */ /* 0x010fe2000f8e0203 */
[----:B--2---:R-:W-:-:S04]  /*15f50*/  IABS R5, R7 ;  /* 0x0000000700057213 */ /* 0x004fc80000000000 */
[----:B------:R-:W2:Y:S08]  /*15f60*/  I2F.RP R10, R5 ;  /* 0x00000005000a7306 */ /* 0x000eb00000209400 */
[----:B--2---:R-:W2:Y:S02]  /*15f70*/  MUFU.RCP R8, R10 ;  /* 0x0000000a00087308 */ /* 0x004ea40000001000 */
[----:B--2---:R-:W-:-:S06]  /*15f80*/  IADD3 R8, PT, PT, R8, 0xffffffe, RZ ;  /* 0x0ffffffe08087810 */ /* 0x004fcc0007ffe0ff */
[----:B------:R2:W4:Y:S02]  /*15f90*/  F2I.FTZ.U32.TRUNC.NTZ R9, R8 ;  /* 0x0000000800097305 */ /* 0x000524000021f000 */
[----:B--2---:R-:W-:Y:S02]  /*15fa0*/  HFMA2 R8, -RZ, RZ, 0, 0 ;  /* 0x00000000ff087431 */ /* 0x004fe400000001ff */
[----:B----4-:R-:W-:-:S04]  /*15fb0*/  IMAD.MOV R0, RZ, RZ, -R9 ;  /* 0x000000ffff007224 */ /* 0x010fc800078e0a09 */
[----:B------:R-:W-:Y:S01]  /*15fc0*/  IMAD R4, R0, R5, RZ ;  /* 0x0000000500047224 */ /* 0x000fe200078e02ff */
[----:B------:R-:W-:-:S03]  /*15fd0*/  IABS R0, R2 ;  /* 0x0000000200007213 */ /* 0x000fc60000000000 */
[----:B------:R-:W-:-:S04]  /*15fe0*/  IMAD.HI.U32 R9, R9, R4, R8 ;  /* 0x0000000409097227 */ /* 0x000fc800078e0008 */
[----:B------:R-:W-:-:S04]  /*15ff0*/  IMAD.MOV.U32 R6, RZ, RZ, R0 ;  /* 0x000000ffff067224 */ /* 0x000fc800078e0000 */
[----:B------:R-:W-:Y:S02]  /*16000*/  IMAD.HI.U32 R4, R9, R6, RZ ;  /* 0x0000000609047227 */ /* 0x000fe400078e00ff */
[----:B------:R-:W2:Y:S03]  /*16010*/  LDC.64 R8, c[0x0][0x880] ;  /* 0x00022000ff087b82 */ /* 0x000ea60000000a00 */
[----:B------:R-:W-:-:S05]  /*16020*/  IADD3 R0, PT, PT, -R4, RZ, RZ ;  /* 0x000000ff04007210 */ /* 0x000fca0007ffe1ff */
[----:B------:R-:W-:-:S05]  /*16030*/  IMAD R0, R5, R0, R6 ;  /* 0x0000000005007224 */ /* 0x000fca00078e0206 */
[----:B------:R-:W-:-:S13]  /*16040*/  ISETP.GT.U32.AND P0, PT, R5, R0, PT ;  /* 0x000000000500720c */ /* 0x000fda0003f04070 */
[----:B------:R-:W-:Y:S01]  /*16050*/  @!P0 IMAD.IADD R0, R0, 0x1, -R5 ;  /* 0x0000000100008824 */ /* 0x000fe200078e0a05 */
[----:B------:R-:W-:Y:S02]  /*16060*/  @!P0 IADD3 R4, PT, PT, R4, 0x1, RZ ;  /* 0x0000000104048810 */ /* 0x000fe40007ffe0ff */
[----:B------:R-:W-:Y:S02]  /*16070*/  ISETP.NE.AND P0, PT, R7, RZ, PT ;  /* 0x000000ff0700720c */ /* 0x000fe40003f05270 */
[----:B------:R-:W-:Y:S02]  /*16080*/  ISETP.GE.U32.AND P2, PT, R0, R5, PT ;  /* 0x000000050000720c */ /* 0x000fe40003f46070 */
[----:B------:R-:W-:-:S04]  /*16090*/  LOP3.LUT R0, R2, R7, RZ, 0x3c, !PT ;  /* 0x0000000702007212 */ /* 0x000fc800078e3cff */
[----:B------:R-:W-:-:S07]  /*160a0*/  ISETP.GE.AND P1, PT, R0, RZ, PT ;  /* 0x000000ff0000720c */ /* 0x000fce0003f26270 */
[----:B------:R-:W-:-:S06]  /*160b0*/  @P2 VIADD R4, R4, 0x1 ;  /* 0x0000000104042836 */ /* 0x000fcc0000000000 */
[----:B------:R-:W-:Y:S02]  /*160c0*/  @!P1 IADD3 R4, PT, PT, -R4, RZ, RZ ;  /* 0x000000ff04049210 */ /* 0x000fe40007ffe1ff */
[----:B------:R-:W-:-:S04]  /*160d0*/  @!P0 LOP3.LUT R4, RZ, R7, RZ, 0x33, !PT ;  /* 0x00000007ff048212 */ /* 0x000fc800078e33ff */
[C---:B------:R-:W-:Y:S01]  /*160e0*/  IADD3 R0, PT, PT, -R4.reuse, RZ, RZ ;  /* 0x000000ff04007210 */ /* 0x040fe20007ffe1ff */
[----:B-----5:R-:W-:-:S04]  /*160f0*/  IMAD R3, R4, UR5, R3 ;  /* 0x0000000504037c24 */ /* 0x020fc8000f8e0203 */
[----:B------:R-:W-:-:S04]  /*16100*/  IMAD R0, R7, R0, R2 ;  /* 0x0000000007007224 */ /* 0x000fc800078e0202 */
[----:B------:R-:W-:-:S04]  /*16110*/  IMAD R3, R0, UR4, R3 ;  /* 0x0000000400037c24 */ /* 0x000fc8000f8e0203 */
[----:B--2---:R-:W-:-:S05]  /*16120*/  IMAD.WIDE R8, R3, 0x4, R8 ;  /* 0x0000000403087825 */ /* 0x004fca00078e0208 */
[----:B------:R2:W-:Y:S02]  /*16130*/  STG.E desc[UR44][R8.64], R25 ;  /* 0x0000001908007986 */ /* 0x0005e4000c10192c */
.L_x_261:
[----:B------:R-:W-:Y:S05]  /*16140*/  BSYNC.RECONVERGENT B0 ;  /* 0x0000000000007941 */ /* 0x000fea0003800200 */
.L_x_260:
[----:B------:R-:W-:Y:S01]  /*16150*/  UISETP.NE.AND UP0, UPT, UR41, URZ, UPT ;  /* 0x000000ff2900728c */ /* 0x000fe2000bf05270 */
[----:B------:R-:W-:-:S08]  /*16160*/  NOP ;  /* 0x0000000000007918 */ /* 0x000fd00000000000 */
[----:B------:R-:W-:Y:S05]  /*16170*/  BRA.U UP0, `(.L_x_262) ;  /* 0x0000000100087547 */ /* 0x000fea000b800000 */
[----:B------:R-:W-:Y:S05]  /*16180*/  BPT.TRAP 0x1 ;  /* 0x000000040000795c */ /* 0x000fea0000300000 */
[----:B------:R-:W-:Y:S05]  /*16190*/  BPT.TRAP 0x1 ;  /* 0x000000040000795c */ /* 0x000fea0000300000 */
.L_x_262:
[----:B------:R-:W-:Y:S01]  /*161a0*/  IADD3 R3, PT, PT, R59, 0x580a0, RZ ;  /* 0x000580a03b037810 */ /* 0x000fe20007ffe0ff */
[----:B------:R-:W-:-:S03]  /*161b0*/  UISETP.NE.AND UP0, UPT, UR41, URZ, UPT ;  /* 0x000000ff2900728c */ /* 0x000fc6000bf05270 */
[----:B------:R-:W-:-:S04]  /*161c0*/  PRMT R0, R60, 0x654, R3 ;  /* 0x000006543c007816 */ /* 0x000fc80000000003 */
[----:B---3--:R3:W-:Y:S02]  /*161d0*/  SYNCS.ARRIVE.TRANS64.RED.A1T0 RZ, [R0+URZ], RZ ;  /* 0x000000ff00ff79a7 */ /* 0x0087e400081004ff */
[----:B------:R-:W-:Y:S05]  /*161e0*/  BRA.U UP0, `(.L_x_263) ;  /* 0x0000000100047547 */ /* 0x000fea000b800000 */
[----:B------:R-:W-:Y:S05]  /*161f0*/  BPT.TRAP 0x1 ;  /* 0x000000040000795c */ /* 0x000fea0000300000 */
.L_x_263:
[----:B------:R4:W-:Y:S01]  /*16200*/  SYNCS.ARRIVE.TRANS64.A1T0 RZ, [R59+URZ+0x580b0], RZ ;  /* 0x0580b0ff3bff79a7 */ /* 0x0009e200081000ff */
[----:B------:R-:W-:-:S09]  /*16210*/  UISETP.NE.AND UP0, UPT, UR38, URZ, UPT ;  /* 0x000000ff2600728c */ /* 0x000fd2000bf05270 */
[----:B------:R-:W-:Y:S05]  /*16220*/  BRA.U !UP0, `(.L_x_264) ;  /* 0x0000000108047547 */ /* 0x000fea000b800000 */
[----:B------:R-:W-:Y:S05]  /*16230*/  BPT.TRAP 0x1 ;  /* 0x000000040000795c */ /* 0x000fea0000300000 */
.L_x_264:
[----:B------:R-:W-:Y:S01]  /*16240*/  ULOP3.LUT UR4, UR39, 0x1, URZ, 0x3c, !UPT ;  /* 0x0000000127047892 */ /* 0x000fe2000f8e3cff */
[----:B---3--:R-:W-:-:S05]  /*16250*/  LOP3.LUT R0, R28, 0x80, RZ, 0xfc, !PT ;  /* 0x000000801c007812 */ /* 0x008fca00078efcff */
[----:B--2---:R-:W-:-:S05]  /*16260*/  IMAD.U32 R4, RZ, RZ, UR4 ;  /* 0x00000004ff047e24 */ /* 0x004fca000f8e00ff */
[----:B------:R-:W-:-:S04]  /*16270*/  SHF.L.U32 R4, R4, 0x1f, RZ ;  /* 0x0000001f04047819 */ /* 0x000fc800000006ff */
[----:B------:R-:W2:Y:S02]  /*16280*/  SYNCS.PHASECHK.TRANS64.TRYWAIT P0, [R59+URZ+0x58080], R4 ;  /* 0x058080043b0075a7 */ /* 0x000ea400080011ff */
[----:B--2---:R-:W-:Y:S05]  /*16290*/  @!P0 BRA `(.L_x_265) ;  /* 0x0000010400588947 */ /* 0x004fea0003800000 */
.L_x_455:
[----:B------:R-:W-:Y:S01]  /*162a0*/  R2UR UR4, R0 ;  /* 0x00000000000472ca */ /* 0x000fe200000e0000 */
[----:B------:R-:W-:-:S12]  /*162b0*/  UISETP.NE.AND UP0, UPT, UR38, URZ, UPT ;  /* 0x000000ff2600728c */ /* 0x000fd8000bf05270 */
[----:B------:R-:W3:Y:S02]  /*162c0*/  LDTM.x2 R24, tmem[UR4] ;  /* 0x00000004001879ee */ /* 0x000ee400080c0000 */
[----:B---3--:R-:W-:Y:S05]  /*162d0*/  BRA.U !UP0, `(.L_x_266) ;  /* 0x0000000108047547 */ /* 0x008fea000b800000 */
[----:B------:R-:W-:Y:S05]  /*162e0*/  BPT.TRAP 0x1 ;  /* 0x000000040000795c */ /* 0x000fea0000300000 */
.L_x_266:
[----:B------:R-:W-:Y:S01]  /*162f0*/  PRMT R31, R60, 0x654, R31 ;  /* 0x000006543c1f7816 */ /* 0x000fe2000000001f */
[----:B------:R-:W-:-:S03]  /*16300*/  UISETP.NE.AND UP0, UPT, UR41, URZ, UPT ;  /* 0x000000ff2900728c */ /* 0x000fc6000bf05270 */
[----:B------:R3:W-:Y:S06]  /*16310*/  SYNCS.ARRIVE.TRANS64.RED.A1T0 RZ, [R31+URZ], RZ ;  /* 0x000000ff1fff79a7 */ /* 0x0007ec00081004ff */
[----:B------:R-:W-:Y:S05]  /*16320*/  BRA.U UP0, `(.L_x_267) ;  /* 0x0000000100047547 */ /* 0x000fea000b800000 */
[----:B------:R-:W-:Y:S05]  /*16330*/  BPT.TRAP 0x1 ;  /* 0x000000040000795c */ /* 0x000fea0000300000 */
.L_x_267:
[----:B------:R-:W-:-:S04]  /*16340*/  MOV R0, UR42 ;  /* 0x0000002a00007c02 */ /* 0x000fc80008000f00 */
[----:B------:R-:W-:-:S04]  /*16350*/  SHF.L.U32 R0, R0, 0x1f, RZ ;  /* 0x0000001f00007819 */ /* 0x000fc800000006ff */
[----:B------:R-:W5:Y:S02]  /*16360*/  SYNCS.PHASECHK.TRANS64.TRYWAIT P0, [R59+URZ+0x58098], R0 ;  /* 0x058098003b0075a7 */ /* 0x000f6400080011ff */
[----:B-----5:R-:W-:Y:S05]  /*16370*/  @!P0 BRA `(.L_x_268) ;  /* 0x0000010400348947 */ /* 0x020fea0003800000 */
.L_x_456:
[----:B------:R-:W-:-:S09]  /*16380*/  UISETP.NE.AND UP0, UPT, UR41, URZ, UPT ;  /* 0x000000ff2900728c */ /* 0x000fd2000bf05270 */
[----:B------:R-:W-:Y:S05]  /*16390*/  BRA.U UP0, `(.L_x_269) ;  /* 0x0000000100047547 */ /* 0x000fea000b800000 */
[----:B------:R-:W-:Y:S05]  /*163a0*/  BPT.TRAP 0x1 ;  /* 0x000000040000795c */ /* 0x000fea0000300000 */
.L_x_269:
[----:B------:R-:W-:Y:S01]  /*163b0*/  SHF.L.U32 R0, R56, 0x1f, RZ ;  /* 0x0000001f38007819 */ /* 0x000fe200000006ff */
[----:B------:R1:W1:Y:S01]  /*163c0*/  MUFU.RCP R3, R24 ;  /* 0x0000001800037308 */ /* 0x0002620000001000 */
[----:B------:R-:W-:Y:S02]  /*163d0*/  BSSY B0, `(.L_x_270) ;  /* 0x0000003000007945 */ /* 0x000fe40003800000 */
[----:B------:R-:W5:Y:S02]  /*163e0*/  SYNCS.PHASECHK.TRANS64.TRYWAIT P0, [R59+URZ+0x580c8], R0 ;  /* 0x0580c8003b0075a7 */ /* 0x000f6400080011ff */
[----:B-1---5:R-:W-:Y:S05]  /*163f0*/  @!P0 BRA `(.L_x_271) ;  /* 0x0000010400288947 */ /* 0x022fea0003800000 */
.L_x_457:
[----:B------:R-:W-:Y:S05]  /*16400*/  BSYNC B0 ;  /* 0x0000000000007941 */ /* 0x000fea0003800000 */
.L_x_270:
[----:B------:R-:W1:Y:S01]  /*16410*/  LDCU UR4, c[0x0][0x708] ;  /* 0x0000e100ff0477ac */ /* 0x000e620008000800 */
[----:B------:R-:W-:-:S04]  /*16420*/  FFMA R0, -R24, R3, 1 ;  /* 0x3f80000018007423 */ /* 0x000fc80000000103 */
[----:B------:R-:W-:Y:S01]  /*16430*/  FFMA R0, R3, R0, R3 ;  /* 0x0000000003007223 */ /* 0x000fe20000000003 */
[----:B-1----:R-:W-:-:S03]  /*16440*/  MOV R3, UR4 ;  /* 0x0000000400037c02 */ /* 0x002fc60008000f00 */
[----:B---3--:R-:W-:Y:S01]  /*16450*/  FFMA R31, R0, UR4, RZ ;  /* 0x00000004001f7c23 */ /* 0x008fe200080000ff */
[----:B------:R-:W1:Y:S03]  /*16460*/  FCHK P0, R3, R24 ;  /* 0x0000001803007302 */ /* 0x000e660000000000 */
[----:B--2---:R-:W-:-:S04]  /*16470*/  FFMA R4, -R24, R31, UR4 ;  /* 0x0000000418047e23 */ /* 0x004fc8000800011f */
[----:B------:R-:W-:Y:S01]  /*16480*/  FFMA R31, R0, R4, R31 ;  /* 0x00000004001f7223 */ /* 0x000fe2000000001f */
[----:B-1----:R-:W-:Y:S06]  /*16490*/  @!P0 BRA `(.L_x_272) ;  /* 0x00000000000c8947 */ /* 0x002fec0003800000 */
[----:B------:R-:W-:Y:S02]  /*164a0*/  MOV R4, 0x164c0 ;  /* 0x000164c000047802 */ /* 0x000fe40000000f00 */
[----:B----4-:R-:W-:Y:S05]  /*164b0*/  CALL.REL.NOINC `($__internal_3_$__cuda_sm3x_div_rn_noftz_f32_slowpath) ;  /* 0x0000010c00407944 */ /* 0x010fea0003c00000 */
[----:B------:R-:W-:-:S07]  /*164c0*/  MOV R31, R33 ;  /* 0x00000021001f7202 */ /* 0x000fce0000000f00 */
.L_x_272:
[----:B------:R-:W1:Y:S01]  /*164d0*/  S2R R0, SR_SWINHI ;  /* 0x0000000000007919 */ /* 0x000e620000002f00 */
[----:B------:R-:W-:Y:S05]  /*164e0*/  WARPSYNC.ALL ;  /* 0x0000000000007948 */ /* 0x000fea0003800000 */
[----:B------:R-:W-:-:S13]  /*164f0*/  R2UR UR4, R41 ;  /* 0x00000000290472ca */ /* 0x000fda00000e0000 */
[----:B------:R-:W2:Y:S01]  /*16500*/  LDTM.x16 R4, tmem[UR4] ;  /* 0x00000004000479ee */ /* 0x000ea20008240000 */
[----:B------:R-:W-:Y:S02]  /*16510*/  MOV R42, R59 ;  /* 0x0000003b002a7202 */ /* 0x000fe40000000f00 */
[----:B-1----:R-:W-:-:S03]  /*16520*/  MOV R43, R0 ;  /* 0x00000000002b7202 */ /* 0x002fc60000000f00 */
[----:B------:R-:W-:-:S03]  /*16530*/  IMAD.WIDE.U32 R42, R27, 0x2, R42 ;  /* 0x000000021b2a7825 */ /* 0x000fc600078e002a */
[C---:B------:R-:W-:Y:S01]  /*16540*/  IADD3 R0, P1, PT, R42.reuse, 0x48010, RZ ;  /* 0x000480102a007810 */ /* 0x040fe20007f3e0ff */
[C---:B--2---:R-:W-:Y:S01]  /*16550*/  FMUL2 R6, R31.reuse.F32, R6.F32x2.HI_LO ;  /* 0x000000061f06724a */ /* 0x044fe20000040000 */
[----:B------:R-:W-:Y:S01]  /*16560*/  IADD3 R3, P0, PT, R42, 0x48000, RZ ;  /* 0x000480002a037810 */ /* 0x000fe20007f1e0ff */
[C---:B------:R-:W-:Y:S02]  /*16570*/  FMUL2 R20, R31.reuse.F32, R8.F32x2.HI_LO ;  /* 0x000000081f14724a */ /* 0x040fe40000040000 */
        /* <DEDUP_REMOVED lines=12> */
[----:B------:R-:W-:-:S02]  /*16640*/  F2FP.F16.F32.PACK_AB R10, R21, R20 ;  /* 0x00000014150a723e */ /* 0x000fc400000000ff */
[----:B------:R-:W-:Y:S02]  /*16650*/  F2FP.F16.F32.PACK_AB R11, R33, R32 ;  /* 0x00000020210b723e */ /* 0x000fe400000000ff */
[----:B------:R-:W-:Y:S02]  /*16660*/  LOP3.LUT R42, R3, 0x70, R6, 0x78, !PT ;  /* 0x00000070032a7812 */ /* 0x000fe400078e7806 */
[----:B------:R-:W-:Y:S02]  /*16670*/  LOP3.LUT R44, R0, 0x70, R7, 0x78, !PT ;  /* 0x00000070002c7812 */ /* 0x000fe400078e7807 */
[----:B------:R-:W-:Y:S01]  /*16680*/  F2FP.F16.F32.PACK_AB R4, R13, R12 ;  /* 0x0000000c0d04723e */ /* 0x000fe200000000ff */
[----:B------:R1:W-:Y:S01]  /*16690*/  ST.E.128 desc[UR44][R42.64], R8 ;  /* 0x000000082a007985 */ /* 0x0003e2000c101d2c */
[----:B------:R-:W-:Y:S02]  /*166a0*/  F2FP.F16.F32.PACK_AB R5, R15, R14 ;  /* 0x0000000e0f05723e */ /* 0x000fe400000000ff */
[----:B------:R-:W-:-:S02]  /*166b0*/  F2FP.F16.F32.PACK_AB R6, R17, R16 ;  /* 0x000000101106723e */ /* 0x000fc400000000ff */
[----:B------:R-:W-:Y:S02]  /*166c0*/  F2FP.F16.F32.PACK_AB R7, R19, R18 ;  /* 0x000000121307723e */ /* 0x000fe400000000ff */
[----:B------:R-:W-:-:S03]  /*166d0*/  ISETP.NE.AND P0, PT, R30, R29, PT ;  /* 0x0000001d1e00720c */ /* 0x000fc60003f05270 */
[----:B------:R1:W-:Y:S10]  /*166e0*/  ST.E.128 desc[UR44][R44.64], R4 ;  /* 0x000000042c007985 */ /* 0x0003f4000c101d2c */
[----:B------:R-:W-:Y:S05]  /*166f0*/  @!P0 BRA `(.L_x_273) ;  /* 0x0000000000408947 */ /* 0x000fea0003800000 */
[----:B------:R-:W-:Y:S01]  /*16700*/  MOV R14, 0x8 ;  /* 0x00000008000e7802 */ /* 0x000fe20000000f00 */
[----:B------:R-:W2:Y:S01]  /*16710*/  LDCU.64 UR8, c[0x4][0xb0] ;  /* 0x01001600ff0877ac */ /* 0x000ea20008000a00 */
[----:B------:R-:W-:Y:S02]  /*16720*/  HFMA2 R12, -RZ, RZ, 0, 5.9604644775390625e-08 ;  /* 0x00000001ff0c7431 */ /* 0x000fe400000001ff */
[----:B-1----:R-:W-:Y:S01]  /*16730*/  IMAD.MOV.U32 R8, RZ, RZ, 0x192 ;  /* 0x00000192ff087424 */ /* 0x002fe200078e00ff */
[----:B------:R-:W1:Y:S01]  /*16740*/  LDCU.64 UR6, c[0x4][0xb8] ;  /* 0x01001700ff0677ac */ /* 0x000e620008000a00 */
[----:B------:R-:W3:Y:S01]  /*16750*/  LDC.64 R14, c[0x4][R14] ;  /* 0x010000000e0e7b82 */ /* 0x000ee20000000a00 */
[----:B------:R-:W-:Y:S01]  /*16760*/  IMAD.MOV.U32 R13, RZ, RZ, RZ ;  /* 0x000000ffff0d7224 */ /* 0x000fe200078e00ff */
[----:B------:R-:W5:Y:S01]  /*16770*/  LDCU.64 UR4, c[0x4][0x40] ;  /* 0x01000800ff0477ac */ /* 0x000f620008000a00 */
[----:B--2---:R-:W-:Y:S01]  /*16780*/  IMAD.U32 R4, RZ, RZ, UR8 ;  /* 0x00000008ff047e24 */ /* 0x004fe2000f8e00ff */
[----:B------:R-:W-:Y:S01]  /*16790*/  MOV R5, UR9 ;  /* 0x0000000900057c02 */ /* 0x000fe20008000f00 */
[----:B-1----:R-:W-:Y:S01]  /*167a0*/  IMAD.U32 R6, RZ, RZ, UR6 ;  /* 0x00000006ff067e24 */ /* 0x002fe2000f8e00ff */
[----:B------:R-:W-:Y:S01]  /*167b0*/  MOV R7, UR7 ;  /* 0x0000000700077c02 */ /* 0x000fe20008000f00 */
[----:B-----5:R-:W-:Y:S01]  /*167c0*/  IMAD.U32 R10, RZ, RZ, UR4 ;  /* 0x00000004ff0a7e24 */ /* 0x020fe2000f8e00ff */
[----:B------:R-:W-:-:S02]  /*167d0*/  MOV R11, UR5 ;  /* 0x00000005000b7c02 */ /* 0x000fc40008000f00 */
[----:B------:R-:W-:-:S07]  /*167e0*/  LEPC R20, `(.L_x_273) ;  /* 0x000000001014794e */ /* 0x000fce0000000000 */
[----:B---34-:R-:W-:Y:S05]  /*167f0*/  CALL.ABS.NOINC R14 ;  /* 0x000000000e007343 */ /* 0x018fea0003c00000 */
.L_x_273:
[----:B------:R-:W2:Y:S01]  /*16800*/  S2R R0, SR_SWINHI ;  /* 0x0000000000007919 */ /* 0x000ea20000002f00 */
[----:B------:R-:W-:Y:S05]  /*16810*/  WARPSYNC.ALL ;  /* 0x0000000000007948 */ /* 0x000fea0003800000 */
[----:B------:R-:W-:-:S13]  /*16820*/  R2UR UR4, R40 ;  /* 0x00000000280472ca */ /* 0x000fda00000e0000 */
[----:B-1----:R-:W1:Y:S01]  /*16830*/  LDTM.x16 R4, tmem[UR4] ;  /* 0x00000004000479ee */ /* 0x002e620008240000 */
[----:B------:R-:W-:Y:S02]  /*16840*/  MOV R40, R59 ;  /* 0x0000003b00287202 */ /* 0x000fe40000000f00 */
[----:B--2---:R-:W-:-:S03]  /*16850*/  MOV R41, R0 ;  /* 0x0000000000297202 */ /* 0x004fc60000000f00 */
[----:B------:R-:W-:-:S03]  /*16860*/  IMAD.WIDE.U32 R40, R27, 0x2, R40 ;  /* 0x000000021b287825 */ /* 0x000fc600078e0028 */
[C---:B------:R-:W-:Y:S01]  /*16870*/  IADD3 R0, P1, PT, R40.reuse, 0x48030, RZ ;  /* 0x0004803028007810 */ /* 0x040fe20007f3e0ff */
[C---:B-1----:R-:W-:Y:S01]  /*16880*/  FMUL2 R6, R31.reuse.F32, R6.F32x2.HI_LO ;  /* 0x000000061f06724a */ /* 0x042fe20000040000 */
        /* <DEDUP_REMOVED lines=42> */
.L_x_274:
        /* <DEDUP_REMOVED lines=51> */
.L_x_275:
        /* <DEDUP_REMOVED lines=51> */
.L_x_276:
        /* <DEDUP_REMOVED lines=51> */
.L_x_277:
        /* <DEDUP_REMOVED lines=51> */
.L_x_278:
        /* <DEDUP_REMOVED lines=51> */
.L_x_279:
        /* <DEDUP_REMOVED lines=51> */
.L_x_280:
[----:B------:R-:W-:Y:S01]  /*17e50*/  LOP3.LUT R0, R28, 0x200, RZ, 0xfc, !PT ;  /* 0x000002001c007812 */ /* 0x000fe200078efcff */
[----:B------:R-:W-:Y:S05]  /*17e60*/  WARPSYNC.ALL ;  /* 0x0000000000007948 */ /* 0x000fea0003800000 */
[----:B------:R-:W-:Y:S02]  /*17e70*/  R2UR UR4, R0 ;  /* 0x00000000000472ca */ /* 0x000fe400000e0000 */
[----:B------:R-:W2:Y:S11]  /*17e80*/  S2R R0, SR_SWINHI ;  /* 0x0000000000007919 */ /* 0x000eb60000002f00 */
[----:B-1----:R-:W1:Y:S01]  /*17e90*/  LDTM.x16 R4, tmem[UR4] ;  /* 0x00000004000479ee */ /* 0x002e620008240000 */
[----:B------:R-:W-:-:S02]  /*17ea0*/  MOV R34, R59 ;  /* 0x0000003b00227202 */ /* 0x000fc40000000f00 */
[----:B--2---:R-:W-:Y:S01]  /*17eb0*/  MOV R35, R0 ;  /* 0x0000000000237202 */ /* 0x004fe20000000f00 */
[----:B-1----:R-:W-:Y:S02]  /*17ec0*/  FMUL2 R6, R31.F32, R6.F32x2.HI_LO ;  /* 0x000000061f06724a */ /* 0x002fe40000040000 */
        /* <DEDUP_REMOVED lines=44> */
.L_x_281:
        /* <DEDUP_REMOVED lines=52> */
.L_x_282:
        /* <DEDUP_REMOVED lines=52> */
.L_x_283:
        /* <DEDUP_REMOVED lines=52> */
.L_x_284:
        /* <DEDUP_REMOVED lines=52> */
.L_x_285:
        /* <DEDUP_REMOVED lines=52> */
.L_x_286:
        /* <DEDUP_REMOVED lines=52> */
.L_x_287:
[----:B------:R-:W2:Y:S01]  /*19510*/  LDCU.64 UR4, c[0x0][0x880] ;  /* 0x00011000ff0477ac */ /* 0x000ea20008000a00 */
[----:B------:R-:W3:Y:S01]  /*19520*/  S2R R0, SR_SWINHI ;  /* 0x0000000000007919 */ /* 0x000ee20000002f00 */
[----:B------:R-:W-:Y:S02]  /*19530*/  LOP3.LUT R28, R28, 0x270, RZ, 0xfc, !PT ;  /* 0x000002701c1c7812 */ /* 0x000fe400078efcff */
[----:B--2---:R-:W-:-:S04]  /*19540*/  ISETP.NE.U32.AND P0, PT, RZ, UR4, PT ;  /* 0x00000004ff007c0c */ /* 0x004fc8000bf05070 */
[----:B------:R-:W-:Y:S01]  /*19550*/  ISETP.NE.AND.EX P0, PT, RZ, UR5, PT, P0 ;  /* 0x00000005ff007c0c */ /* 0x000fe2000bf05300 */
[----:B------:R-:W-:Y:S05]  /*19560*/  WARPSYNC.ALL ;  /* 0x0000000000007948 */ /* 0x000fea0003800000 */
[----:B------:R-:W-:Y:S02]  /*19570*/  R2UR UR4, R28 ;  /* 0x000000001c0472ca */ /* 0x000fe400000e0000 */
[----:B-1----:R-:W-:Y:S02]  /*19580*/  MOV R34, R59 ;  /* 0x0000003b00227202 */ /* 0x002fe40000000f00 */
[----:B---3--:R-:W-:-:S03]  /*19590*/  MOV R35, R0 ;  /* 0x0000000000237202 */ /* 0x008fc60000000f00 */
[----:B------:R-:W-:-:S06]  /*195a0*/  IMAD.WIDE.U32 R34, R27, 0x2, R34 ;  /* 0x000000021b227825 */ /* 0x000fcc00078e0022 */
[----:B------:R-:W1:Y:S01]  /*195b0*/  LDTM.x16 R4, tmem[UR4] ;  /* 0x00000004000479ee */ /* 0x000e620008240000 */
[C---:B------:R-:W-:Y:S02]  /*195c0*/  IADD3 R27, P1, PT, R34.reuse, 0x48c60, RZ ;  /* 0x00048c60221b7810 */ /* 0x040fe40007f3e0ff */
[----:B------:R-:W-:-:S03]  /*195d0*/  IADD3 R3, P2, PT, R34, 0x48c70, RZ ;  /* 0x00048c7022037810 */ /* 0x000fc60007f5e0ff */
[--C-:B------:R-:W-:Y:S02]  /*195e0*/  IMAD.X R33, RZ, RZ, R35.reuse, P1 ;  /* 0x000000ffff217224 */ /* 0x100fe400008e0623 */
[----:B------:R-:W-:-:S05]  /*195f0*/  IMAD.X R35, RZ, RZ, R35, P2 ;  /* 0x000000ffff237224 */ /* 0x000fca00010e0623 */
[----:B------:R-:W-:-:S04]  /*19600*/  SHF.R.U64 R0, R3, 0x3, R35 ;  /* 0x0000000303007819 */ /* 0x000fc80000001223 */
[----:B------:R-:W-:Y:S01]  /*19610*/  LOP3.LUT R34, R3, 0x70, R0, 0x78, !PT ;  /* 0x0000007003227812 */ /* 0x000fe200078e7800 */
[----:B-1----:R-:W-:Y:S01]  /*19620*/  FMUL2 R20, R31.F32, R8.F32x2.HI_LO ;  /* 0x000000081f14724a */ /* 0x002fe20000040000 */
[----:B------:R-:W-:Y:S01]  /*19630*/  SHF.R.U64 R8, R27, 0x3, R33 ;  /* 0x000000031b087819 */ /* 0x000fe20000001221 */
[C---:B------:R-:W-:Y:S02]  /*19640*/  FMUL2 R4, R31.reuse.F32, R4.F32x2.HI_LO ;  /* 0x000000041f04724a */ /* 0x040fe40000040000 */
[----:B------:R-:W-:Y:S01]  /*19650*/  FMUL2 R6, R31.F32, R6.F32x2.HI_LO ;  /* 0x000000061f06724a */ /* 0x000fe20000040000 */
[----:B------:R-:W-:Y:S01]  /*19660*/  LOP3.LUT R32, R27, 0x70, R8, 0x78, !PT ;  /* 0x000000701b207812 */ /* 0x000fe200078e7808 */
[----:B------:R-:W-:Y:S01]  /*19670*/  FMUL2 R28, R31.F32, R10.F32x2.HI_LO ;  /* 0x0000000a1f1c724a */ /* 0x000fe20000040000 */
[----:B------:R-:W-:Y:S01]  /*19680*/  F2FP.F16.F32.PACK_AB R8, R5, R4 ;  /* 0x000000040508723e */ /* 0x000fe200000000ff */
[----:B------:R-:W-:Y:S01]  /*19690*/  FMUL2 R12, R31.F32, R12.F32x2.HI_LO ;  /* 0x0000000c1f0c724a */ /* 0x000fe20000040000 */
[----:B------:R-:W-:Y:S01]  /*196a0*/  F2FP.F16.F32.PACK_AB R9, R7, R6 ;  /* 0x000000060709723e */ /* 0x000fe200000000ff */
[----:B------:R-:W-:Y:S01]  /*196b0*/  FMUL2 R14, R31.F32, R14.F32x2.HI_LO ;  /* 0x0000000e1f0e724a */ /* 0x000fe20000040000 */
[----:B------:R-:W-:Y:S01]  /*196c0*/  F2FP.F16.F32.PACK_AB R10, R21, R20 ;  /* 0x00000014150a723e */ /* 0x000fe200000000ff */
[----:B------:R-:W-:Y:S01]  /*196d0*/  FMUL2 R16, R31.F32, R16.F32x2.HI_LO ;  /* 0x000000101f10724a */ /* 0x000fe20000040000 */
[----:B------:R-:W-:Y:S01]  /*196e0*/  F2FP.F16.F32.PACK_AB R11, R29, R28 ;  /* 0x0000001c1d0b723e */ /* 0x000fe200000000ff */
[----:B------:R-:W-:Y:S01]  /*196f0*/  FMUL2 R18, R31.F32, R18.F32x2.HI_LO ;  /* 0x000000121f12724a */ /* 0x000fe20000040000 */
[----:B------:R-:W-:-:S02]  /*19700*/  F2FP.F16.F32.PACK_AB R4, R13, R12 ;  /* 0x0000000c0d04723e */ /* 0x000fc400000000ff */
[----:B------:R-:W-:Y:S01]  /*19710*/  F2FP.F16.F32.PACK_AB R5, R15, R14 ;  /* 0x0000000e0f05723e */ /* 0x000fe200000000ff */
[----:B------:R1:W-:Y:S01]  /*19720*/  ST.E.128 desc[UR44][R32.64], R8 ;  /* 0x0000000820007985 */ /* 0x0003e2000c101d2c */
        /* <DEDUP_REMOVED lines=8> */
[----:B--2---:R-:W2:Y:S01]  /*197b0*/  FENCE.VIEW.ASYNC.S ;  /* 0x00000000000073c6 */ /* 0x004ea20000000000 */
[----:B------:R-:W-:Y:S05]  /*197c0*/  @!P0 BRA `(.L_x_288) ;  /* 0x00000004003c8947 */ /* 0x000fea0003800000 */
[C---:B------:R-:W-:Y:S01]  /*197d0*/  FSETP.GEU.AND P1, PT, R24.reuse, 1.175494350822287508e-38, PT ;  /* 0x008000001800780b */ /* 0x040fe20003f2e000 */
[----:B------:R-:W3:Y:S01]  /*197e0*/  LDC R3, c[0x0][0x904] ;  /* 0x00024100ff037b82 */ /* 0x000ee20000000800 */
[----:B------:R-:W-:Y:S01]  /*197f0*/  MOV R0, 0x3e055027 ;  /* 0x3e05502700007802 */ /* 0x000fe20000000f00 */
[----:B------:R-:W5:Y:S01]  /*19800*/  LDCU.64 UR4, c[0x0][0x908] ;  /* 0x00012100ff0477ac */ /* 0x000f620008000a00 */
[----:B-1----:R-:W-:Y:S01]  /*19810*/  FSEL R7, RZ, -23, P1 ;  /* 0xc1b80000ff077808 */ /* 0x002fe20000800000 */
[----:B------:R-:W-:Y:S08]  /*19820*/  BSSY.RECONVERGENT B0, `(.L_x_288) ;  /* 0x0000049000007945 */ /* 0x000ff00003800200 */
[----:B------:R-:W-:-:S05]  /*19830*/  @!P1 FMUL R24, R24, 8388608 ;  /* 0x4b00000018189820 */ /* 0x000fca0000400000 */
[C---:B------:R-:W-:Y:S02]  /*19840*/  IADD3 R9, PT, PT, R24.reuse, -0x3f2aaaab, RZ ;  /* 0xc0d5555518097810 */ /* 0x040fe40007ffe0ff */
[C---:B------:R-:W-:Y:S02]  /*19850*/  FSETP.NEU.AND P1, PT, R24.reuse, RZ, PT ;  /* 0x000000ff1800720b */ /* 0x040fe40003f2d000 */
[----:B------:R-:W-:Y:S02]  /*19860*/  LOP3.LUT R9, R9, 0xff800000, RZ, 0xc0, !PT ;  /* 0xff80000009097812 */ /* 0x000fe400078ec0ff */
[----:B---3--:R-:W-:Y:S02]  /*19870*/  ISETP.NE.AND P0, PT, R3, 0x1, PT ;  /* 0x000000010300780c */ /* 0x008fe40003f05270 */
[-C--:B------:R-:W-:Y:S02]  /*19880*/  IADD3 R5, PT, PT, R24, -R9.reuse, RZ ;  /* 0x8000000918057210 */ /* 0x080fe40007ffe0ff */
[----:B------:R-:W-:-:S03]  /*19890*/  I2FP.F32.S32 R6, R9 ;  /* 0x0000000900067245 */ /* 0x000fc60000201400 */
[----:B------:R-:W-:Y:S02]  /*198a0*/  FADD R5, R5, -1 ;  /* 0xbf80000005057421 */ /* 0x000fe40000000000 */
[----:B------:R-:W-:Y:S01]  /*198b0*/  FFMA R6, R6, 1.1920928955078125e-07, R7 ;  /* 0x3400000006067823 */ /* 0x000fe20000000007 */
[----:B------:R-:W-:Y:S01]  /*198c0*/  LOP3.LUT R7, R26, 0x7f, RZ, 0xc0, !PT ;  /* 0x0000007f1a077812 */ /* 0x000fe200078ec0ff */
[----:B------:R-:W-:-:S04]  /*198d0*/  FFMA R0, R5, -R0, 0.14084610342979431152 ;  /* 0x3e1039f605007423 */ /* 0x000fc80000000800 */
[----:B------:R-:W-:Y:S01]  /*198e0*/  FFMA R4, R5, R0, -0.12148627638816833496 ;  /* 0xbdf8cdcc05047423 */ /* 0x000fe20000000000 */
[----:B-----5:R-:W-:Y:S01]  /*198f0*/  IMAD.HI.U32 R0, R57, UR4, RZ ;  /* 0x0000000439007c27 */ /* 0x020fe2000f8e00ff */
[----:B------:R-:W1:Y:S03]  /*19900*/  LDCU UR4, c[0x0][0x380] ;  /* 0x00007000ff0477ac */ /* 0x000e660008000800 */
[C---:B------:R-:W-:Y:S01]  /*19910*/  FFMA R4, R5.reuse, R4, 0.13980610668659210205 ;  /* 0x3e0f295505047423 */ /* 0x040fe20000000004 */
[----:B------:R-:W-:Y:S01]  /*19920*/  SHF.R.U32.HI R0, RZ, UR5, R0 ;  /* 0x00000005ff007c19 */ /* 0x000fe20008011600 */
[----:B------:R-:W3:Y:S02]  /*19930*/  LDCU UR5, c[0x0][0x700] ;  /* 0x0000e000ff0577ac */ /* 0x000ee40008000800 */
[----:B------:R-:W-:Y:S01]  /*19940*/  FFMA R4, R5, R4, -0.16684235632419586182 ;  /* 0xbe2ad8b905047423 */ /* 0x000fe20000000004 */
[----:B------:R-:W-:-:S03]  /*19950*/  SEL R0, R57, R0, !P0 ;  /* 0x0000000039007207 */ /* 0x000fc60004000000 */
[C---:B------:R-:W-:Y:S01]  /*19960*/  FFMA R4, R5.reuse, R4, 0.20012299716472625732 ;  /* 0x3e4ced0b05047423 */ /* 0x040fe20000000004 */
[----:B------:R-:W-:Y:S02]  /*19970*/  ISETP.GT.U32.AND P0, PT, R24, 0x7f7fffff, PT ;  /* 0x7f7fffff1800780c */ /* 0x000fe40003f04070 */
[----:B------:R-:W-:Y:S01]  /*19980*/  IADD3 R0, PT, PT, -R0, RZ, RZ ;  /* 0x000000ff00007210 */ /* 0x000fe20007ffe1ff */
[----:B------:R-:W-:-:S04]  /*19990*/  FFMA R4, R5, R4, -0.24999669194221496582 ;  /* 0xbe7fff2205047423 */ /* 0x000fc80000000004 */
[----:B------:R-:W-:Y:S01]  /*199a0*/  FFMA R4, R5, R4, 0.33333182334899902344 ;  /* 0x3eaaaa7805047423 */ /* 0x000fe20000000004 */
[----:B------:R-:W-:Y:S01]  /*199b0*/  IMAD R0, R3, R0, R57 ;  /* 0x0000000003007224 */ /* 0x000fe200078e0239 */
[----:B------:R-:W-:Y:S02]  /*199c0*/  MOV R3, 0x7f800000 ;  /* 0x7f80000000037802 */ /* 0x000fe40000000f00 */
[C---:B------:R-:W-:Y:S02]  /*199d0*/  FFMA R4, R5.reuse, R4, -0.5 ;  /* 0xbf00000005047423 */ /* 0x040fe40000000004 */
[----:B------:R-:W-:Y:S02]  /*199e0*/  LEA R0, R0, R7, 0x8 ;  /* 0x0000000700007211 */ /* 0x000fe400078e40ff */
[----:B------:R-:W-:-:S04]  /*199f0*/  FMUL R4, R5, R4 ;  /* 0x0000000405047220 */ /* 0x000fc80000400000 */
[----:B------:R-:W-:-:S04]  /*19a00*/  FFMA R5, R5, R4, R5 ;  /* 0x0000000405057223 */ /* 0x000fc80000000005 */
[----:B------:R-:W-:Y:S01]  /*19a10*/  FFMA R5, R6, 0.69314718246459960938, R5 ;  /* 0x3f31721806057823 */ /* 0x000fe20000000005 */
[----:B------:R-:W-:Y:S01]  /*19a20*/  @P0 FFMA R5, R24, R3, +INF ;  /* 0x7f80000018050423 */ /* 0x000fe20000000003 */
[----:B------:R-:W-:-:S04]  /*19a30*/  IADD3 R3, PT, PT, R0, 0x80, RZ ;  /* 0x0000008000037810 */ /* 0x000fc80007ffe0ff */
[----:B-1----:R-:W-:Y:S02]  /*19a40*/  ISETP.GE.AND P0, PT, R3, UR4, PT ;  /* 0x0000000403007c0c */ /* 0x002fe4000bf06270 */
[----:B------:R-:W-:-:S05]  /*19a50*/  FSEL R0, R5, -INF , P1 ;  /* 0xff80000005007808 */ /* 0x000fca0000800000 */
[----:B---3--:R-:W-:-:S06]  /*19a60*/  FFMA R25, R25, UR5, R0 ;  /* 0x0000000519197c23 */ /* 0x008fcc0008000000 */
[----:B------:R-:W-:Y:S05]  /*19a70*/  @P0 BRA `(.L_x_289) ;  /* 0x00000000008c0947 */ /* 0x000fea0003800000 */
[----:B------:R-:W1:Y:S01]  /*19a80*/  LDC R7, c[0x0][0x38c] ;  /* 0x0000e300ff077b82 */ /* 0x000e620000000800 */
[----:B------:R-:W3:Y:S01]  /*19a90*/  LDCU UR6, c[0x0][0x890] ;  /* 0x00011200ff0677ac */ /* 0x000ee20008000800 */
[----:B------:R-:W5:Y:S01]  /*19aa0*/  LDCU.64 UR4, c[0x0][0x888] ;  /* 0x00011100ff0477ac */ /* 0x000f620008000a00 */
[----:B---3--:R-:W-:Y:S01]  /*19ab0*/  IMAD R3, R22, UR6, R3 ;  /* 0x0000000616037c24 */ /* 0x008fe2000f8e0203 */
[----:B-1----:R-:W-:-:S04]  /*19ac0*/  IABS R5, R7 ;  /* 0x0000000700057213 */ /* 0x002fc80000000000 */
[----:B------:R-:W1:Y:S08]  /*19ad0*/  I2F.RP R10, R5 ;  /* 0x00000005000a7306 */ /* 0x000e700000209400 */
[----:B-1----:R-:W1:Y:S02]  /*19ae0*/  MUFU.RCP R8, R10 ;  /* 0x0000000a00087308 */ /* 0x002e640000001000 */
[----:B-1----:R-:W-:-:S06]  /*19af0*/  IADD3 R8, PT, PT, R8, 0xffffffe, RZ ;  /* 0x0ffffffe08087810 */ /* 0x002fcc0007ffe0ff */
[----:B------:R1:W3:Y:S02]  /*19b00*/  F2I.FTZ.U32.TRUNC.NTZ R9, R8 ;  /* 0x0000000800097305 */ /* 0x0002e4000021f000 */
[----:B-1----:R-:W-:Y:S02]  /*19b10*/  HFMA2 R8, -RZ, RZ, 0, 0 ;  /* 0x00000000ff087431 */ /* 0x002fe400000001ff */
[----:B---3--:R-:W-:-:S04]  /*19b20*/  IMAD.MOV R0, RZ, RZ, -R9 ;  /* 0x000000ffff007224 */ /* 0x008fc800078e0a09 */
[----:B------:R-:W-:Y:S01]  /*19b30*/  IMAD R4, R0, R5, RZ ;  /* 0x0000000500047224 */ /* 0x000fe200078e02ff */
[----:B------:R-:W-:-:S03]  /*19b40*/  IABS R0, R2 ;  /* 0x0000000200007213 */ /* 0x000fc60000000000 */
[----:B------:R-:W-:-:S04]  /*19b50*/  IMAD.HI.U32 R9, R9, R4, R8 ;  /* 0x0000000409097227 */ /* 0x000fc800078e0008 */
[----:B------:R-:W-:-:S04]  /*19b60*/  IMAD.MOV.U32 R6, RZ, RZ, R0 ;  /* 0x000000ffff067224 */ /* 0x000fc800078e0000 */
[----:B------:R-:W-:Y:S02]  /*19b70*/  IMAD.HI.U32 R4, R9, R6, RZ ;  /* 0x0000000609047227 */ /* 0x000fe400078e00ff */
[----:B------:R-:W1:Y:S03]  /*19b80*/  LDC.64 R8, c[0x0][0x880] ;  /* 0x00022000ff087b82 */ /* 0x000e660000000a00 */
        /* <DEDUP_REMOVED lines=16> */
[----:B-1----:R-:W-:-:S05]  /*19c90*/  IMAD.WIDE R8, R3, 0x4, R8 ;  /* 0x0000000403087825 */ /* 0x002fca00078e0208 */
[----:B------:R1:W-:Y:S02]  /*19ca0*/  STG.E desc[UR44][R8.64], R25 ;  /* 0x0000001908007986 */ /* 0x0003e4000c10192c */
.L_x_289:
[----:B------:R-:W-:Y:S05]  /*19cb0*/  BSYNC.RECONVERGENT B0 ;  /* 0x0000000000007941 */ /* 0x000fea0003800200 */
.L_x_288:
[----:B------:R-:W-:Y:S01]  /*19cc0*/  UISETP.NE.AND UP0, UPT, UR41, URZ, UPT ;  /* 0x000000ff2900728c */ /* 0x000fe2000bf05270 */
[----:B------:R-:W-:-:S08]  /*19cd0*/  NOP ;  /* 0x0000000000007918 */ /* 0x000fd00000000000 */
[----:B------:R-:W-:Y:S05]  /*19ce0*/  BRA.U UP0, `(.L_x_290) ;  /* 0x0000000100087547 */ /* 0x000fea000b800000 */
[----:B------:R-:W-:Y:S05]  /*19cf0*/  BPT.TRAP 0x1 ;  /* 0x000000040000795c */ /* 0x000fea0000300000 */
[----:B------:R-:W-:Y:S05]  /*19d00*/  BPT.TRAP 0x1 ;  /* 0x000000040000795c */ /* 0x000fea0000300000 */
.L_x_290:
[----:B------:R-:W-:Y:S01]  /*19d10*/  IADD3 R3, PT, PT, R59, 0x580a8, RZ ;  /* 0x000580a83b037810 */ /* 0x000fe20007ffe0ff */
[----:B------:R-:W-:-:S03]  /*19d20*/  UISETP.NE.AND UP0, UPT, UR41, URZ, UPT ;  /* 0x000000ff2900728c */ /* 0x000fc6000bf05270 */
[----:B------:R-:W-:-:S04]  /*19d30*/  PRMT R3, R60, 0x654, R3 ;  /* 0x000006543c037816 */ /* 0x000fc80000000003 */
[----:B--2---:R2:W-:Y:S02]  /*19d40*/  SYNCS.ARRIVE.TRANS64.RED.A1T0 RZ, [R3+URZ], RZ ;  /* 0x000000ff03ff79a7 */ /* 0x0045e400081004ff */
[----:B------:R-:W-:Y:S05]  /*19d50*/  BRA.U UP0, `(.L_x_291) ;  /* 0x0000000100047547 */ /* 0x000fea000b800000 */
[----:B------:R-:W-:Y:S05]  /*19d60*/  BPT.TRAP 0x1 ;  /* 0x000000040000795c */ /* 0x000fea0000300000 */
.L_x_291:
[----:B------:R3:W-:Y:S01]  /*19d70*/  SYNCS.ARRIVE.TRANS64.A1T0 RZ, [R59+URZ+0x580b8], RZ ;  /* 0x0580b8ff3bff79a7 */ /* 0x0007e200081000ff */
[----:B------:R-:W-:Y:S01]  /*19d80*/  LOP3.LUT R56, R56, 0x1, RZ, 0x3c, !PT ;  /* 0x0000000138387812 */ /* 0x000fe200078e3cff */
[----:B------:R-:W-:-:S12]  /*19d90*/  ULOP3.LUT UR42, UR42, 0x1, URZ, 0x3c, !UPT ;  /* 0x000000012a2a7892 */ /* 0x000fd8000f8e3cff */
.L_x_92:
[----:B------:R-:W-:Y:S05]  /*19da0*/  BSYNC B7 ;  /* 0x0000000000077941 */ /* 0x000fea0003800000 */
.L_x_91:
[----:B------:R-:W5:Y:S01]  /*19db0*/  LDCU UR5, c[0x0][0x370] ;  /* 0x00006e00ff0577ac */ /* 0x000f620008000800 */
[----:B------:R-:W1:Y:S01]  /*19dc0*/  LDCU UR4, c[0x0][0x900] ;  /* 0x00012000ff0477ac */ /* 0x000e620008000800 */
[----:B-----5:R-:W-:-:S04]  /*19dd0*/  IADD3 R57, PT, PT, R57, UR5, RZ ;  /* 0x0000000539397c10 */ /* 0x020fc8000fffe0ff */
[----:B-1----:R-:W-:-:S13]  /*19de0*/  ISETP.GE.AND P0, PT, R57, UR4, PT ;  /* 0x0000000439007c0c */ /* 0x002fda000bf06270 */
[----:B------:R-:W-:Y:S05]  /*19df0*/  @!P0 BRA `(.L_x_292) ;  /* 0xfffffec000ec8947 */ /* 0x000fea000383ffff */
[----:B------:R-:W-:Y:S05]  /*19e00*/  BSYNC B8 ;  /* 0x0000000000087941 */ /* 0x000fea0003800000 */
.L_x_90:
[----:B------:R-:W-:Y:S05]  /*19e10*/  EXIT ;  /* 0x000000000000794d */ /* 0x000fea0003800000 */
.L_x_27:
[----:B------:R-:W-:-:S08]  /*19e20*/  NOP ;  /* 0x0000000000007918 */ /* 0x000fd00000000000 */
[----:B------:R-:W1:Y:S02]  /*19e30*/  USETMAXREG.TRY_ALLOC.CTAPOOL UP0, 0xc0 ;  /* 0x000000c0000079c8 */ /* 0x000e640008000600 */
[----:B-1----:R-:W-:Y:S05]  /*19e40*/  BRA.U !UP0, `(.L_x_27) ;  /* 0xfffffffd08f47547 */ /* 0x002fea000b83ffff */
[----:B------:R-:W1:Y:S08]  /*19e50*/  LDC R0, c[0x0][0x900] ;  /* 0x00024000ff007b82 */ /* 0x000e700000000800 */
[----:B------:R-:W2:Y:S01]  /*19e60*/  S2UR UR37, SR_CgaCtaId ;  /* 0x00000000002579c3 */ /* 0x000ea20000008800 */
[----:B-1----:R-:W-:-:S13]  /*19e70*/  ISETP.LE.AND P0, PT, R0, UR39, PT ;  /* 0x0000002700007c0c */ /* 0x002fda000bf03270 */
[----:B--2---:R-:W-:Y:S05]  /*19e80*/  @P0 EXIT ;  /* 0x000000000000094d */ /* 0x004fea0003800000 */
[----:B------:R-:W1:Y:S01]  /*19e90*/  S2R R90, SR_TID.X ;  /* 0x00000000005a7919 */ /* 0x000e620000002100 */
[----:B------:R-:W-:Y:S02]  /*19ea0*/  UISETP.NE.AND UP0, UPT, UR57, URZ, UPT ;  /* 0x000000ff3900728c */ /* 0x000fe4000bf05270 */
[----:B------:R-:W-:Y:S02]  /*19eb0*/  USHF.L.U32 UR43, UR8, 0x3, URZ ;  /* 0x00000003082b7899 */ /* 0x000fe400080006ff */
[----:B------:R-:W-:Y:S01]  /*19ec0*/  USEL UR10, URZ, 0x80, UP0 ;  /* 0x00000080ff0a7887 */ /* 0x000fe20008000000 */
[----:B------:R-:W-:Y:S01]  /*19ed0*/  UMOV UR9, 0x400 ;  /* 0x0000040000097882 */ /* 0x000fe20000000000 */
[----:B------:R-:W-:Y:S02]  /*19ee0*/  USEL UR49, UR6, UR5, UP0 ;  /* 0x0000000506317287 */ /* 0x000fe40008000000 */
[----:B------:R-:W-:Y:S02]  /*19ef0*/  ULEA UR9, UR37, UR9, 0x18 ;  /* 0x0000000925097291 */ /* 0x000fe4000f8ec0ff */
[----:B------:R-:W-:Y:S01]  /*19f00*/  IMAD.U32 R93, RZ, RZ, UR10 ;  /* 0x0000000aff5d7e24 */ /* 0x000fe2000f8e00ff */
[----:B------:R-:W-:Y:S01]  /*19f10*/  ULOP3.LUT UR42, UR43, 0x8, URZ, 0x3c, !UPT ;  /* 0x000000082b2a7892 */ /* 0x000fe2000f8e3cff */
[----:B------:R-:W-:Y:S01]  /*19f20*/  UMOV UR47, 0x20 ;  /* 0x00000020002f7882 */ /* 0x000fe20000000000 */
[----:B------:R-:W-:-:S02]  /*19f30*/  UIADD3 UR48, UPT, UPT, UR9, 0x58088, URZ ;  /* 0x0005808809307890 */ /* 0x000fc4000fffe0ff */
[----:B------:R-:W-:Y:S02]  /*19f40*/  UIADD3 UR45, UPT, UPT, UR9, 0x58060, URZ ;  /* 0x00058060092d7890 */ /* 0x000fe4000fffe0ff */
[----:B------:R-:W-:Y:S02]  /*19f50*/  UIADD3 UR44, UPT, UPT, UR9, 0x58080, URZ ;  /* 0x00058080092c7890 */ /* 0x000fe4000fffe0ff */
[----:B------:R-:W-:Y:S02]  /*19f60*/  UIADD3 UR41, UPT, UPT, UR9, 0x58068, URZ ;  /* 0x0005806809297890 */ /* 0x000fe4000fffe0ff */
[----:B------:R-:W-:Y:S01]  /*19f70*/  USEL UR46, UR4, UR7, UP0 ;  /* 0x00000007042e7287 */ /* 0x000fe20008000000 */
[----:B------:R-:W2:Y:S01]  /*19f80*/  LDCU UR50, c[0x0][0x370] ;  /* 0x00006e00ff3277ac */ /* 0x000ea20008000800 */
[----:B------:R-:W-:Y:S01]  /*19f90*/  UMOV UR56, URZ ;  /* 0x000000ff00387c82 */ /* 0x000fe20008000000 */
[----:B------:R-:W-:Y:S01]  /*19fa0*/  ULOP3.LUT UR49, UR49, 0x1, URZ, 0xc0, !UPT ;  /* 0x0000000131317892 */ /* 0x000fe2000f8ec0ff */
[----:B-1----:R-:W-:Y:S01]  /*19fb0*/  IMAD.U32 R91, R90, 0x10000, RZ ;  /* 0x000100005a5b7824 */ /* 0x002fe200078e00ff */
[--C-:B------:R-:W-:Y:S01]  /*19fc0*/  LOP3.LUT R93, R93, 0x7f, R90.reuse, 0xf8, !PT ;  /* 0x0000007f5d5d7812 */ /* 0x100fe200078ef85a */
[----:B------:R-:W-:Y:S01]  /*19fd0*/  USEL UR47, UR47, 0xa0, UP0 ;  /* 0x000000a02f2f7887 */ /* 0x000fe20008000000 */
[----:B------:R-:W-:Y:S01]  /*19fe0*/  SHF.R.U32.HI R90, RZ, 0x5, R90 ;  /* 0x00000005ff5a7819 */ /* 0x000fe2000001165a */
[----:B------:R-:W-:Y:S01]  /*19ff0*/  UIADD3 UR43, UPT, UPT, UR43, 0x580d0, UR9 ;  /* 0x000580d02b2b7890 */ /* 0x000fe2000fffe009 */
[----:B------:R-:W-:Y:S01]  /*1a000*/  LOP3.LUT R91, R91, 0x600000, RZ, 0xc0, !PT ;  /* 0x006000005b5b7812 */ /* 0x000fe200078ec0ff */
[----:B------:R-:W-:Y:S01]  /*1a010*/  UIADD3 UR42, UPT, UPT, UR42, 0x580d0, UR9 ;  /* 0x000580d02a2a7890 */ /* 0x000fe2000fffe009 */
[----:B------:R-:W-:Y:S01]  /*1a020*/  LOP3.LUT R89, R90, 0x3, RZ, 0xc0, !PT ;  /* 0x000000035a597812 */ /* 0x000fe200078ec0ff */
[----:B------:R-:W-:Y:S01]  /*1a030*/  @UP0 UIADD3 UR48, UPT, UPT, UR9, 0x58078, URZ ;  /* 0x0005807809300890 */ /* 0x000fe2000fffe0ff */
[----:B------:R-:W-:Y:S01]  /*1a040*/  LOP3.LUT R94, R91, UR10, RZ, 0xfc, !PT ;  /* 0x0000000a5b5e7c12 */ /* 0x000fe2000f8efcff */
[----:B------:R-:W-:Y:S01]  /*1a050*/  @UP0 UIADD3 UR45, UPT, UPT, UR9, 0x58050, URZ ;  /* 0x00058050092d0890 */ /* 0x000fe2000fffe0ff */
[----:B------:R-:W-:Y:S01]  /*1a060*/  SHF.R.U32.HI R88, RZ, 0x15, R91 ;  /* 0x00000015ff587819 */ /* 0x000fe2000001165b */
[----:B------:R-:W-:Y:S01]  /*1a070*/  @UP0 UIADD3 UR44, UPT, UPT, UR9, 0x58070, URZ ;  /* 0x00058070092c0890 */ /* 0x000fe2000fffe0ff */
[----:B------:R-:W-:Y:S01]  /*1a080*/  LOP3.LUT R92, R94, 0x20, RZ, 0xfc, !PT ;  /* 0x000000205e5c7812 */ /* 0x000fe200078efcff */
[----:B------:R-:W-:Y:S01]  /*1a090*/  @UP0 UIADD3 UR41, UPT, UPT, UR9, 0x58058, URZ ;  /* 0x0005805809290890 */ /* 0x000fe2000fffe0ff */
[----:B------:R-:W-:Y:S01]  /*1a0a0*/  UMOV UR55, 0x1 ;  /* 0x0000000100377882 */ /* 0x000fe20000000000 */
[----:B------:R-:W-:Y:S01]  /*1a0b0*/  UMOV UR54, 0x1 ;  /* 0x0000000100367882 */ /* 0x000fe20000000000 */
[----:B--2---:R-:W-:-:S09]  /*1a0c0*/  UMOV UR53, URZ ;  /* 0x000000ff00357c82 */ /* 0x004fd20008000000 */
.L_x_338:
[----:B-1----:R-:W1:Y:S01]  /*1a0d0*/  LDCU.64 UR6, c[0x0][0x908] ;  /* 0x00012100ff0677ac */ /* 0x002e620008000a00 */
[----:B------:R-:W2:Y:S01]  /*1a0e0*/  LDCU UR8, c[0x0][0x904] ;  /* 0x00012080ff0877ac */ /* 0x000ea20008000800 */
[----:B---3--:R-:W3:Y:S01]  /*1a0f0*/  LDCU.64 UR4, c[0x0][0x380] ;  /* 0x00007000ff0477ac */ /* 0x008ee20008000a00 */
[----:B-1----:R-:W-:Y:S02]  /*1a100*/  UIMAD.WIDE.U32 UR10, UR39, UR6, URZ ;  /* 0x00000006270a72a5 */ /* 0x002fe4000f8e00ff */
[----:B--2---:R-:W-:-:S05]  /*1a110*/  UISETP.NE.AND UP0, UPT, UR8, 0x1, UPT ;  /* 0x000000010800788c */ /* 0x004fca000bf05270 */
[----:B------:R-:W-:Y:S02]  /*1a120*/  UMOV UR10, UR11 ;  /* 0x0000000b000a7c82 */ /* 0x000fe40008000000 */
[----:B------:R-:W-:-:S04]  /*1a130*/  USHF.R.U32.HI UR6, URZ, UR7, UR10 ;  /* 0x00000007ff067299 */ /* 0x000fc8000801160a */
[----:B------:R-:W-:Y:S02]  /*1a140*/  USEL UR6, UR39, UR6, !UP0 ;  /* 0x0000000627067287 */ /* 0x000fe4000c000000 */
[----:B---3--:R-:W-:Y:S02]  /*1a150*/  UISETP.NE.AND UP0, UPT, UR5, URZ, UPT ;  /* 0x000000ff0500728c */ /* 0x008fe4000bf05270 */
[----:B------:R-:W-:-:S04]  /*1a160*/  UIADD3 UR6, UPT, UPT, -UR6, URZ, URZ ;  /* 0x000000ff06067290 */ /* 0x000fc8000fffe1ff */
[----:B------:R-:W-:-:S04]  /*1a170*/  UIMAD UR6, UR8, UR6, UR39 ;  /* 0x00000006080672a4 */ /* 0x000fc8000f8e0227 */
[----:B------:R-:W-:-:S04]  /*1a180*/  USHF.L.U32 UR38, UR6, 0x8, URZ ;  /* 0x0000000806267899 */ /* 0x000fc800080006ff */
[----:B------:R-:W-:-:S09]  /*1a190*/  UISETP.GE.OR UP0, UPT, UR38, UR4, !UP0 ;  /* 0x000000042600728c */ /* 0x000fd2000c706670 */
[----:B------:R-:W-:Y:S05]  /*1a1a0*/  BRA.U UP0, `(.L_x_293) ;  /* 0x0000005d00f07547 */ /* 0x000fea000b800000 */
[----:B------:R-:W-:Y:S02]  /*1a1b0*/  UIADD3 UR4, UPT, UPT, UR38, 0x100, URZ ;  /* 0x0000010026047890 */ /* 0x000fe4000fffe0ff */
        /* <DEDUP_REMOVED lines=9> */
[----:B------:R-:W-:-:S04]  /*1a250*/  USEL UR60, UR7, UR5, UP0 ;  /* 0x00000005073c7287 */ /* 0x000fc80008000000 */
[----:B------:R-:W-:-:S04]  /*1a260*/  UISETP.LT.AND UP0, UPT, UR60, 0x4, UPT ;  /* 0x000000043c00788c */ /* 0x000fc8000bf01270 */
[----:B------:R-:W-:Y:S02]  /*1a270*/  USEL UR52, UR60, 0x4, UP0 ;  /* 0x000000043c347887 */ /* 0x000fe40008000000 */
[----:B------:R-:W-:Y:S02]  /*1a280*/  UISETP.NE.AND UP0, UPT, UR49, URZ, UPT ;  /* 0x000000ff3100728c */ /* 0x000fe4000bf05270 */
[----:B------:R-:W-:-:S07]  /*1a290*/  UIADD3 UR4, UPT, UPT, UR60, -UR52, URZ ;  /* 0x800000343c047290 */ /* 0x000fce000fffe0ff */
[----:B------:R-:W-:Y:S05]  /*1a2a0*/  BRA.U UP0, `(.L_x_294) ;  /* 0x0000000100047547 */ /* 0x000fea000b800000 */
[----:B------:R-:W-:Y:S05]  /*1a2b0*/  BPT.TRAP 0x1 ;  /* 0x000000040000795c */ /* 0x000fea0000300000 */
.L_x_294:
[----:B------:R-:W-:-:S04]  /*1a2c0*/  UISETP.NE.AND UP0, UPT, UR57, URZ, UPT ;  /* 0x000000ff3900728c */ /* 0x000fc8000bf05270 */
[----:B------:R-:W-:-:S06]  /*1a2d0*/  USEL UR5, UR54, UR55, UP0 ;  /* 0x0000003736057287 */ /* 0x000fcc0008000000 */
[----:B------:R-:W-:-:S04]  /*1a2e0*/  MOV R3, UR5 ;  /* 0x0000000500037c02 */ /* 0x000fc80008000f00 */
[----:B------:R-:W-:-:S04]  /*1a2f0*/  SHF.L.U32 R3, R3, 0x1f, RZ ;  /* 0x0000001f03037819 */ /* 0x000fc800000006ff */
[----:B------:R-:W1:Y:S02]  /*1a300*/  SYNCS.PHASECHK.TRANS64.TRYWAIT P0, [UR48], R3 ;  /* 0x00000003ff0075a7 */ /* 0x000e640008001130 */
[----:B-1----:R-:W-:Y:S05]  /*1a310*/  @!P0 BRA `(.L_x_295) ;  /* 0x000000c400748947 */ /* 0x002fea0003800000 */
.L_x_459:
[----:B------:R-:W-:Y:S01]  /*1a320*/  UISETP.GE.AND UP0, UPT, UR4, 0x1, UPT ;  /* 0x000000010400788c */ /* 0x000fe2000bf06270 */
[----:B------:R-:W-:Y:S01]  /*1a330*/  HFMA2 R16, -RZ, RZ, 0, 0 ;  /* 0x00000000ff107431 */ /* 0x000fe200000001ff */
[----:B------:R-:W-:Y:S01]  /*1a340*/  MOV R17, 0xff800000 ;  /* 0xff80000000117802 */ /* 0x000fe20000000f00 */
[----:B------:R-:W-:-:S06]  /*1a350*/  UMOV UR51, URZ ;  /* 0x000000ff00337c82 */ /* 0x000fcc0008000000 */
[----:B------:R-:W-:Y:S05]  /*1a360*/  BRA.U !UP0, `(.L_x_296) ;  /* 0x0000002508047547 */ /* 0x000fea000b800000 */
[----:B------:R-:W-:Y:S01]  /*1a370*/  ULOP3.LUT UR61, URZ, UR52, URZ, 0x33, !UPT ;  /* 0x00000034ff3d7292 */ /* 0x000fe2000f8e33ff */
[----:B------:R-:W-:Y:S01]  /*1a380*/  MOV R16, RZ ;  /* 0x000000ff00107202 */ /* 0x000fe20000000f00 */
[----:B------:R-:W2:Y:S01]  /*1a390*/  LDCU UR36, c[0x0][0x704] ;  /* 0x0000e080ff2477ac */ /* 0x000ea20008000800 */
[----:B------:R-:W-:Y:S01]  /*1a3a0*/  MOV R18, 0xff800000 ;  /* 0xff80000000127802 */ /* 0x000fe20000000f00 */
[----:B------:R-:W-:Y:S02]  /*1a3b0*/  USHF.L.U32 UR51, UR4, 0x6, URZ ;  /* 0x0000000604337899 */ /* 0x000fe400080006ff */
[----:B------:R-:W-:-:S04]  /*1a3c0*/  UIADD3 UR61, UPT, UPT, UR60, UR61, URZ ;  /* 0x0000003d3c3d7290 */ /* 0x000fc8000fffe0ff */
.L_x_314:
[----:B-12---:R-:W-:Y:S01]  /*1a3d0*/  IADD3 R0, PT, PT, R91, UR47, RZ ;  /* 0x0000002f5b007c10 */ /* 0x006fe2000fffe0ff */
[----:B------:R-:W-:-:S04]  /*1a3e0*/  UISETP.NE.AND UP0, UPT, UR57, URZ, UPT ;  /* 0x000000ff3900728c */ /* 0x000fc8000bf05270 */
[----:B------:R-:W-:Y:S01]  /*1a3f0*/  USEL UR58, UR53, UR56, UP0 ;  /* 0x00000038353a7287 */ /* 0x000fe20008000000 */
[----:B------:R-:W1:Y:S01]  /*1a400*/  SHFL.IDX PT, R0, R0, RZ, 0x1f ;  /* 0x00001fff00007589 */ /* 0x000e6200000e0000 */
[----:B------:R-:W-:Y:S01]  /*1a410*/  UISETP.GT.U32.AND UP0, UPT, UR46, 0x1, UPT ;  /* 0x000000012e00788c */ /* 0x000fe2000bf04070 */
[----:B-1----:R-:W-:-:S08]  /*1a420*/  R2UR UR59, R0 ;  /* 0x00000000003b72ca */ /* 0x002fd000000e0000 */
[----:B---3--:R-:W-:Y:S07]  /*1a430*/  BRA.U UP0, `(.L_x_297) ;  /* 0x0000000100047547 */ /* 0x008fee000b800000 */
[----:B--2---:R-:W-:Y:S05]  /*1a440*/  BPT.TRAP 0x1 ;  /* 0x000000040000795c */ /* 0x004fea0000300000 */
.L_x_297:
[----:B------:R-:W-:Y:S01]  /*1a450*/  IMAD.U32 R3, RZ, RZ, UR58 ;  /* 0x0000003aff037e24 */ /* 0x000fe2000f8e00ff */
[----:B------:R-:W-:-:S04]  /*1a460*/  ISETP.NE.AND P0, PT, R89, R88, PT ;  /* 0x000000585900720c */ /* 0x000fc80003f05270 */
[----:B------:R-:W-:-:S04]  /*1a470*/  SHF.L.U32 R3, R3, 0x1f, RZ ;  /* 0x0000001f03037819 */ /* 0x000fc800000006ff */
[----:B------:R-:W1:Y:S02]  /*1a480*/  SYNCS.PHASECHK.TRANS64.TRYWAIT P1, [UR45], R3 ;  /* 0x00000003ff0075a7 */ /* 0x000e64000802112d */
[----:B-1----:R-:W-:Y:S05]  /*1a490*/  @!P1 BRA `(.L_x_298) ;  /* 0x000000c4002c9947 */ /* 0x002fea0003800000 */
.L_x_461:
        /* <DEDUP_REMOVED lines=17> */
.L_x_299:
[----:B------:R-:W-:Y:S05]  /*1a5b0*/  WARPSYNC.ALL ;  /* 0x0000000000007948 */ /* 0x000fea0003800000 */
[----:B------:R-:W-:Y:S02]  /*1a5c0*/  R2UR UR4, R94 ;  /* 0x000000005e0472ca */ /* 0x000fe400000e0000 */
[----:B------:R-:W-:-:S11]  /*1a5d0*/  ISETP.NE.AND P0, PT, R89, R88, PT ;  /* 0x000000585900720c */ /* 0x000fd60003f05270 */
[----:B------:R-:W3:Y:S02]  /*1a5e0*/  LDTM.x32 R56, tmem[UR4] ;  /* 0x00000004003879ee */ /* 0x000ee400082c0000 */
[----:B---3--:R-:W-:Y:S05]  /*1a5f0*/  @!P0 BRA `(.L_x_300) ;  /* 0x0000000000408947 */ /* 0x008fea0003800000 */
        /* <DEDUP_REMOVED lines=16> */
.L_x_300:
[----:B------:R-:W-:Y:S05]  /*1a700*/  WARPSYNC.ALL ;  /* 0x0000000000007948 */ /* 0x000fea0003800000 */
[----:B------:R-:W-:Y:S02]  /*1a710*/  R2UR UR4, R92 ;  /* 0x000000005c0472ca */ /* 0x000fe400000e0000 */
[C---:B-1----:R-:W-:Y:S02]  /*1a720*/  FMNMX3 R3, R18.reuse, R56, R60, !PT ;  /* 0x0000003812037276 */ /* 0x042fe4000780003c */
[C---:B------:R-:W-:Y:S02]  /*1a730*/  FMNMX3 R0, R18.reuse, R57, R61, !PT ;  /* 0x0000003912007276 */ /* 0x040fe4000780003d */
[----:B------:R-:W-:-:S02]  /*1a740*/  FMNMX3 R5, R18, R58, R62, !PT ;  /* 0x0000003a12057276 */ /* 0x000fc4000780003e */
[----:B------:R-:W-:Y:S02]  /*1a750*/  FMNMX3 R3, R3, R64, R68, !PT ;  /* 0x0000004003037276 */ /* 0x000fe40007800044 */
[----:B------:R-:W-:Y:S02]  /*1a760*/  FMNMX3 R0, R0, R65, R69, !PT ;  /* 0x0000004100007276 */ /* 0x000fe40007800045 */
[----:B------:R-:W-:Y:S01]  /*1a770*/  FMNMX3 R6, R18, R59, R63, !PT ;  /* 0x0000003b12067276 */ /* 0x000fe2000780003f */
[----:B------:R-:W1:Y:S01]  /*1a780*/  LDTM.x32 R24, tmem[UR4] ;  /* 0x00000004001879ee */ /* 0x000e6200082c0000 */
[----:B------:R-:W-:Y:S02]  /*1a790*/  FMNMX3 R5, R5, R66, R70, !PT ;  /* 0x0000004205057276 */ /* 0x000fe40007800046 */
[----:B------:R-:W-:Y:S02]  /*1a7a0*/  FMNMX3 R3, R3, R72, R76, !PT ;  /* 0x0000004803037276 */ /* 0x000fe4000780004c */
[----:B------:R-:W-:-:S02]  /*1a7b0*/  FMNMX3 R0, R0, R73, R77, !PT ;  /* 0x0000004900007276 */ /* 0x000fc4000780004d */
[----:B------:R-:W-:Y:S02]  /*1a7c0*/  FMNMX3 R6, R6, R67, R71, !PT ;  /* 0x0000004306067276 */ /* 0x000fe40007800047 */
[----:B------:R-:W-:Y:S02]  /*1a7d0*/  FMNMX3 R5, R5, R74, R78, !PT ;  /* 0x0000004a05057276 */ /* 0x000fe4000780004e */
[----:B------:R-:W-:Y:S02]  /*1a7e0*/  FMNMX3 R3, R3, R80, R84, !PT ;  /* 0x0000005003037276 */ /* 0x000fe40007800054 */
[----:B------:R-:W-:Y:S02]  /*1a7f0*/  FMNMX3 R0, R0, R81, R85, !PT ;  /* 0x0000005100007276 */ /* 0x000fe40007800055 */
[----:B------:R-:W-:Y:S02]  /*1a800*/  FMNMX3 R6, R6, R75, R79, !PT ;  /* 0x0000004b06067276 */ /* 0x000fe4000780004f */
[----:B------:R-:W-:-:S02]  /*1a810*/  FMNMX3 R5, R5, R82, R86, !PT ;  /* 0x0000005205057276 */ /* 0x000fc40007800056 */
[----:B------:R-:W-:Y:S02]  /*1a820*/  FMNMX3 R6, R6, R83, R87, !PT ;  /* 0x0000005306067276 */ /* 0x000fe40007800057 */
[----:B------:R-:W-:Y:S02]  /*1a830*/  ISETP.NE.AND P0, PT, R89, R88, PT ;  /* 0x000000585900720c */ /* 0x000fe40003f05270 */
[----:B-1----:R-:W-:Y:S02]  /*1a840*/  FMNMX3 R3, R3, R24, R28, !PT ;  /* 0x0000001803037276 */ /* 0x002fe4000780001c */
        /* <DEDUP_REMOVED lines=15> */
[----:B------:R-:W-:-:S04]  /*1a940*/  FMNMX3 R0, R4, R3, R0, !PT ;  /* 0x0000000304007276 */ /* 0x000fc80007800000 */
[----:B------:R-:W-:-:S04]  /*1a950*/  FMNMX R17, R17, R0, !PT ;  /* 0x0000000011117209 */ /* 0x000fc80007800000 */
[----:B------:R-:W-:-:S04]  /*1a960*/  FSETP.NEU.AND P1, PT, R17, -INF , PT ;  /* 0xff8000001100780b */ /* 0x000fc80003f2d000 */
[----:B------:R-:W-:Y:S01]  /*1a970*/  FSEL R19, R17, RZ, P1 ;  /* 0x000000ff11137208 */ /* 0x000fe20000800000 */
[----:B------:R-:W-:Y:S08]  /*1a980*/  @!P0 BRA `(.L_x_301) ;  /* 0x0000000000408947 */ /* 0x000ff00003800000 */
[----:B------:R-:W-:Y:S01]  /*1a990*/  MOV R14, 0x8 ;  /* 0x00000008000e7802 */ /* 0x000fe20000000f00 */
[----:B------:R-:W1:Y:S01]  /*1a9a0*/  LDCU.64 UR6, c[0x4][0xb0] ;  /* 0x01001600ff0677ac */ /* 0x000e620008000a00 */
[----:B------:R-:W-:Y:S02]  /*1a9b0*/  HFMA2 R12, -RZ, RZ, 0, 5.9604644775390625e-08 ;  /* 0x00000001ff0c7431 */ /* 0x000fe400000001ff */
[----:B------:R-:W-:Y:S01]  /*1a9c0*/  IMAD.MOV.U32 R8, RZ, RZ, 0x1be ;  /* 0x000001beff087424 */ /* 0x000fe200078e00ff */
[----:B------:R-:W3:Y:S01]  /*1a9d0*/  LDCU.64 UR4, c[0x4][0xb8] ;  /* 0x01001700ff0477ac */ /* 0x000ee20008000a00 */
[----:B------:R-:W4:Y:S01]  /*1a9e0*/  LDC.64 R14, c[0x4][R14] ;  /* 0x010000000e0e7b82 */ /* 0x000f220000000a00 */
[----:B------:R-:W-:Y:S01]  /*1a9f0*/  IMAD.MOV.U32 R13, RZ, RZ, RZ ;  /* 0x000000ffff0d7224 */ /* 0x000fe200078e00ff */
[----:B------:R-:W5:Y:S01]  /*1aa00*/  LDCU.64 UR8, c[0x4][0x18] ;  /* 0x01000300ff0877ac */ /* 0x000f620008000a00 */
[----:B-1----:R-:W-:Y:S01]  /*1aa10*/  IMAD.U32 R4, RZ, RZ, UR6 ;  /* 0x00000006ff047e24 */ /* 0x002fe2000f8e00ff */
[----:B------:R-:W-:Y:S01]  /*1aa20*/  MOV R5, UR7 ;  /* 0x0000000700057c02 */ /* 0x000fe20008000f00 */
[----:B---3--:R-:W-:Y:S01]  /*1aa30*/  IMAD.U32 R6, RZ, RZ, UR4 ;  /* 0x00000004ff067e24 */ /* 0x008fe2000f8e00ff */
[----:B------:R-:W-:Y:S01]  /*1aa40*/  MOV R7, UR5 ;  /* 0x0000000500077c02 */ /* 0x000fe20008000f00 */
[----:B-----5:R-:W-:Y:S01]  /*1aa50*/  IMAD.U32 R10, RZ, RZ, UR8 ;  /* 0x00000008ff0a7e24 */ /* 0x020fe2000f8e00ff */
[----:B------:R-:W-:-:S02]  /*1aa60*/  MOV R11, UR9 ;  /* 0x00000009000b7c02 */ /* 0x000fc40008000f00 */
[----:B------:R-:W-:-:S07]  /*1aa70*/  LEPC R20, `(.L_x_301) ;  /* 0x000000001014794e */ /* 0x000fce0000000000 */
[----:B--2-4-:R-:W-:Y:S05]  /*1aa80*/  CALL.ABS.NOINC R14 ;  /* 0x000000000e007343 */ /* 0x014fea0003c00000 */
.L_x_301:
[----:B------:R-:W-:Y:S05]  /*1aa90*/  WARPSYNC.ALL ;  /* 0x0000000000007948 */ /* 0x000fea0003800000 */
[----:B------:R-:W-:Y:S02]  /*1aaa0*/  R2UR UR4, R94 ;  /* 0x000000005e0472ca */ /* 0x000fe400000e0000 */
[----:B------:R-:W-:-:S11]  /*1aab0*/  ISETP.NE.AND P0, PT, RZ, UR49, PT ;  /* 0x00000031ff007c0c */ /* 0x000fd6000bf05270 */
[----:B------:R1:W-:Y:S02]  /*1aac0*/  STTM.x2 tmem[UR4], R18 ;  /* 0x00000012000079ed */ /* 0x0003e400080c0004 */
[----:B------:R-:W-:Y:S05]  /*1aad0*/  @P0 BRA `(.L_x_302) ;  /* 0x0000000000040947 */ /* 0x000fea0003800000 */
[----:B--2---:R-:W-:Y:S05]  /*1aae0*/  BPT.TRAP 0x1 ;  /* 0x000000040000795c */ /* 0x004fea0000300000 */
.L_x_302:
[----:B------:R-:W-:Y:S01]  /*1aaf0*/  SHF.L.U32 R3, R2, 0x1f, RZ ;  /* 0x0000001f02037819 */ /* 0x000fe200000006ff */
[----:B------:R-:W-:Y:S01]  /*1ab00*/  SYNCS.ARRIVE.TRANS64.A1T0 RZ, [UR44], RZ ;  /* 0x000000ffffff79a7 */ /* 0x000fe2000810002c */
[----:B--2---:R-:W-:Y:S01]  /*1ab10*/  FMUL R0, R19, -UR36 ;  /* 0x8000002413007c20 */ /* 0x004fe20008400000 */
[----:B------:R-:W-:-:S03]  /*1ab20*/  UISETP.NE.AND UP0, UPT, UR57, URZ, UPT ;  /* 0x000000ff3900728c */ /* 0x000fc6000bf05270 */
[--C-:B------:R-:W-:Y:S01]  /*1ab30*/  FFMA2 R22, R56.F32x2.HI_LO, UR36.F32, R0.reuse.F32 ;  /* 0x0000002438167c49 */ /* 0x100fe20009200000 */
[----:B------:R-:W-:Y:S01]  /*1ab40*/  USEL UR40, UR54, UR55, UP0 ;  /* 0x0000003736287287 */ /* 0x000fe20008000000 */
[--C-:B------:R-:W-:Y:S01]  /*1ab50*/  FFMA2 R56, R58.F32x2.HI_LO, UR36.F32, R0.reuse.F32 ;  /* 0x000000243a387c49 */ /* 0x100fe20009200000 */
[----:B------:R-:W2:Y:S01]  /*1ab60*/  SYNCS.PHASECHK.TRANS64.TRYWAIT P2, [UR43], R3 ;  /* 0x00000003ff0075a7 */ /* 0x000ea2000804112b */
[--C-:B------:R-:W-:Y:S01]  /*1ab70*/  FFMA2 R58, R60.F32x2.HI_LO, UR36.F32, R0.reuse.F32 ;  /* 0x000000243c3a7c49 */ /* 0x100fe20009200000 */
[----:B------:R-:W-:Y:S01]  /*1ab80*/  FSETP.GEU.AND P1, PT, R22, -126, PT ;  /* 0xc2fc00001600780b */ /* 0x000fe20003f2e000 */
[----:B------:R-:W-:Y:S01]  /*1ab90*/  ULOP3.LUT UR40, UR40, 0x1, URZ, 0x3c, !UPT ;  /* 0x0000000128287892 */ /* 0x000fe2000f8e3cff */
[----:B------:R-:W-:Y:S01]  /*1aba0*/  FSETP.GEU.AND P0, PT, R23, -126, PT ;  /* 0xc2fc00001700780b */ /* 0x000fe20003f0e000 */
[----:B------:R-:W-:Y:S01]  /*1abb0*/  FFMA2 R60, R62.F32x2.HI_LO, UR36.F32, R0.F32 ;  /* 0x000000243e3c7c49 */ /* 0x000fe20009200000 */
[----:B------:R-:W-:Y:S02]  /*1abc0*/  FSETP.GEU.AND P6, PT, R56, -126, PT ;  /* 0xc2fc00003800780b */ /* 0x000fe40003fce000 */
[----:B------:R-:W-:-:S02]  /*1abd0*/  FSETP.GEU.AND P5, PT, R57, -126, PT ;  /* 0xc2fc00003900780b */ /* 0x000fc40003fae000 */
[----:B------:R-:W-:Y:S02]  /*1abe0*/  FSETP.GEU.AND P4, PT, R58, -126, PT ;  /* 0xc2fc00003a00780b */ /* 0x000fe40003f8e000 */
[----:B------:R-:W-:-:S03]  /*1abf0*/  FSETP.GEU.AND P3, PT, R59, -126, PT ;  /* 0xc2fc00003b00780b */ /* 0x000fc60003f6e000 */
[----:B------:R-:W-:Y:S02]  /*1ac00*/  @!P1 FMUL R22, R22, 0.5 ;  /* 0x3f00000016169820 */ /* 0x000fe40000400000 */
[----:B------:R-:W-:Y:S02]  /*1ac10*/  @!P0 FMUL R23, R23, 0.5 ;  /* 0x3f00000017178820 */ /* 0x000fe40000400000 */
[----:B------:R-:W-:Y:S02]  /*1ac20*/  @!P6 FMUL R56, R56, 0.5 ;  /* 0x3f0000003838e820 */ /* 0x000fe40000400000 */
[----:B------:R-:W-:Y:S01]  /*1ac30*/  @!P5 FMUL R57, R57, 0.5 ;  /* 0x3f0000003939d820 */ /* 0x000fe20000400000 */
[----:B------:R-:W3:Y:S08]  /*1ac40*/  MUFU.EX2 R22, R22 ;  /* 0x0000001600167308 */ /* 0x000ef00000000800 */
[----:B------:R-:W4:Y:S08]  /*1ac50*/  MUFU.EX2 R23, R23 ;  /* 0x0000001700177308 */ /* 0x000f300000000800 */
[----:B------:R-:W1:Y:S08]  /*1ac60*/  MUFU.EX2 R56, R56 ;  /* 0x0000003800387308 */ /* 0x000e700000000800 */
[----:B------:R-:W1:Y:S02]  /*1ac70*/  MUFU.EX2 R57, R57 ;  /* 0x0000003900397308 */ /* 0x000e640000000800 */
[----:B-1234-:R-:W-:Y:S05]  /*1ac80*/  @!P2 BRA `(.L_x_303) ;  /* 0x000000bc0048a947 */ /* 0x01efea0003800000 */
.L_x_463:
[----:B------:R-:W-:Y:S01]  /*1ac90*/  @!P1 FMUL R22, R22, R22 ;  /* 0x0000001616169220 */ /* 0x000fe20000400000 */
[----:B------:R-:W-:Y:S01]  /*1aca0*/  FSETP.GEU.AND P2, PT, R60, -126, PT ;  /* 0xc2fc00003c00780b */ /* 0x000fe20003f4e000 */
[----:B------:R-:W-:Y:S01]  /*1acb0*/  @!P4 FMUL R58, R58, 0.5 ;  /* 0x3f0000003a3ac820 */ /* 0x000fe20000400000 */
[----:B------:R-:W-:Y:S01]  /*1acc0*/  FSETP.GEU.AND P1, PT, R61, -126, PT ;  /* 0xc2fc00003d00780b */ /* 0x000fe20003f2e000 */
[----:B------:R-:W-:Y:S01]  /*1acd0*/  @!P3 FMUL R59, R59, 0.5 ;  /* 0x3f0000003b3bb820 */ /* 0x000fe20000400000 */
[--C-:B------:R-:W-:Y:S01]  /*1ace0*/  FFMA2 R62, R64.F32x2.HI_LO, UR36.F32, R0.reuse.F32 ;  /* 0x00000024403e7c49 */ /* 0x100fe20009200000 */
[----:B------:R-:W-:Y:S01]  /*1acf0*/  USHF.R.U32.HI UR4, URZ, 0x15, UR59 ;  /* 0x00000015ff047899 */ /* 0x000fe2000801163b */
[----:B------:R-:W-:Y:S01]  /*1ad00*/  @!P0 FMUL R23, R23, R23 ;  /* 0x0000001717178220 */ /* 0x000fe20000400000 */
[----:B------:R-:W2:Y:S01]  /*1ad10*/  MUFU.EX2 R58, R58 ;  /* 0x0000003a003a7308 */ /* 0x000ea20000000800 */
[--C-:B------:R-:W-:Y:S01]  /*1ad20*/  FFMA2 R64, R66.F32x2.HI_LO, UR36.F32, R0.reuse.F32 ;  /* 0x0000002442407c49 */ /* 0x100fe20009200000 */
[----:B------:R-:W-:Y:S01]  /*1ad30*/  FSETP.GEU.AND P0, PT, R62, -126, PT ;  /* 0xc2fc00003e00780b */ /* 0x000fe20003f0e000 */
[--C-:B------:R-:W-:Y:S01]  /*1ad40*/  FFMA2 R66, R68.F32x2.HI_LO, UR36.F32, R0.reuse.F32 ;  /* 0x0000002444427c49 */ /* 0x100fe20009200000 */
[----:B-1----:R-:W-:Y:S01]  /*1ad50*/  MOV R3, UR4 ;  /* 0x0000000400037c02 */ /* 0x002fe20008000f00 */
[--C-:B------:R-:W-:Y:S01]  /*1ad60*/  FFMA2 R68, R70.F32x2.HI_LO, UR36.F32, R0.reuse.F32 ;  /* 0x0000002446447c49 */ /* 0x100fe20009200000 */
[----:B------:R-:W-:Y:S01]  /*1ad70*/  UISETP.NE.AND UP0, UPT, UR57, URZ, UPT ;  /* 0x000000ff3900728c */ /* 0x000fe2000bf05270 */
[----:B------:R-:W-:Y:S01]  /*1ad80*/  @!P2 FMUL R60, R60, 0.5 ;  /* 0x3f0000003c3ca820 */ /* 0x000fe20000400000 */
[----:B------:R-:W-:Y:S01]  /*1ad90*/  @!P1 FMUL R61, R61, 0.5 ;  /* 0x3f0000003d3d9820 */ /* 0x000fe20000400000 */
[----:B------:R-:W1:Y:S01]  /*1ada0*/  MUFU.EX2 R59, R59 ;  /* 0x0000003b003b7308 */ /* 0x000e620000000800 */
[----:B------:R-:W-:Y:S01]  /*1adb0*/  @!P6 FMUL R56, R56, R56 ;  /* 0x000000383838e220 */ /* 0x000fe20000400000 */
[----:B------:R-:W-:Y:S01]  /*1adc0*/  @!P5 FMUL R57, R57, R57 ;  /* 0x000000393939d220 */ /* 0x000fe20000400000 */
[----:B------:R-:W-:Y:S01]  /*1add0*/  FSETP.GEU.AND P6, PT, R63, -126, PT ;  /* 0xc2fc00003f00780b */ /* 0x000fe20003fce000 */
[--C-:B------:R-:W-:Y:S01]  /*1ade0*/  FFMA2 R70, R72.F32x2.HI_LO, UR36.F32, R0.reuse.F32 ;  /* 0x0000002448467c49 */ /* 0x100fe20009200000 */
[----:B------:R-:W-:Y:S01]  /*1adf0*/  FSETP.GEU.AND P5, PT, R64, -126, PT ;  /* 0xc2fc00004000780b */ /* 0x000fe20003fae000 */
[----:B------:R-:W-:Y:S01]  /*1ae00*/  @!P0 FMUL R62, R62, 0.5 ;  /* 0x3f0000003e3e8820 */ /* 0x000fe20000400000 */
[--C-:B------:R-:W-:Y:S01]  /*1ae10*/  FFMA2 R72, R74.F32x2.HI_LO, UR36.F32, R0.reuse.F32 ;  /* 0x000000244a487c49 */ /* 0x100fe20009200000 */
[----:B------:R-:W3:Y:S01]  /*1ae20*/  MUFU.EX2 R60, R60 ;  /* 0x0000003c003c7308 */ /* 0x000ee20000000800 */
[----:B--2---:R-:W-:Y:S01]  /*1ae30*/  @!P4 FMUL R58, R58, R58 ;  /* 0x0000003a3a3ac220 */ /* 0x004fe20000400000 */
[----:B------:R-:W-:Y:S01]  /*1ae40*/  FSETP.GEU.AND P4, PT, R65, -126, PT ;  /* 0xc2fc00004100780b */ /* 0x000fe20003f8e000 */
[--C-:B------:R-:W-:Y:S01]  /*1ae50*/  FFMA2 R74, R76.F32x2.HI_LO, UR36.F32, R0.reuse.F32 ;  /* 0x000000244c4a7c49 */ /* 0x100fe20009200000 */
[----:B------:R-:W-:Y:S01]  /*1ae60*/  USEL UR54, UR40, UR54, UP0 ;  /* 0x0000003628367287 */ /* 0x000fe20008000000 */
[--C-:B------:R-:W-:Y:S01]  /*1ae70*/  FFMA2 R76, R78.F32x2.HI_LO, UR36.F32, R0.reuse.F32 ;  /* 0x000000244e4c7c49 */ /* 0x100fe20009200000 */
[----:B------:R-:W-:Y:S01]  /*1ae80*/  USEL UR55, UR55, UR40, UP0 ;  /* 0x0000002837377287 */ /* 0x000fe20008000000 */
[--C-:B------:R-:W-:Y:S01]  /*1ae90*/  FFMA2 R78, R80.F32x2.HI_LO, UR36.F32, R0.reuse.F32 ;  /* 0x00000024504e7c49 */ /* 0x100fe20009200000 */
[----:B------:R-:W2:Y:S01]  /*1aea0*/  MUFU.EX2 R61, R61 ;  /* 0x0000003d003d7308 */ /* 0x000ea20000000800 */
[----:B-1----:R-:W-:Y:S01]  /*1aeb0*/  @!P3 FMUL R59, R59, R59 ;  /* 0x0000003b3b3bb220 */ /* 0x002fe20000400000 */
[----:B------:R-:W-:Y:S01]  /*1aec0*/  FSETP.GEU.AND P3, PT, R66, -126, PT ;  /* 0xc2fc00004200780b */ /* 0x000fe20003f6e000 */
[----:B------:R-:W-:Y:S01]  /*1aed0*/  @!P6 FMUL R63, R63, 0.5 ;  /* 0x3f0000003f3fe820 */ /* 0x000fe20000400000 */
[----:B------:R-:W-:Y:S01]  /*1aee0*/  @!P5 FMUL R64, R64, 0.5 ;  /* 0x3f0000004040d820 */ /* 0x000fe20000400000 */
[--C-:B------:R-:W-:Y:S01]  /*1aef0*/  FFMA2 R80, R82.F32x2.HI_LO, UR36.F32, R0.reuse.F32 ;  /* 0x0000002452507c49 */ /* 0x100fe20009200000 */
[----:B------:R-:W-:Y:S01]  /*1af00*/  SYNCS.ARRIVE.TRANS64.A1T0 RZ, [UR42], RZ ;  /* 0x000000ffffff79a7 */ /* 0x000fe2000810002a */
[----:B------:R-:W-:Y:S01]  /*1af10*/  @!P4 FMUL R65, R65, 0.5 ;  /* 0x3f0000004141c820 */ /* 0x000fe20000400000 */
[----:B------:R-:W1:Y:S01]  /*1af20*/  MUFU.EX2 R62, R62 ;  /* 0x0000003e003e7308 */ /* 0x000e620000000800 */
[----:B---3--:R-:W-:Y:S01]  /*1af30*/  @!P2 FMUL R60, R60, R60 ;  /* 0x0000003c3c3ca220 */ /* 0x008fe20000400000 */
[----:B------:R-:W-:Y:S01]  /*1af40*/  FSETP.GEU.AND P2, PT, R67, -126, PT ;  /* 0xc2fc00004300780b */ /* 0x000fe20003f4e000 */
[--C-:B------:R-:W-:Y:S01]  /*1af50*/  FFMA2 R82, R84.F32x2.HI_LO, UR36.F32, R0.reuse.F32 ;  /* 0x0000002454527c49 */ /* 0x100fe20009200000 */
[----:B------:R-:W-:Y:S01]  /*1af60*/  LOP3.LUT R2, R2, 0x1, RZ, 0x3c, !PT ;  /* 0x0000000102027812 */ /* 0x000fe200078e3cff */
[----:B------:R-:W-:-:S02]  /*1af70*/  FFMA2 R84, R86.F32x2.HI_LO, UR36.F32, R0.F32 ;  /* 0x0000002456547c49 */ /* 0x000fc40009200000 */
[----:B------:R-:W-:Y:S01]  /*1af80*/  @!P3 FMUL R66, R66, 0.5 ;  /* 0x3f0000004242b820 */ /* 0x000fe20000400000 */
[----:B------:R-:W3:Y:S01]  /*1af90*/  MUFU.EX2 R63, R63 ;  /* 0x0000003f003f7308 */ /* 0x000ee20000000800 */
[----:B--2---:R-:W-:Y:S01]  /*1afa0*/  @!P1 FMUL R61, R61, R61 ;  /* 0x0000003d3d3d9220 */ /* 0x004fe20000400000 */
[----:B------:R-:W-:Y:S01]  /*1afb0*/  FSETP.GEU.AND P1, PT, R68, -126, PT ;  /* 0xc2fc00004400780b */ /* 0x000fe20003f2e000 */
[--C-:B------:R-:W-:Y:S02]  /*1afc0*/  FFMA2 R24, R24.F32x2.HI_LO, UR36.F32, R0.reuse.F32 ;  /* 0x0000002418187c49 */ /* 0x100fe40009200000 */
[--C-:B------:R-:W-:Y:S02]  /*1afd0*/  FFMA2 R26, R26.F32x2.HI_LO, UR36.F32, R0.reuse.F32 ;  /* 0x000000241a1a7c49 */ /* 0x100fe40009200000 */
[----:B------:R-:W-:Y:S01]  /*1afe0*/  @!P2 FMUL R67, R67, 0.5 ;  /* 0x3f0000004343a820 */ /* 0x000fe20000400000 */
[----:B------:R-:W2:Y:S01]  /*1aff0*/  MUFU.EX2 R64, R64 ;  /* 0x0000004000407308 */ /* 0x000ea20000000800 */
[----:B-1----:R-:W-:Y:S01]  /*1b000*/  @!P0 FMUL R62, R62, R62 ;  /* 0x0000003e3e3e8220 */ /* 0x002fe20000400000 */
[----:B------:R-:W-:Y:S01]  /*1b010*/  FSETP.GEU.AND P0, PT, R69, -126, PT ;  /* 0xc2fc00004500780b */ /* 0x000fe20003f0e000 */
[----:B------:R-:W-:-:S02]  /*1b020*/  FFMA2 R28, R28.F32x2.HI_LO, UR36.F32, R0.F32 ;  /* 0x000000241c1c7c49 */ /* 0x000fc40009200000 */
[--C-:B------:R-:W-:Y:S02]  /*1b030*/  FFMA2 R30, R30.F32x2.HI_LO, UR36.F32, R0.reuse.F32 ;  /* 0x000000241e1e7c49 */ /* 0x100fe40009200000 */
[----:B------:R-:W-:Y:S01]  /*1b040*/  @!P1 FMUL R68, R68, 0.5 ;  /* 0x3f00000044449820 */ /* 0x000fe20000400000 */
[----:B------:R-:W1:Y:S01]  /*1b050*/  MUFU.EX2 R65, R65 ;  /* 0x0000004100417308 */ /* 0x000e620000000800 */
[----:B---3--:R-:W-:Y:S01]  /*1b060*/  @!P6 FMUL R63, R63, R63 ;  /* 0x0000003f3f3fe220 */ /* 0x008fe20000400000 */
[----:B------:R-:W-:Y:S01]  /*1b070*/  FSETP.GEU.AND P6, PT, R70, -126, PT ;  /* 0xc2fc00004600780b */ /* 0x000fe20003fce000 */
[--C-:B------:R-:W-:Y:S02]  /*1b080*/  FFMA2 R32, R32.F32x2.HI_LO, UR36.F32, R0.reuse.F32 ;  /* 0x0000002420207c49 */ /* 0x100fe40009200000 */
[--C-:B------:R-:W-:Y:S02]  /*1b090*/  FFMA2 R34, R34.F32x2.HI_LO, UR36.F32, R0.reuse.F32 ;  /* 0x0000002422227c49 */ /* 0x100fe40009200000 */
[----:B------:R-:W-:Y:S01]  /*1b0a0*/  @!P0 FMUL R69, R69, 0.5 ;  /* 0x3f00000045458820 */ /* 0x000fe20000400000 */
[----:B------:R-:W3:Y:S01]  /*1b0b0*/  MUFU.EX2 R66, R66 ;  /* 0x0000004200427308 */ /* 0x000ee20000000800 */
[----:B--2---:R-:W-:Y:S01]  /*1b0c0*/  @!P5 FMUL R64, R64, R64 ;  /* 0x000000404040d220 */ /* 0x004fe20000400000 */
[----:B------:R-:W-:Y:S01]  /*1b0d0*/  FSETP.GEU.AND P5, PT, R71, -126, PT ;  /* 0xc2fc00004700780b */ /* 0x000fe20003fae000 */
[----:B------:R-:W-:-:S02]  /*1b0e0*/  FFMA2 R36, R36.F32x2.HI_LO, UR36.F32, R0.F32 ;  /* 0x0000002424247c49 */ /* 0x000fc40009200000 */
[--C-:B------:R-:W-:Y:S02]  /*1b0f0*/  FFMA2 R38, R38.F32x2.HI_LO, UR36.F32, R0.reuse.F32 ;  /* 0x0000002426267c49 */ /* 0x100fe40009200000 */
[----:B------:R-:W-:Y:S01]  /*1b100*/  @!P6 FMUL R70, R70, 0.5 ;  /* 0x3f0000004646e820 */ /* 0x000fe20000400000 */
[----:B------:R-:W2:Y:S01]  /*1b110*/  MUFU.EX2 R67, R67 ;  /* 0x0000004300437308 */ /* 0x000ea20000000800 */
[----:B-1----:R-:W-:Y:S01]  /*1b120*/  @!P4 FMUL R65, R65, R65 ;  /* 0x000000414141c220 */ /* 0x002fe20000400000 */
[----:B------:R-:W-:Y:S01]  /*1b130*/  FSETP.GEU.AND P4, PT, R72, -126, PT ;  /* 0xc2fc00004800780b */ /* 0x000fe20003f8e000 */
[--C-:B------:R-:W-:Y:S02]  /*1b140*/  FFMA2 R40, R40.F32x2.HI_LO, UR36.F32, R0.reuse.F32 ;  /* 0x0000002428287c49 */ /* 0x100fe40009200000 */
[--C-:B------:R-:W-:Y:S02]  /*1b150*/  FFMA2 R42, R42.F32x2.HI_LO, UR36.F32, R0.reuse.F32 ;  /* 0x000000242a2a7c49 */ /* 0x100fe40009200000 */
[----:B------:R-:W-:Y:S01]  /*1b160*/  @!P5 FMUL R71, R71, 0.5 ;  /* 0x3f0000004747d820 */ /* 0x000fe20000400000 */
[----:B------:R-:W1:Y:S01]  /*1b170*/  MUFU.EX2 R68, R68 ;  /* 0x0000004400447308 */ /* 0x000e620000000800 */
[----:B---3--:R-:W-:Y:S01]  /*1b180*/  @!P3 FMUL R66, R66, R66 ;  /* 0x000000424242b220 */ /* 0x008fe20000400000 */
[----:B------:R-:W-:Y:S01]  /*1b190*/  FSETP.GEU.AND P3, PT, R73, -126, PT ;  /* 0xc2fc00004900780b */ /* 0x000fe20003f6e000 */
[----:B------:R-:W-:-:S02]  /*1b1a0*/  FFMA2 R44, R44.F32x2.HI_LO, UR36.F32, R0.F32 ;  /* 0x000000242c2c7c49 */ /* 0x000fc40009200000 */
[--C-:B------:R-:W-:Y:S02]  /*1b1b0*/  FFMA2 R46, R46.F32x2.HI_LO, UR36.F32, R0.reuse.F32 ;  /* 0x000000242e2e7c49 */ /* 0x100fe40009200000 */
        /* <DEDUP_REMOVED lines=11> */
[----:B------:R-:W-:Y:S02]  /*1b270*/  FFMA2 R54, R54.F32x2.HI_LO, UR36.F32, R0.F32 ;  /* 0x0000002436367c49 */ /* 0x000fe40009200000 */
[----:B------:R-:W-:Y:S01]  /*1b280*/  @!P2 FMUL R74, R74, 0.5 ;  /* 0x3f0000004a4aa820 */ /* 0x000fe20000400000 */
[----:B------:R-:W1:Y:S01]  /*1b290*/  MUFU.EX2 R71, R71 ;  /* 0x0000004700477308 */ /* 0x000e620000000800 */
[----:B---3--:R-:W-:Y:S01]  /*1b2a0*/  @!P0 FMUL R69, R69, R69 ;  /* 0x0000004545458220 */ /* 0x008fe20000400000 */
[----:B------:R-:W-:-:S05]  /*1b2b0*/  FSETP.GEU.AND P0, PT, R76, -126, PT ;  /* 0xc2fc00004c00780b */ /* 0x000fca0003f0e000 */
[----:B------:R-:W-:Y:S01]  /*1b2c0*/  @!P1 FMUL R75, R75, 0.5 ;  /* 0x3f0000004b4b9820 */ /* 0x000fe20000400000 */
[----:B------:R-:W3:Y:S01]  /*1b2d0*/  MUFU.EX2 R72, R72 ;  /* 0x0000004800487308 */ /* 0x000ee20000000800 */
[----:B--2---:R-:W-:Y:S01]  /*1b2e0*/  @!P6 FMUL R70, R70, R70 ;  /* 0x000000464646e220 */ /* 0x004fe20000400000 */
[----:B------:R-:W-:-:S05]  /*1b2f0*/  FSETP.GEU.AND P6, PT, R77, -126, PT ;  /* 0xc2fc00004d00780b */ /* 0x000fca0003fce000 */
[----:B------:R-:W-:Y:S01]  /*1b300*/  @!P0 FMUL R76, R76, 0.5 ;  /* 0x3f0000004c4c8820 */ /* 0x000fe20000400000 */
[----:B------:R-:W2:Y:S01]  /*1b310*/  MUFU.EX2 R73, R73 ;  /* 0x0000004900497308 */ /* 0x000ea20000000800 */
[----:B-1----:R-:W-:Y:S01]  /*1b320*/  @!P5 FMUL R71, R71, R71 ;  /* 0x000000474747d220 */ /* 0x002fe20000400000 */
[----:B------:R-:W-:-:S05]  /*1b330*/  FSETP.GEU.AND P5, PT, R78, -126, PT ;  /* 0xc2fc00004e00780b */ /* 0x000fca0003fae000 */
        /* <DEDUP_REMOVED lines=59> */
[----:B------:R-:W-:Y:S02]  /*1b6f0*/  FSETP.GEU.AND P4, PT, R31, -126, PT ;  /* 0xc2fc00001f00780b */ /* 0x000fe40003f8e000 */
[----:B------:R-:W-:-:S03]  /*1b700*/  F2FP.BF16.F32.PACK_AB R24, R23, R22 ;  /* 0x000000161718723e */ /* 0x000fc600000010ff */
[----:B------:R-:W-:Y:S01]  /*1b710*/  @!P5 FMUL R30, R30, 0.5 ;  /* 0x3f0000001e1ed820 */ /* 0x000fe20000400000 */
[----:B------:R-:W1:Y:S01]  /*1b720*/  MUFU.EX2 R97, R27 ;  /* 0x0000001b00617308 */ /* 0x000e620000000800 */
[----:B---3--:R-:W-:Y:S01]  /*1b730*/  @!P3 FMUL R87, R87, R87 ;  /* 0x000000575757b220 */ /* 0x008fe20000400000 */
[----:B------:R-:W-:Y:S02]  /*1b740*/  FSETP.GEU.AND P3, PT, R32, -126, PT ;  /* 0xc2fc00002000780b */ /* 0x000fe40003f6e000 */
[----:B------:R-:W-:-:S03]  /*1b750*/  F2FP.BF16.F32.PACK_AB R25, R57, R56 ;  /* 0x000000383919723e */ /* 0x000fc600000010ff */
[----:B------:R-:W-:Y:S01]  /*1b760*/  @!P4 FMUL R31, R31, 0.5 ;  /* 0x3f0000001f1fc820 */ /* 0x000fe20000400000 */
[----:B------:R-:W3:Y:S01]  /*1b770*/  MUFU.EX2 R98, R28 ;  /* 0x0000001c00627308 */ /* 0x000ee20000000800 */
[----:B--2---:R-:W-:Y:S01]  /*1b780*/  @!P2 FMUL R96, R96, R96 ;  /* 0x000000606060a220 */ /* 0x004fe20000400000 */
[----:B------:R-:W-:Y:S02]  /*1b790*/  FSETP.GEU.AND P2, PT, R33, -126, PT ;  /* 0xc2fc00002100780b */ /* 0x000fe40003f4e000 */
[----:B------:R-:W-:-:S03]  /*1b7a0*/  F2FP.BF16.F32.PACK_AB R26, R59, R58 ;  /* 0x0000003a3b1a723e */ /* 0x000fc600000010ff */
        /* <DEDUP_REMOVED lines=113> */
[----:B------:R-:W-:Y:S02]  /*1bec0*/  LOP3.LUT P0, RZ, R3, 0x3, R90, 0x48, !PT ;  /* 0x0000000303ff7812 */ /* 0x000fe4000780485a */
[----:B------:R-:W-:-:S03]  /*1bed0*/  F2FP.BF16.F32.PACK_AB R49, R113, R112 ;  /* 0x000000707131723e */ /* 0x000fc600000010ff */
[----:B------:R-:W-:Y:S01]  /*1bee0*/  @!P1 FMUL R55, R55, 0.5 ;  /* 0x3f00000037379820 */ /* 0x000fe20000400000 */
[----:B------:R-:W3:Y:S01]  /*1bef0*/  MUFU.EX2 R124, R52 ;  /* 0x00000034007c7308 */ /* 0x000ee20000000800 */
[----:B--2---:R-:W-:Y:S01]  /*1bf00*/  @!P6 FMUL R120, R120, R120 ;  /* 0x000000787878e220 */ /* 0x004fe20000400000 */
[----:B------:R-:W-:-:S06]  /*1bf10*/  F2FP.BF16.F32.PACK_AB R50, R115, R114 ;  /* 0x000000727332723e */ /* 0x000fcc00000010ff */
[----:B------:R-:W2:Y:S01]  /*1bf20*/  MUFU.EX2 R125, R53 ;  /* 0x00000035007d7308 */ /* 0x000ea20000000800 */
[----:B-1----:R-:W-:Y:S01]  /*1bf30*/  @!P5 FMUL R121, R121, R121 ;  /* 0x000000797979d220 */ /* 0x002fe20000400000 */
[----:B------:R-:W-:-:S06]  /*1bf40*/  F2FP.BF16.F32.PACK_AB R51, R117, R116 ;  /* 0x000000747533723e */ /* 0x000fcc00000010ff */
[----:B------:R-:W1:Y:S01]  /*1bf50*/  MUFU.EX2 R122, R54 ;  /* 0x00000036007a7308 */ /* 0x000e620000000800 */
[----:B---3--:R-:W-:Y:S01]  /*1bf60*/  @!P4 FMUL R124, R124, R124 ;  /* 0x0000007c7c7cc220 */ /* 0x008fe20000400000 */
[----:B------:R-:W-:-:S06]  /*1bf70*/  F2FP.BF16.F32.PACK_AB R52, R119, R118 ;  /* 0x000000767734723e */ /* 0x000fcc00000010ff */
[----:B------:R-:W3:Y:S01]  /*1bf80*/  MUFU.EX2 R123, R55 ;  /* 0x00000037007b7308 */ /* 0x000ee20000000800 */
[----:B--2---:R-:W-:Y:S01]  /*1bf90*/  @!P3 FMUL R125, R125, R125 ;  /* 0x0000007d7d7db220 */ /* 0x004fe20000400000 */
[----:B------:R-:W-:Y:S01]  /*1bfa0*/  F2FP.BF16.F32.PACK_AB R53, R121, R120 ;  /* 0x000000787935723e */ /* 0x000fe200000010ff */
[----:B-1----:R-:W-:-:S03]  /*1bfb0*/  @!P2 FMUL R122, R122, R122 ;  /* 0x0000007a7a7aa220 */ /* 0x002fc60000400000 */
[----:B------:R-:W-:Y:S01]  /*1bfc0*/  F2FP.BF16.F32.PACK_AB R54, R125, R124 ;  /* 0x0000007c7d36723e */ /* 0x000fe200000010ff */
[----:B---3--:R-:W-:-:S05]  /*1bfd0*/  @!P1 FMUL R123, R123, R123 ;  /* 0x0000007b7b7b9220 */ /* 0x008fca0000400000 */
[----:B------:R-:W-:Y:S01]  /*1bfe0*/  F2FP.BF16.F32.PACK_AB R55, R123, R122 ;  /* 0x0000007a7b37723e */ /* 0x000fe200000010ff */
[----:B------:R-:W-:Y:S06]  /*1bff0*/  @!P0 BRA `(.L_x_304) ;  /* 0x0000000000408947 */ /* 0x000fec0003800000 */
[----:B------:R-:W-:Y:S01]  /*1c000*/  MOV R14, 0x8 ;  /* 0x00000008000e7802 */ /* 0x000fe20000000f00 */
        /* <DEDUP_REMOVED lines=15> */
.L_x_304:
[----:B------:R-:W-:Y:S01]  /*1c100*/  MOV R0, UR46 ;  /* 0x0000002e00007c02 */ /* 0x000fe20008000f00 */
[----:B------:R-:W-:Y:S05]  /*1c110*/  WARPSYNC.ALL ;  /* 0x0000000000007948 */ /* 0x000fea0003800000 */
[----:B------:R-:W-:Y:S01]  /*1c120*/  ISETP.GT.U32.AND P0, PT, R0, 0x1, PT ;  /* 0x000000010000780c */ /* 0x000fe20003f04070 */
[----:B------:R1:W-:Y:S01]  /*1c130*/  STTM.x32 tmem[UR59], R24 ;  /* 0x00000018000079ed */ /* 0x0003e200082c003b */
[----:B------:R-:W2:Y:S11]  /*1c140*/  FENCE.VIEW.ASYNC.T ;  /* 0x00000000000073c6 */ /* 0x000eb60000000200 */
[----:B------:R-:W-:Y:S05]  /*1c150*/  @P0 BRA `(.L_x_305) ;  /* 0x0000000000080947 */ /* 0x000fea0003800000 */
[----:B------:R-:W-:Y:S05]  /*1c160*/  BPT.TRAP 0x1 ;  /* 0x000000040000795c */ /* 0x000fea0000300000 */
[----:B------:R-:W-:Y:S05]  /*1c170*/  BPT.TRAP 0x1 ;  /* 0x000000040000795c */ /* 0x000fea0000300000 */
.L_x_305:
[----:B------:R-:W-:Y:S02]  /*1c180*/  UPRMT UR4, UR37, 0x654, UR41 ;  /* 0x0000065425047896 */ /* 0x000fe40008000029 */
[----:B------:R-:W-:Y:S02]  /*1c190*/  UISETP.NE.AND UP0, UPT, UR57, URZ, UPT ;  /* 0x000000ff3900728c */ /* 0x000fe4000bf05270 */
[----:B------:R-:W-:-:S04]  /*1c1a0*/  ULOP3.LUT UR58, UR58, 0x1, URZ, 0x3c, !UPT ;  /* 0x000000013a3a7892 */ /* 0x000fc8000f8e3cff */
[----:B------:R-:W-:Y:S01]  /*1c1b0*/  USEL UR53, UR58, UR53, UP0 ;  /* 0x000000353a357287 */ /* 0x000fe20008000000 */
[----:B--2---:R-:W-:Y:S01]  /*1c1c0*/  SYNCS.ARRIVE.TRANS64.RED.A1T0 RZ, [UR4], RZ ;  /* 0x000000ffffff79a7 */ /* 0x004fe20008100404 */
[----:B------:R-:W-:Y:S02]  /*1c1d0*/  USEL UR56, UR56, UR58, UP0 ;  /* 0x0000003a38387287 */ /* 0x000fe40008000000 */
[----:B------:R-:W-:-:S09]  /*1c1e0*/  UISETP.NE.AND UP0, UPT, UR49, URZ, UPT ;  /* 0x000000ff3100728c */ /* 0x000fd2000bf05270 */
[----:B------:R-:W-:Y:S05]  /*1c1f0*/  BRA.U UP0, `(.L_x_306) ;  /* 0x0000000100047547 */ /* 0x000fea000b800000 */
[----:B------:R-:W-:Y:S05]  /*1c200*/  BPT.TRAP 0x1 ;  /* 0x000000040000795c */ /* 0x000fea0000300000 */
.L_x_306:
[----:B------:R-:W-:Y:S01]  /*1c210*/  MOV R0, UR40 ;  /* 0x0000002800007c02 */ /* 0x000fe20008000f00 */
[----:B------:R-:W-:Y:S01]  /*1c220*/  FADD2 R56, R56.F32x2.HI_LO, RZ.F32 ;  /* 0x000000ff3838724b */ /* 0x000fe20000200000 */
[----:B------:R-:W-:Y:S01]  /*1c230*/  FSETP.NEU.AND P1, PT, R18, R19, PT ;  /* 0x000000131200720b */ /* 0x000fe20003f2d000 */
[----:B------:R-:W-:Y:S01]  /*1c240*/  FADD2 R58, R58.F32x2.HI_LO, RZ.F32 ;  /* 0x000000ff3a3a724b */ /* 0x000fe20000200000 */
[----:B------:R-:W-:Y:S01]  /*1c250*/  SHF.L.U32 R0, R0, 0x1f, RZ ;  /* 0x0000001f00007819 */ /* 0x000fe200000006ff */
[----:B------:R-:W-:Y:S02]  /*1c260*/  FADD2 R56, R56.F32x2.HI_LO, R64.F32x2.HI_LO ;  /* 0x000000403838724b */ /* 0x000fe40000000000 */
[----:B------:R-:W-:Y:S01]  /*1c270*/  FADD2 R60, R60.F32x2.HI_LO, RZ.F32 ;  /* 0x000000ff3c3c724b */ /* 0x000fe20000200000 */
[----:B------:R-:W2:Y:S01]  /*1c280*/  SYNCS.PHASECHK.TRANS64.TRYWAIT P2, [UR48], R0 ;  /* 0x00000000ff0075a7 */ /* 0x000ea20008041130 */
[----:B------:R-:W-:Y:S02]  /*1c290*/  FADD2 R58, R58.F32x2.HI_LO, R66.F32x2.HI_LO ;  /* 0x000000423a3a724b */ /* 0x000fe40000000000 */
[----:B------:R-:W-:-:S02]  /*1c2a0*/  FADD2 R60, R60.F32x2.HI_LO, R68.F32x2.HI_LO ;  /* 0x000000443c3c724b */ /* 0x000fc40000000000 */
[----:B------:R-:W-:Y:S02]  /*1c2b0*/  FADD2 R56, R56.F32x2.HI_LO, R72.F32x2.HI_LO ;  /* 0x000000483838724b */ /* 0x000fe40000000000 */
[----:B------:R-:W-:Y:S01]  /*1c2c0*/  FADD2 R58, R58.F32x2.HI_LO, R74.F32x2.HI_LO ;  /* 0x0000004a3a3a724b */ /* 0x000fe20000000000 */
[----:B--2---:R-:W-:Y:S06]  /*1c2d0*/  @!P2 BRA `(.L_x_307) ;  /* 0x000000a400cca947 */ /* 0x004fec0003800000 */
.L_x_465:
[----:B------:R-:W-:Y:S01]  /*1c2e0*/  BSSY.RECONVERGENT B0, `(.L_x_308) ;  /* 0x000000a000007945 */ /* 0x000fe20003800200 */
[----:B--2---:R-:W-:-:S03]  /*1c2f0*/  MOV R3, 0x3f000000 ;  /* 0x3f00000000037802 */ /* 0x004fc60000000f00 */
[----:B------:R-:W-:Y:S05]  /*1c300*/  @!P1 BRA `(.L_x_309) ;  /* 0x00000000001c9947 */ /* 0x000fea0003800000 */
[----:B------:R-:W-:-:S04]  /*1c310*/  FADD R0, -R19, R18 ;  /* 0x0000001213007221 */ /* 0x000fc80000000100 */
[----:B------:R-:W-:-:S05]  /*1c320*/  FMUL R0, R0, UR36 ;  /* 0x0000002400007c20 */ /* 0x000fca0008400000 */
[----:B------:R-:W-:-:S13]  /*1c330*/  FSETP.GEU.AND P1, PT, R0, -126, PT ;  /* 0xc2fc00000000780b */ /* 0x000fda0003f2e000 */
[----:B------:R-:W-:-:S04]  /*1c340*/  @!P1 FMUL R0, R0, 0.5 ;  /* 0x3f00000000009820 */ /* 0x000fc80000400000 */
[----:B------:R-:W2:Y:S02]  /*1c350*/  MUFU.EX2 R3, R0 ;  /* 0x0000000000037308 */ /* 0x000ea40000000800 */
[----:B--2---:R-:W-:-:S04]  /*1c360*/  @!P1 FMUL R3, R3, R3 ;  /* 0x0000000303039220 */ /* 0x004fc80000400000 */
[----:B------:R-:W-:Y:S02]  /*1c370*/  FMUL R3, R3, 0.5 ;  /* 0x3f00000003037820 */ /* 0x000fe40000400000 */
.L_x_309:
[----:B------:R-:W-:Y:S05]  /*1c380*/  BSYNC.RECONVERGENT B0 ;  /* 0x0000000000007941 */ /* 0x000fea0003800200 */
.L_x_308:
[----:B------:R-:W-:Y:S01]  /*1c390*/  FMUL R16, R3, R16 ;  /* 0x0000001003107220 */ /* 0x000fe20000400000 */
[----:B------:R-:W-:Y:S01]  /*1c3a0*/  FADD2 R60, R60.F32x2.HI_LO, R76.F32x2.HI_LO ;  /* 0x0000004c3c3c724b */ /* 0x000fe20000000000 */
[----:B------:R-:W-:Y:S01]  /*1c3b0*/  ULOP3.LUT UP0, URZ, UR61, UR60, URZ, 0xfc, !UPT ;  /* 0x0000003c3dff7292 */ /* 0x000fe2000f80fcff */
[----:B------:R-:W-:Y:S02]  /*1c3c0*/  FADD2 R56, R56.F32x2.HI_LO, R80.F32x2.HI_LO ;  /* 0x000000503838724b */ /* 0x000fe40000000000 */
[----:B------:R-:W-:Y:S02]  /*1c3d0*/  FADD2 R22, R16.F32, R22.F32x2.HI_LO ;  /* 0x000000161016724b */ /* 0x000fe40000040000 */
[----:B------:R-:W-:Y:S02]  /*1c3e0*/  FADD2 R58, R58.F32x2.HI_LO, R82.F32x2.HI_LO ;  /* 0x000000523a3a724b */ /* 0x000fe40000000000 */
[----:B------:R-:W-:Y:S02]  /*1c3f0*/  FADD2 R22, R22.F32x2.HI_LO, R62.F32x2.HI_LO ;  /* 0x0000003e1616724b */ /* 0x000fe40000000000 */
[----:B------:R-:W-:-:S02]  /*1c400*/  FADD2 R60, R60.F32x2.HI_LO, R84.F32x2.HI_LO ;  /* 0x000000543c3c724b */ /* 0x000fc40000000000 */
[----:B------:R-:W-:Y:S02]  /*1c410*/  FADD2 R22, R22.F32x2.HI_LO, R70.F32x2.HI_LO ;  /* 0x000000461616724b */ /* 0x000fe40000000000 */
[----:B------:R-:W-:Y:S02]  /*1c420*/  FADD2 R56, R56.F32x2.HI_LO, R96.F32x2.HI_LO ;  /* 0x000000603838724b */ /* 0x000fe40000000000 */
[----:B------:R-:W-:Y:S02]  /*1c430*/  FADD2 R22, R22.F32x2.HI_LO, R78.F32x2.HI_LO ;  /* 0x0000004e1616724b */ /* 0x000fe40000000000 */
        /* <DEDUP_REMOVED lines=16> */
[----:B------:R-:W-:-:S04]  /*1c540*/  FADD2 R22, R22.F32x2.HI_LO, R56.F32x2.HI_LO ;  /* 0x000000381616724b */ /* 0x000fc80000000000 */
[----:B------:R-:W-:-:S04]  /*1c550*/  FADD2 R22, R22.F32x2.HI_LO, R58.F32x2.HI_LO ;  /* 0x0000003a1616724b */ /* 0x000fc80000000000 */
[----:B------:R-:W-:Y:S01]  /*1c560*/  FADD R16, R22, R23 ;  /* 0x0000001716107221 */ /* 0x000fe20000000000 */
[----:B------:R-:W-:Y:S06]  /*1c570*/  BRA.U UP0, `(.L_x_310) ;  /* 0x00000001006c7547 */ /* 0x000fec000b800000 */
[----:B------:R-:W-:Y:S05]  /*1c580*/  @P0 BRA `(.L_x_311) ;  /* 0x0000000000040947 */ /* 0x000fea0003800000 */
[----:B------:R-:W-:Y:S05]  /*1c590*/  BPT.TRAP 0x1 ;  /* 0x000000040000795c */ /* 0x000fea0000300000 */
.L_x_311:
[----:B------:R-:W-:Y:S01]  /*1c5a0*/  IMAD.U32 R3, RZ, RZ, UR58 ;  /* 0x0000003aff037e24 */ /* 0x000fe2000f8e00ff */
[----:B------:R-:W-:-:S04]  /*1c5b0*/  ISETP.NE.AND P0, PT, R89, R88, PT ;  /* 0x000000585900720c */ /* 0x000fc80003f05270 */
[----:B------:R-:W-:-:S04]  /*1c5c0*/  SHF.L.U32 R3, R3, 0x1f, RZ ;  /* 0x0000001f03037819 */ /* 0x000fc800000006ff */
[----:B------:R-:W2:Y:S02]  /*1c5d0*/  SYNCS.PHASECHK.TRANS64.TRYWAIT P1, [UR45], R3 ;  /* 0x00000003ff0075a7 */ /* 0x000ea4000802112d */
[----:B--2---:R-:W-:Y:S05]  /*1c5e0*/  @!P1 BRA `(.L_x_312) ;  /* 0x000000a400209947 */ /* 0x004fea0003800000 */
.L_x_467:
        /* <DEDUP_REMOVED lines=17> */
.L_x_313:
[----:B------:R-:W-:Y:S05]  /*1c700*/  WARPSYNC.ALL ;  /* 0x0000000000007948 */ /* 0x000fea0003800000 */
[----:B------:R-:W-:-:S13]  /*1c710*/  R2UR UR4, R94 ;  /* 0x000000005e0472ca */ /* 0x000fda00000e0000 */
[----:B------:R3:W-:Y:S02]  /*1c720*/  STTM.x2 tmem[UR4], R16 ;  /* 0x00000010000079ed */ /* 0x0007e400080c0004 */
.L_x_310:
[----:B------:R-:W-:Y:S01]  /*1c730*/  UIADD3 UR4, UPT, UPT, UR61, 0x1, URZ ;  /* 0x000000013d047890 */ /* 0x000fe2000fffe0ff */
[----:B------:R-:W-:Y:S01]  /*1c740*/  MOV R18, R17 ;  /* 0x0000001100127202 */ /* 0x000fe20000000f00 */
[----:B------:R-:W-:Y:S02]  /*1c750*/  UIADD3 UR61, UPT, UPT, UR61, -0x1, URZ ;  /* 0xffffffff3d3d7890 */ /* 0x000fe4000fffe0ff */
[----:B------:R-:W-:-:S09]  /*1c760*/  UISETP.GT.U32.AND UP0, UPT, UR4, 0x1, UPT ;  /* 0x000000010400788c */ /* 0x000fd2000bf04070 */
[----:B------:R-:W-:Y:S05]  /*1c770*/  BRA.U UP0, `(.L_x_314) ;  /* 0xffffffdd00147547 */ /* 0x000fea000b83ffff */
.L_x_296:
[----:B------:R-:W-:-:S09]  /*1c780*/  UISETP.GE.AND UP0, UPT, UR60, 0x1, UPT ;  /* 0x000000013c00788c */ /* 0x000fd2000bf06270 */
[----:B------:R-:W-:Y:S05]  /*1c790*/  BRA.U !UP0, `(.L_x_315) ;  /* 0x00000039080c7547 */ /* 0x000fea000b800000 */
[----:B------:R-:W-:Y:S01]  /*1c7a0*/  IADD3 R95, PT, PT, R93, UR38, RZ ;  /* 0x000000265d5f7c10 */ /* 0x000fe2000fffe0ff */
[----:B------:R-:W4:Y:S06]  /*1c7b0*/  LDCU UR36, c[0x0][0x704] ;  /* 0x0000e080ff2477ac */ /* 0x000f2c0008000800 */
.L_x_333:
[----:B-12---:R-:W-:Y:S01]  /*1c7c0*/  IADD3 R0, PT, PT, R91, UR47, RZ ;  /* 0x0000002f5b007c10 */ /* 0x006fe2000fffe0ff */
[----:B------:R-:W-:-:S04]  /*1c7d0*/  UISETP.NE.AND UP0, UPT, UR57, URZ, UPT ;  /* 0x000000ff3900728c */ /* 0x000fc8000bf05270 */
[----:B------:R-:W-:Y:S01]  /*1c7e0*/  USEL UR38, UR53, UR56, UP0 ;  /* 0x0000003835267287 */ /* 0x000fe20008000000 */
[----:B------:R-:W1:Y:S01]  /*1c7f0*/  SHFL.IDX PT, R0, R0, RZ, 0x1f ;  /* 0x00001fff00007589 */ /* 0x000e6200000e0000 */
[----:B------:R-:W-:Y:S01]  /*1c800*/  UISETP.GT.U32.AND UP0, UPT, UR46, 0x1, UPT ;  /* 0x000000012e00788c */ /* 0x000fe2000bf04070 */
[----:B-1----:R-:W-:-:S08]  /*1c810*/  R2UR UR40, R0 ;  /* 0x00000000002872ca */ /* 0x002fd000000e0000 */
[----:B---3--:R-:W-:Y:S07]  /*1c820*/  BRA.U UP0, `(.L_x_316) ;  /* 0x0000000100047547 */ /* 0x008fee000b800000 */
[----:B----4-:R-:W-:Y:S05]  /*1c830*/  BPT.TRAP 0x1 ;  /* 0x000000040000795c */ /* 0x010fea0000300000 */
.L_x_316:
[----:B------:R-:W-:Y:S01]  /*1c840*/  IMAD.U32 R3, RZ, RZ, UR38 ;  /* 0x00000026ff037e24 */ /* 0x000fe2000f8e00ff */
[----:B------:R-:W-:-:S04]  /*1c850*/  ISETP.NE.AND P0, PT, R89, R88, PT ;  /* 0x000000585900720c */ /* 0x000fc80003f05270 */
[----:B------:R-:W-:-:S04]  /*1c860*/  SHF.L.U32 R3, R3, 0x1f, RZ ;  /* 0x0000001f03037819 */ /* 0x000fc800000006ff */
[----:B------:R-:W1:Y:S02]  /*1c870*/  SYNCS.PHASECHK.TRANS64.TRYWAIT P1, [UR45], R3 ;  /* 0x00000003ff0075a7 */ /* 0x000e64000802112d */
[----:B-1----:R-:W-:Y:S05]  /*1c880*/  @!P1 BRA `(.L_x_317) ;  /* 0x000000a000909947 */ /* 0x002fea0003800000 */
.L_x_469:
[----:B------:R-:W-:Y:S05]  /*1c890*/  @!P0 BRA `(.L_x_318) ;  /* 0x0000000000408947 */ /* 0x000fea0003800000 */
[----:B------:R-:W-:Y:S01]  /*1c8a0*/  MOV R14, 0x8 ;  /* 0x00000008000e7802 */ /* 0x000fe20000000f00 */
[----:B------:R-:W2:Y:S01]  /*1c8b0*/  LDCU.64 UR8, c[0x4][0xb0] ;  /* 0x01001600ff0877ac */ /* 0x000ea20008000a00 */
[----:B------:R-:W-:Y:S02]  /*1c8c0*/  HFMA2 R12, -RZ, RZ, 0, 5.9604644775390625e-08 ;  /* 0x00000001ff0c7431 */ /* 0x000fe400000001ff */
[----:B------:R-:W-:Y:S01]  /*1c8d0*/  IMAD.MOV.U32 R8, RZ, RZ, 0x192 ;  /* 0x00000192ff087424 */ /* 0x000fe200078e00ff */
[----:B------:R-:W5:Y:S01]  /*1c8e0*/  LDCU.64 UR6, c[0x4][0xb8] ;  /* 0x01001700ff0677ac */ /* 0x000f620008000a00 */
[----:B------:R-:W1:Y:S01]  /*1c8f0*/  LDC.64 R14, c[0x4][R14] ;  /* 0x010000000e0e7b82 */ /* 0x000e620000000a00 */
[----:B------:R-:W-:Y:S01]  /*1c900*/  IMAD.MOV.U32 R13, RZ, RZ, RZ ;  /* 0x000000ffff0d7224 */ /* 0x000fe200078e00ff */
[----:B------:R-:W3:Y:S01]  /*1c910*/  LDCU.64 UR4, c[0x4][0x10] ;  /* 0x01000200ff0477ac */ /* 0x000ee20008000a00 */
[----:B--2---:R-:W-:Y:S01]  /*1c920*/  IMAD.U32 R4, RZ, RZ, UR8 ;  /* 0x00000008ff047e24 */ /* 0x004fe2000f8e00ff */
[----:B------:R-:W-:Y:S01]  /*1c930*/  MOV R5, UR9 ;  /* 0x0000000900057c02 */ /* 0x000fe20008000f00 */
[----:B-----5:R-:W-:Y:S01]  /*1c940*/  IMAD.U32 R6, RZ, RZ, UR6 ;  /* 0x00000006ff067e24 */ /* 0x020fe2000f8e00ff */
[----:B------:R-:W-:Y:S01]  /*1c950*/  MOV R7, UR7 ;  /* 0x0000000700077c02 */ /* 0x000fe20008000f00 */
[----:B---3--:R-:W-:Y:S01]  /*1c960*/  IMAD.U32 R10, RZ, RZ, UR4 ;  /* 0x00000004ff0a7e24 */ /* 0x008fe2000f8e00ff */
[----:B------:R-:W-:-:S02]  /*1c970*/  MOV R11, UR5 ;  /* 0x00000005000b7c02 */ /* 0x000fc40008000f00 */
[----:B------:R-:W-:-:S07]  /*1c980*/  LEPC R20, `(.L_x_318) ;  /* 0x000000001014794e */ /* 0x000fce0000000000 */
[----:B-1--4-:R-:W-:Y:S05]  /*1c990*/  CALL.ABS.NOINC R14 ;  /* 0x000000000e007343 */ /* 0x012fea0003c00000 */
.L_x_318:
[----:B------:R-:W-:Y:S05]  /*1c9a0*/  WARPSYNC.ALL ;  /* 0x0000000000007948 */ /* 0x000fea0003800000 */
[----:B------:R-:W-:Y:S02]  /*1c9b0*/  R2UR UR4, R94 ;  /* 0x000000005e0472ca */ /* 0x000fe400000e0000 */
[----:B------:R-:W-:-:S11]  /*1c9c0*/  ISETP.NE.AND P0, PT, R89, R88, PT ;  /* 0x000000585900720c */ /* 0x000fd60003f05270 */
[----:B------:R-:W2:Y:S02]  /*1c9d0*/  LDTM.x32 R24, tmem[UR4] ;  /* 0x00000004001879ee */ /* 0x000ea400082c0000 */
[----:B--2---:R-:W-:Y:S05]  /*1c9e0*/  @!P0 BRA `(.L_x_319) ;  /* 0x0000000000408947 */ /* 0x004fea0003800000 */
        /* <DEDUP_REMOVED lines=16> */
.L_x_319:
[----:B-1----:R-:W1:Y:S01]  /*1caf0*/  LDC R0, c[0x0][0x384] ;  /* 0x0000e100ff007b82 */ /* 0x002e620000000800 */
[----:B------:R-:W-:Y:S05]  /*1cb00*/  WARPSYNC.ALL ;  /* 0x0000000000007948 */ /* 0x000fea0003800000 */
[----:B------:R-:W-:Y:S01]  /*1cb10*/  UIADD3 UR11, UPT, UPT, UR51, 0x2, URZ ;  /* 0x00000002330b7890 */ /* 0x000fe2000fffe0ff */
[----:B----4-:R-:W-:Y:S01]  /*1cb20*/  MOV.SPILL R3, UR36 ;  /* 0x0000002400037c02 */ /* 0x010fe20009000f00 */
[----:B------:R-:W-:Y:S01]  /*1cb30*/  UIADD3 UR9, UPT, UPT, UR51, 0x4, URZ ;  /* 0x0000000433097890 */ /* 0x000fe2000fffe0ff */
[----:B------:R-:W-:Y:S01]  /*1cb40*/  R2UR UR4, R92 ;  /* 0x000000005c0472ca */ /* 0x000fe200000e0000 */
[----:B------:R-:W-:-:S02]  /*1cb50*/  UIADD3 UR7, UPT, UPT, UR51, 0x6, URZ ;  /* 0x0000000633077890 */ /* 0x000fc4000fffe0ff */
[C---:B------:R-:W-:Y:S01]  /*1cb60*/  ISETP.GE.AND P1, PT, R95.reuse, UR11, PT ;  /* 0x0000000b5f007c0c */ /* 0x040fe2000bf26270 */
[----:B------:R-:W-:Y:S01]  /*1cb70*/  UIADD3 UR36, UPT, UPT, UR51, 0x9, URZ ;  /* 0x0000000933247890 */ /* 0x000fe2000fffe0ff */
[----:B------:R-:W-:Y:S01]  /*1cb80*/  ISETP.GE.AND P0, PT, R95, UR9, PT ;  /* 0x000000095f007c0c */ /* 0x000fe2000bf06270 */
[----:B------:R-:W-:Y:S02]  /*1cb90*/  UIADD3 UR5, UPT, UPT, UR51, 0x8, URZ ;  /* 0x0000000833057890 */ /* 0x000fe4000fffe0ff */
[----:B------:R-:W-:Y:S02]  /*1cba0*/  UIADD3 UR6, UPT, UPT, UR51, 0x7, URZ ;  /* 0x0000000733067890 */ /* 0x000fe4000fffe0ff */
[----:B------:R-:W-:Y:S02]  /*1cbb0*/  UIADD3 UR75, UPT, UPT, UR51, 0xc, URZ ;  /* 0x0000000c334b7890 */ /* 0x000fe4000fffe0ff */
[----:B------:R-:W-:Y:S01]  /*1cbc0*/  UIADD3 UR76, UPT, UPT, UR51, 0xb, URZ ;  /* 0x0000000b334c7890 */ /* 0x000fe2000fffe0ff */
[----:B------:R-:W2:Y:S01]  /*1cbd0*/  LDTM.x32 R56, tmem[UR4] ;  /* 0x00000004003879ee */ /* 0x000ea200082c0000 */
[----:B------:R-:W-:Y:S01]  /*1cbe0*/  UIADD3 UR77, UPT, UPT, UR51, 0xa, URZ ;  /* 0x0000000a334d7890 */ /* 0x000fe2000fffe0ff */
[C---:B-1----:R-:W-:Y:S01]  /*1cbf0*/  ISETP.LE.AND P3, PT, R0.reuse, UR11, PT ;  /* 0x0000000b00007c0c */ /* 0x042fe2000bf63270 */
[----:B------:R-:W-:Y:S01]  /*1cc00*/  UIADD3 UR72, UPT, UPT, UR51, 0xf, URZ ;  /* 0x0000000f33487890 */ /* 0x000fe2000fffe0ff */
[----:B------:R-:W-:Y:S01]  /*1cc10*/  ISETP.LE.AND P2, PT, R0, UR9, PT ;  /* 0x0000000900007c0c */ /* 0x000fe2000bf43270 */
[----:B------:R-:W-:Y:S01]  /*1cc20*/  UIADD3 UR73, UPT, UPT, UR51, 0xe, URZ ;  /* 0x0000000e33497890 */ /* 0x000fe2000fffe0ff */
[----:B------:R-:W-:Y:S01]  /*1cc30*/  FSEL R18, R26, -INF , !P3 ;  /* 0xff8000001a127808 */ /* 0x000fe20005800000 */
[----:B------:R-:W-:Y:S01]  /*1cc40*/  UIADD3 UR74, UPT, UPT, UR51, 0xd, URZ ;  /* 0x0000000d334a7890 */ /* 0x000fe2000fffe0ff */
[----:B------:R-:W-:Y:S01]  /*1cc50*/  FSEL R28, R28, -INF , !P2 ;  /* 0xff8000001c1c7808 */ /* 0x000fe20005000000 */
[----:B------:R-:W-:Y:S01]  /*1cc60*/  UIADD3 UR69, UPT, UPT, UR51, 0x12, URZ ;  /* 0x0000001233457890 */ /* 0x000fe2000fffe0ff */
[----:B------:R-:W-:Y:S01]  /*1cc70*/  FSEL R18, R18, -INF , P1 ;  /* 0xff80000012127808 */ /* 0x000fe20000800000 */
[----:B------:R-:W-:Y:S01]  /*1cc80*/  UIADD3 UR70, UPT, UPT, UR51, 0x11, URZ ;  /* 0x0000001133467890 */ /* 0x000fe2000fffe0ff */
[----:B------:R-:W-:Y:S01]  /*1cc90*/  ISETP.LE.AND P1, PT, R0, UR7, PT ;  /* 0x0000000700007c0c */ /* 0x000fe2000bf23270 */
[----:B------:R-:W-:Y:S01]  /*1cca0*/  UIADD3 UR71, UPT, UPT, UR51, 0x10, URZ ;  /* 0x0000001033477890 */ /* 0x000fe2000fffe0ff */
[----:B------:R-:W-:Y:S01]  /*1ccb0*/  FSEL R96, R28, -INF , P0 ;  /* 0xff8000001c607808 */ /* 0x000fe20000000000 */
[----:B------:R-:W-:Y:S01]  /*1ccc0*/  UIADD3 UR66, UPT, UPT, UR51, 0x15, URZ ;  /* 0x0000001533427890 */ /* 0x000fe2000fffe0ff */
[----:B------:R-:W-:Y:S01]  /*1ccd0*/  FSEL R106, R30, -INF , !P1 ;  /* 0xff8000001e6a7808 */ /* 0x000fe20004800000 */
[----:B------:R-:W-:Y:S01]  /*1cce0*/  UIADD3 UR67, UPT, UPT, UR51, 0x14, URZ ;  /* 0x0000001433437890 */ /* 0x000fe2000fffe0ff */
[C---:B------:R-:W-:Y:S01]  /*1ccf0*/  ISETP.LE.AND P1, PT, R0.reuse, UR36, PT ;  /* 0x0000002400007c0c */ /* 0x040fe2000bf23270 */
[----:B------:R-:W-:Y:S01]  /*1cd00*/  UIADD3 UR68, UPT, UPT, UR51, 0x13, URZ ;  /* 0x0000001333447890 */ /* 0x000fe2000fffe0ff */
[C---:B------:R-:W-:Y:S01]  /*1cd10*/  ISETP.LE.AND P0, PT, R0.reuse, UR5, PT ;  /* 0x0000000500007c0c */ /* 0x040fe2000bf03270 */
[----:B------:R-:W-:Y:S01]  /*1cd20*/  UIADD3 UR63, UPT, UPT, UR51, 0x18, URZ ;  /* 0x00000018333f7890 */ /* 0x000fe2000fffe0ff */
[----:B------:R-:W-:Y:S01]  /*1cd30*/  FSEL R103, R33, -INF , !P1 ;  /* 0xff80000021677808 */ /* 0x000fe20004800000 */
[----:B------:R-:W-:Y:S01]  /*1cd40*/  UIADD3 UR64, UPT, UPT, UR51, 0x17, URZ ;  /* 0x0000001733407890 */ /* 0x000fe2000fffe0ff */
[C---:B------:R-:W-:Y:S01]  /*1cd50*/  ISETP.LE.AND P2, PT, R0.reuse, UR6, PT ;  /* 0x0000000600007c0c */ /* 0x040fe2000bf43270 */
[----:B------:R-:W-:Y:S01]  /*1cd60*/  UIADD3 UR65, UPT, UPT, UR51, 0x16, URZ ;  /* 0x0000001633417890 */ /* 0x000fe2000fffe0ff */
[----:B------:R-:W-:Y:S01]  /*1cd70*/  ISETP.LE.AND P1, PT, R0, UR75, PT ;  /* 0x0000004b00007c0c */ /* 0x000fe2000bf23270 */
[----:B------:R-:W-:Y:S01]  /*1cd80*/  UIADD3 UR60, UPT, UPT, UR51, 0x1b, URZ ;  /* 0x0000001b333c7890 */ /* 0x000fe2000fffe0ff */
[----:B------:R-:W-:Y:S01]  /*1cd90*/  FSEL R104, R32, -INF , !P0 ;  /* 0xff80000020687808 */ /* 0x000fe20004000000 */
[----:B------:R-:W-:Y:S01]  /*1cda0*/  UIADD3 UR61, UPT, UPT, UR51, 0x1a, URZ ;  /* 0x0000001a333d7890 */ /* 0x000fe2000fffe0ff */
[----:B------:R-:W-:Y:S01]  /*1cdb0*/  FSEL R105, R31, -INF , !P2 ;  /* 0xff8000001f697808 */ /* 0x000fe20005000000 */
[----:B------:R-:W-:Y:S01]  /*1cdc0*/  UIADD3 UR62, UPT, UPT, UR51, 0x19, URZ ;  /* 0x00000019333e7890 */ /* 0x000fe2000fffe0ff */
[----:B------:R-:W-:Y:S01]  /*1cdd0*/  ISETP.LE.AND P0, PT, R0, UR76, PT ;  /* 0x0000004c00007c0c */ /* 0x000fe2000bf03270 */
        /* <DEDUP_REMOVED lines=61> */
[----:B------:R-:W-:-:S02]  /*1d1b0*/  FSEL R6, R51, -INF , !P1 ;  /* 0xff80000033067808 */ /* 0x000fc40004800000 */
[C---:B------:R-:W-:Y:S02]  /*1d1c0*/  ISETP.LE.AND P2, PT, R0.reuse, UR62, PT ;  /* 0x0000003e00007c0c */ /* 0x040fe4000bf43270 */
[----:B------:R-:W-:Y:S02]  /*1d1d0*/  ISETP.LE.AND P1, PT, R0, UR35, PT ;  /* 0x0000002300007c0c */ /* 0x000fe4000bf23270 */
[----:B------:R-:W-:Y:S02]  /*1d1e0*/  FSEL R7, R50, -INF , !P0 ;  /* 0xff80000032077808 */ /* 0x000fe40004000000 */
[----:B------:R-:W-:Y:S02]  /*1d1f0*/  FSEL R8, R49, -INF , !P2 ;  /* 0xff80000031087808 */ /* 0x000fe40005000000 */
[----:B------:R-:W-:Y:S02]  /*1d200*/  ISETP.LE.AND P0, PT, R0, UR58, PT ;  /* 0x0000003a00007c0c */ /* 0x000fe4000bf03270 */
[----:B------:R-:W-:-:S02]  /*1d210*/  FSEL R54, R54, -INF , !P1 ;  /* 0xff80000036367808 */ /* 0x000fc40004800000 */
[C---:B------:R-:W-:Y:S02]  /*1d220*/  ISETP.LE.AND P2, PT, R0.reuse, UR59, PT ;  /* 0x0000003b00007c0c */ /* 0x040fe4000bf43270 */
[----:B------:R-:W-:Y:S02]  /*1d230*/  ISETP.LE.AND P1, PT, R0, UR32, PT ;  /* 0x0000002000007c0c */ /* 0x000fe4000bf23270 */
[----:B------:R-:W-:Y:S02]  /*1d240*/  FSEL R4, R53, -INF , !P0 ;  /* 0xff80000035047808 */ /* 0x000fe40004000000 */
[----:B------:R-:W-:Y:S02]  /*1d250*/  FSEL R5, R52, -INF , !P2 ;  /* 0xff80000034057808 */ /* 0x000fe40005000000 */
[----:B--2---:R-:W-:Y:S02]  /*1d260*/  FSEL R53, R57, -INF , !P1 ;  /* 0xff80000039357808 */ /* 0x004fe40004800000 */
[----:B------:R-:W-:-:S02]  /*1d270*/  ISETP.LE.AND P2, PT, R0, UR34, PT ;  /* 0x0000002200007c0c */ /* 0x000fc4000bf43270 */
[C---:B------:R-:W-:Y:S02]  /*1d280*/  ISETP.LE.AND P1, PT, R0.reuse, UR29, PT ;  /* 0x0000001d00007c0c */ /* 0x040fe4000bf23270 */
[----:B------:R-:W-:Y:S02]  /*1d290*/  ISETP.LE.AND P0, PT, R0, UR33, PT ;  /* 0x0000002100007c0c */ /* 0x000fe4000bf03270 */
[----:B------:R-:W-:Y:S02]  /*1d2a0*/  FSEL R55, R55, -INF , !P2 ;  /* 0xff80000037377808 */ /* 0x000fe40005000000 */
[----:B------:R-:W-:Y:S02]  /*1d2b0*/  FSEL R48, R60, -INF , !P1 ;  /* 0xff8000003c307808 */ /* 0x000fe40004800000 */
[C---:B------:R-:W-:Y:S02]  /*1d2c0*/  ISETP.LE.AND P2, PT, R0.reuse, UR31, PT ;  /* 0x0000001f00007c0c */ /* 0x040fe4000bf43270 */
[----:B------:R-:W-:-:S02]  /*1d2d0*/  ISETP.LE.AND P1, PT, R0, UR26, PT ;  /* 0x0000001a00007c0c */ /* 0x000fc4000bf23270 */
[----:B------:R-:W-:Y:S02]  /*1d2e0*/  FSEL R52, R56, -INF , !P0 ;  /* 0xff80000038347808 */ /* 0x000fe40004000000 */
        /* <DEDUP_REMOVED lines=18> */
[C---:B------:R-:W-:Y:S02]  /*1d410*/  ISETP.LE.AND P5, PT, R0.reuse, UR10, PT ;  /* 0x0000000a00007c0c */ /* 0x040fe4000bfa3270 */
[----:B------:R-:W-:Y:S02]  /*1d420*/  ISETP.LE.AND P0, PT, R0, UR21, PT ;  /* 0x0000001500007c0c */ /* 0x000fe4000bf03270 */
[----:B------:R-:W-:Y:S02]  /*1d430*/  FSEL R43, R67, -INF , !P2 ;  /* 0xff800000432b7808 */ /* 0x000fe40005000000 */
[----:B------:R-:W-:Y:S02]  /*1d440*/  FSEL R36, R72, -INF , !P1 ;  /* 0xff80000048247808 */ /* 0x000fe40004800000 */
[----:B------:R-:W-:-:S02]  /*1d450*/  ISETP.LE.AND P2, PT, R0, UR19, PT ;  /* 0x0000001300007c0c */ /* 0x000fc4000bf43270 */
[C---:B------:R-:W-:Y:S02]  /*1d460*/  ISETP.LE.AND P1, PT, R0.reuse, UR14, PT ;  /* 0x0000000e00007c0c */ /* 0x040fe4000bf23270 */
[C---:B------:R-:W-:Y:S01]  /*1d470*/  ISETP.GE.AND P4, PT, R95.reuse, UR10, PT ;  /* 0x0000000a5f007c0c */ /* 0x040fe2000bf86270 */
[----:B------:R-:W-:Y:S01]  /*1d480*/  UIADD3 UR10, UPT, UPT, UR51, 0x37, URZ ;  /* 0x00000037330a7890 */ /* 0x000fe2000fffe0ff */
[----:B------:R-:W-:Y:S02]  /*1d490*/  ISETP.LE.AND P3, PT, R0, UR8, PT ;  /* 0x0000000800007c0c */ /* 0x000fe4000bf63270 */
[----:B------:R-:W-:Y:S01]  /*1d4a0*/  ISETP.GE.AND P6, PT, R95, UR8, PT ;  /* 0x000000085f007c0c */ /* 0x000fe2000bfc6270 */
[----:B------:R-:W-:Y:S01]  /*1d4b0*/  UIADD3 UR8, UPT, UPT, UR51, 0x39, URZ ;  /* 0x0000003933087890 */ /* 0x000fe2000fffe0ff */
[----:B------:R-:W-:Y:S02]  /*1d4c0*/  FSEL R19, R27, -INF , !P5 ;  /* 0xff8000001b137808 */ /* 0x000fe40006800000 */
[----:B------:R-:W-:-:S02]  /*1d4d0*/  FSEL R40, R68, -INF , !P0 ;  /* 0xff80000044287808 */ /* 0x000fc40004000000 */
[----:B------:R-:W-:Y:S02]  /*1d4e0*/  ISETP.LE.AND P0, PT, R0, UR18, PT ;  /* 0x0000001200007c0c */ /* 0x000fe4000bf03270 */
[----:B------:R-:W-:Y:S02]  /*1d4f0*/  FSEL R38, R70, -INF , !P2 ;  /* 0xff80000046267808 */ /* 0x000fe40005000000 */
[----:B------:R-:W-:Y:S02]  /*1d500*/  FSEL R35, R75, -INF , !P1 ;  /* 0xff8000004b237808 */ /* 0x000fe40004800000 */
[C---:B------:R-:W-:Y:S02]  /*1d510*/  ISETP.LE.AND P2, PT, R0.reuse, UR16, PT ;  /* 0x0000001000007c0c */ /* 0x040fe4000bf43270 */
[----:B------:R-:W-:Y:S02]  /*1d520*/  ISETP.LE.AND P1, PT, R0, UR11, PT ;  /* 0x0000000b00007c0c */ /* 0x000fe4000bf23270 */
[----:B------:R-:W-:-:S02]  /*1d530*/  FSEL R19, R19, -INF , P4 ;  /* 0xff80000013137808 */ /* 0x000fc40002000000 */
[----:B------:R-:W-:Y:S01]  /*1d540*/  ISETP.GE.AND P4, PT, R95, UR6, PT ;  /* 0x000000065f007c0c */ /* 0x000fe2000bf86270 */
[----:B------:R-:W-:Y:S01]  /*1d550*/  UIADD3 UR6, UPT, UPT, UR51, 0x3b, URZ ;  /* 0x0000003b33067890 */ /* 0x000fe2000fffe0ff */
[----:B------:R-:W-:Y:S02]  /*1d560*/  FSEL R39, R71, -INF , !P0 ;  /* 0xff80000047277808 */ /* 0x000fe40004000000 */
[----:B------:R-:W-:Y:S02]  /*1d570*/  ISETP.LE.AND P0, PT, R0, UR15, PT ;  /* 0x0000000f00007c0c */ /* 0x000fe4000bf03270 */
[----:B------:R-:W-:Y:S02]  /*1d580*/  FSEL R37, R73, -INF , !P2 ;  /* 0xff80000049257808 */ /* 0x000fe40005000000 */
[----:B------:R-:W-:Y:S02]  /*1d590*/  FSEL R30, R78, -INF , !P1 ;  /* 0xff8000004e1e7808 */ /* 0x000fe40004800000 */
[----:B------:R-:W-:-:S02]  /*1d5a0*/  ISETP.LE.AND P2, PT, R0, UR13, PT ;  /* 0x0000000d00007c0c */ /* 0x000fc4000bf43270 */
[----:B------:R-:W-:Y:S02]  /*1d5b0*/  ISETP.LE.AND P1, PT, R0, UR8, PT ;  /* 0x0000000800007c0c */ /* 0x000fe4000bf23270 */
[----:B------:R-:W-:Y:S02]  /*1d5c0*/  FSEL R97, R29, -INF , !P3 ;  /* 0xff8000001d617808 */ /* 0x000fe40005800000 */
[----:B------:R-:W-:Y:S02]  /*1d5d0*/  FSEL R34, R74, -INF , !P0 ;  /* 0xff8000004a227808 */ /* 0x000fe40004000000 */
[----:B------:R-:W-:Y:S02]  /*1d5e0*/  ISETP.LE.AND P0, PT, R0, UR12, PT ;  /* 0x0000000c00007c0c */ /* 0x000fe4000bf03270 */
[----:B------:R-:W-:Y:S02]  /*1d5f0*/  FSEL R32, R76, -INF , !P2 ;  /* 0xff8000004c207808 */ /* 0x000fe40005000000 */
[----:B------:R-:W-:-:S02]  /*1d600*/  FSEL R29, R81, -INF , !P1 ;  /* 0xff800000511d7808 */ /* 0x000fc40004800000 */
[C---:B------:R-:W-:Y:S02]  /*1d610*/  ISETP.LE.AND P2, PT, R0.reuse, UR10, PT ;  /* 0x0000000a00007c0c */ /* 0x040fe4000bf43270 */
[C---:B------:R-:W-:Y:S02]  /*1d620*/  ISETP.LE.AND P1, PT, R0.reuse, UR6, PT ;  /* 0x0000000600007c0c */ /* 0x040fe4000bf23270 */
[----:B------:R-:W-:Y:S01]  /*1d630*/  ISETP.GE.AND P5, PT, R95, UR7, PT ;  /* 0x000000075f007c0c */ /* 0x000fe2000bfa6270 */
[----:B------:R-:W-:Y:S01]  /*1d640*/  UIADD3 UR7, UPT, UPT, UR51, 0x3a, URZ ;  /* 0x0000003a33077890 */ /* 0x000fe2000fffe0ff */
[----:B------:R-:W-:Y:S02]  /*1d650*/  FSEL R33, R77, -INF , !P0 ;  /* 0xff8000004d217808 */ /* 0x000fe40004000000 */
[----:B------:R-:W-:Y:S01]  /*1d660*/  ISETP.GE.AND P3, PT, R95, UR5, PT ;  /* 0x000000055f007c0c */ /* 0x000fe2000bf66270 */
[----:B------:R-:W-:Y:S01]  /*1d670*/  UIADD3 UR5, UPT, UPT, UR51, 0x3c, URZ ;  /* 0x0000003c33057890 */ /* 0x000fe2000fffe0ff */
[----:B------:R-:W-:-:S02]  /*1d680*/  ISETP.LE.AND P0, PT, R0, UR9, PT ;  /* 0x0000000900007c0c */ /* 0x000fc4000bf03270 */
[----:B------:R-:W-:Y:S02]  /*1d690*/  FSEL R31, R79, -INF , !P2 ;  /* 0xff8000004f1f7808 */ /* 0x000fe40005000000 */
[----:B------:R-:W-:Y:S02]  /*1d6a0*/  FSEL R27, R83, -INF , !P1 ;  /* 0xff800000531b7808 */ /* 0x000fe40004800000 */
[----:B------:R-:W-:Y:S01]  /*1d6b0*/  ISETP.GE.AND P2, PT, R95, UR36, PT ;  /* 0x000000245f007c0c */ /* 0x000fe2000bf46270 */
[----:B------:R-:W-:Y:S01]  /*1d6c0*/  UIADD3 UR36, UPT, UPT, UR51, 0x3e, URZ ;  /* 0x0000003e33247890 */ /* 0x000fe2000fffe0ff */
[----:B------:R-:W-:Y:S02]  /*1d6d0*/  ISETP.LE.AND P1, PT, R0, UR4, PT ;  /* 0x0000000400007c0c */ /* 0x000fe4000bf23270 */
[----:B------:R-:W-:Y:S02]  /*1d6e0*/  FSEL R28, R80, -INF , !P0 ;  /* 0xff800000501c7808 */ /* 0x000fe40004000000 */
[----:B------:R-:W-:-:S02]  /*1d6f0*/  FSEL R76, R104, -INF , P3 ;  /* 0xff800000684c7808 */ /* 0x000fc40001800000 */
[----:B------:R-:W-:Y:S02]  /*1d700*/  ISETP.LE.AND P0, PT, R0, UR7, PT ;  /* 0x0000000700007c0c */ /* 0x000fe4000bf03270 */
[----:B------:R-:W-:Y:S02]  /*1d710*/  FSEL R85, R85, -INF , !P1 ;  /* 0xff80000055557808 */ /* 0x000fe40004800000 */
[----:B------:R-:W-:Y:S02]  /*1d720*/  ISETP.GE.AND P3, PT, R95, UR75, PT ;  /* 0x0000004b5f007c0c */ /* 0x000fe4000bf66270 */
[----:B------:R-:W-:Y:S02]  /*1d730*/  FSEL R77, R103, -INF , P2 ;  /* 0xff800000674d7808 */ /* 0x000fe40001000000 */
[C---:B------:R-:W-:Y:S01]  /*1d740*/  ISETP.GE.AND P1, PT, R95.reuse, UR77, PT ;  /* 0x0000004d5f007c0c */ /* 0x040fe2000bf26270 */
[----:B------:R-:W-:Y:S01]  /*1d750*/  UIADD3 UR77, UPT, UPT, UR51, 0x1, URZ ;  /* 0x00000001334d7890 */ /* 0x000fe2000fffe0ff */
[----:B------:R-:W-:-:S02]  /*1d760*/  ISETP.GE.AND P2, PT, R95, UR74, PT ;  /* 0x0000004a5f007c0c */ /* 0x000fc4000bf46270 */
[----:B------:R-:W-:Y:S02]  /*1d770*/  FSEL R26, R82, -INF , !P0 ;  /* 0xff800000521a7808 */ /* 0x000fe40004000000 */
[----:B------:R-:W-:Y:S02]  /*1d780*/  FSEL R72, R100, -INF , P3 ;  /* 0xff80000064487808 */ /* 0x000fe40001800000 */
[----:B------:R-:W-:Y:S02]  /*1d790*/  ISETP.LE.AND P0, PT, R0, UR5, PT ;  /* 0x0000000500007c0c */ /* 0x000fe4000bf03270 */
[----:B------:R-:W-:Y:S02]  /*1d7a0*/  FSEL R79, R105, -INF , P4 ;  /* 0xff800000694f7808 */ /* 0x000fe40002000000 */
[----:B------:R-:W-:Y:S02]  /*1d7b0*/  FSEL R74, R102, -INF , P1 ;  /* 0xff800000664a7808 */ /* 0x000fe40000800000 */
[----:B------:R-:W-:-:S02]  /*1d7c0*/  ISETP.GE.AND P3, PT, R95, UR71, PT ;  /* 0x000000475f007c0c */ /* 0x000fc4000bf66270 */
[----:B------:R-:W-:Y:S02]  /*1d7d0*/  FSEL R73, R99, -INF , P2 ;  /* 0xff80000063497808 */ /* 0x000fe40001000000 */
[C---:B------:R-:W-:Y:S01]  /*1d7e0*/  ISETP.GE.AND P4, PT, R95.reuse, UR76, PT ;  /* 0x0000004c5f007c0c */ /* 0x040fe2000bf86270 */
[----:B------:R-:W-:Y:S01]  /*1d7f0*/  UIADD3 UR76, UPT, UPT, UR51, 0x3e, URZ ;  /* 0x0000003e334c7890 */ /* 0x000fe2000fffe0ff */
[C---:B------:R-:W-:Y:S02]  /*1d800*/  ISETP.GE.AND P1, PT, R95.reuse, UR73, PT ;  /* 0x000000495f007c0c */ /* 0x040fe4000bf26270 */
[----:B------:R-:W-:Y:S02]  /*1d810*/  ISETP.GE.AND P2, PT, R95, UR70, PT ;  /* 0x000000465f007c0c */ /* 0x000fe4000bf46270 */
[----:B------:R-:W-:Y:S02]  /*1d820*/  FSEL R84, R84, -INF , !P0 ;  /* 0xff80000054547808 */ /* 0x000fe40004000000 */
[----:B------:R-:W-:-:S02]  /*1d830*/  FSEL R68, R21, -INF , P3 ;  /* 0xff80000015447808 */ /* 0x000fc40001800000 */
[----:B------:R-:W-:Y:S02]  /*1d840*/  ISETP.LE.AND P0, PT, R0, UR36, PT ;  /* 0x0000002400007c0c */ /* 0x000fe4000bf03270 */
[----:B------:R-:W-:Y:S02]  /*1d850*/  FSEL R75, R101, -INF , P4 ;  /* 0xff800000654b7808 */ /* 0x000fe40002000000 */
[----:B------:R-:W-:Y:S02]  /*1d860*/  FSEL R70, R98, -INF , P1 ;  /* 0xff80000062467808 */ /* 0x000fe40000800000 */
[C---:B------:R-:W-:Y:S02]  /*1d870*/  ISETP.GE.AND P3, PT, R95.reuse, UR67, PT ;  /* 0x000000435f007c0c */ /* 0x040fe4000bf66270 */
[----:B------:R-:W-:Y:S02]  /*1d880*/  FSEL R69, R20, -INF , P2 ;  /* 0xff80000014457808 */ /* 0x000fe40001000000 */
[----:B------:R-:W-:-:S02]  /*1d890*/  ISETP.GE.AND P4, PT, R95, UR72, PT ;  /* 0x000000485f007c0c */ /* 0x000fc4000bf86270 */
[C---:B------:R-:W-:Y:S02]  /*1d8a0*/  ISETP.GE.AND P1, PT, R95.reuse, UR69, PT ;  /* 0x000000455f007c0c */ /* 0x040fe4000bf26270 */
[----:B------:R-:W-:Y:S02]  /*1d8b0*/  ISETP.GE.AND P2, PT, R95, UR66, PT ;  /* 0x000000425f007c0c */ /* 0x000fe4000bf46270 */
[----:B------:R-:W-:Y:S02]  /*1d8c0*/  FSEL R22, R86, -INF , !P0 ;  /* 0xff80000056167808 */ /* 0x000fe40004000000 */
[----:B------:R-:W-:Y:S02]  /*1d8d0*/  FSEL R64, R13, -INF , P3 ;  /* 0xff8000000d407808 */ /* 0x000fe40001800000 */
[----:B------:R-:W-:Y:S02]  /*1d8e0*/  ISETP.LE.AND P0, PT, R0, UR51, PT ;  /* 0x0000003300007c0c */ /* 0x000fe4000bf03270 */
[----:B------:R-:W-:-:S02]  /*1d8f0*/  FSEL R71, R23, -INF , P4 ;  /* 0xff80000017477808 */ /* 0x000fc40002000000 */
[----:B------:R-:W-:Y:S02]  /*1d900*/  FSEL R66, R15, -INF , P1 ;  /* 0xff8000000f427808 */ /* 0x000fe40000800000 */
[C---:B------:R-:W-:Y:S02]  /*1d910*/  ISETP.GE.AND P3, PT, R95.reuse, UR63, PT ;  /* 0x0000003f5f007c0c */ /* 0x040fe4000bf66270 */
[----:B------:R-:W-:Y:S02]  /*1d920*/  FSEL R65, R12, -INF , P2 ;  /* 0xff8000000c417808 */ /* 0x000fe40001000000 */
[C---:B------:R-:W-:Y:S02]  /*1d930*/  ISETP.GE.AND P4, PT, R95.reuse, UR68, PT ;  /* 0x000000445f007c0c */ /* 0x040fe4000bf86270 */
[C---:B------:R-:W-:Y:S02]  /*1d940*/  ISETP.GE.AND P1, PT, R95.reuse, UR65, PT ;  /* 0x000000415f007c0c */ /* 0x040fe4000bf26270 */
[----:B------:R-:W-:-:S02]  /*1d950*/  ISETP.GE.AND P2, PT, R95, UR62, PT ;  /* 0x0000003e5f007c0c */ /* 0x000fc4000bf46270 */
[----:B------:R-:W-:Y:S02]  /*1d960*/  FSEL R24, R24, -INF , !P0 ;  /* 0xff80000018187808 */ /* 0x000fe40004000000 */
[----:B------:R-:W-:Y:S02]  /*1d970*/  FSEL R60, R9, -INF , P3 ;  /* 0xff800000093c7808 */ /* 0x000fe40001800000 */
[----:B------:R-:W-:Y:S01]  /*1d980*/  ISETP.LE.AND P0, PT, R0, UR77, PT ;  /* 0x0000004d00007c0c */ /* 0x000fe2000bf03270 */
[----:B------:R-:W-:Y:S01]  /*1d990*/  UIADD3 UR77, UPT, UPT, UR51, 0x3f, URZ ;  /* 0x0000003f334d7890 */ /* 0x000fe2000fffe0ff */
[----:B------:R-:W-:Y:S02]  /*1d9a0*/  FSEL R67, R14, -INF , P4 ;  /* 0xff8000000e437808 */ /* 0x000fe40002000000 */
[----:B------:R-:W-:Y:S02]  /*1d9b0*/  FSEL R62, R11, -INF , P1 ;  /* 0xff8000000b3e7808 */ /* 0x000fe40000800000 */
[----:B------:R-:W-:-:S02]  /*1d9c0*/  ISETP.GE.AND P3, PT, R95, UR59, PT ;  /* 0x0000003b5f007c0c */ /* 0x000fc4000bf66270 */
[----:B------:R-:W-:Y:S02]  /*1d9d0*/  FSEL R61, R8, -INF , P2 ;  /* 0xff800000083d7808 */ /* 0x000fe40001000000 */
[C---:B------:R-:W-:Y:S02]  /*1d9e0*/  ISETP.GE.AND P4, PT, R95.reuse, UR64, PT ;  /* 0x000000405f007c0c */ /* 0x040fe4000bf86270 */
[C---:B------:R-:W-:Y:S02]  /*1d9f0*/  ISETP.GE.AND P1, PT, R95.reuse, UR61, PT ;  /* 0x0000003d5f007c0c */ /* 0x040fe4000bf26270 */
[----:B------:R-:W-:Y:S02]  /*1da00*/  ISETP.GE.AND P2, PT, R95, UR58, PT ;  /* 0x0000003a5f007c0c */ /* 0x000fe4000bf46270 */
[----:B------:R-:W-:Y:S02]  /*1da10*/  FSEL R56, R5, -INF , P3 ;  /* 0xff80000005387808 */ /* 0x000fe40001800000 */
[----:B------:R-:W-:-:S02]  /*1da20*/  FSEL R63, R10, -INF , P4 ;  /* 0xff8000000a3f7808 */ /* 0x000fc40002000000 */
[----:B------:R-:W-:Y:S02]  /*1da30*/  FSEL R58, R7, -INF , P1 ;  /* 0xff800000073a7808 */ /* 0x000fe40000800000 */
[----:B------:R-:W-:Y:S02]  /*1da40*/  ISETP.GE.AND P3, PT, R95, UR33, PT ;  /* 0x000000215f007c0c */ /* 0x000fe4000bf66270 */
[----:B------:R-:W-:Y:S02]  /*1da50*/  FSEL R57, R4, -INF , P2 ;  /* 0xff80000004397808 */ /* 0x000fe40001000000 */
[----:B------:R-:W-:Y:S02]  /*1da60*/  FSEL R81, R25, -INF , !P0 ;  /* 0xff80000019517808 */ /* 0x000fe40004000000 */
[C---:B------:R-:W-:Y:S02]  /*1da70*/  ISETP.GE.AND P4, PT, R95.reuse, UR60, PT ;  /* 0x0000003c5f007c0c */ /* 0x040fe4000bf86270 */
[----:B------:R-:W-:-:S02]  /*1da80*/  ISETP.GE.AND P1, PT, R95, UR35, PT ;  /* 0x000000235f007c0c */ /* 0x000fc4000bf26270 */
[C---:B------:R-:W-:Y:S02]  /*1da90*/  ISETP.GE.AND P2, PT, R95.reuse, UR32, PT ;  /* 0x000000205f007c0c */ /* 0x040fe4000bf46270 */
[----:B------:R-:W-:Y:S02]  /*1daa0*/  ISETP.LE.AND P0, PT, R0, UR77, PT ;  /* 0x0000004d00007c0c */ /* 0x000fe4000bf03270 */
[----:B------:R-:W-:Y:S02]  /*1dab0*/  FSEL R52, R52, -INF , P3 ;  /* 0xff80000034347808 */ /* 0x000fe40001800000 */
[----:B------:R-:W-:Y:S02]  /*1dac0*/  FSEL R59, R6, -INF , P4 ;  /* 0xff800000063b7808 */ /* 0x000fe40002000000 */
[----:B------:R-:W-:Y:S02]  /*1dad0*/  FSEL R54, R54, -INF , P1 ;  /* 0xff80000036367808 */ /* 0x000fe40000800000 */
[----:B------:R-:W-:-:S02]  /*1dae0*/  ISETP.GE.AND P3, PT, R95, UR29, PT ;  /* 0x0000001d5f007c0c */ /* 0x000fc4000bf66270 */
[----:B------:R-:W-:Y:S02]  /*1daf0*/  FSEL R53, R53, -INF , P2 ;  /* 0xff80000035357808 */ /* 0x000fe40001000000 */
[----:B------:R-:W-:Y:S02]  /*1db00*/  FSEL R87, R87, -INF , !P0 ;  /* 0xff80000057577808 */ /* 0x000fe40004000000 */
[C---:B------:R-:W-:Y:S02]  /*1db10*/  ISETP.GE.AND P4, PT, R95.reuse, UR34, PT ;  /* 0x000000225f007c0c */ /* 0x040fe4000bf86270 */
[C---:B------:R-:W-:Y:S02]  /*1db20*/  ISETP.GE.AND P1, PT, R95.reuse, UR31, PT ;  /* 0x0000001f5f007c0c */ /* 0x040fe4000bf26270 */
[C---:B------:R-:W-:Y:S02]  /*1db30*/  ISETP.GE.AND P2, PT, R95.reuse, UR28, PT ;  /* 0x0000001c5f007c0c */ /* 0x040fe4000bf46270 */
[----:B------:R-:W-:-:S02]  /*1db40*/  ISETP.GE.AND P0, PT, R95, UR51, PT ;  /* 0x000000335f007c0c */ /* 0x000fc4000bf06270 */
[----:B------:R-:W-:Y:S02]  /*1db50*/  FSEL R78, R106, -INF , P5 ;  /* 0xff8000006a4e7808 */ /* 0x000fe40002800000 */
[----:B------:R-:W-:Y:S02]  /*1db60*/  ISETP.GT.AND P5, PT, R95, UR51, PT ;  /* 0x000000335f007c0c */ /* 0x000fe4000bfa4270 */
[----:B------:R-:W-:Y:S02]  /*1db70*/  FSEL R48, R48, -INF , P3 ;  /* 0xff80000030307808 */ /* 0x000fe40001800000 */
        /* <DEDUP_REMOVED lines=10> */
[----:B------:R-:W-:Y:S02]  /*1dc20*/  R2UR.FILL UR36, R3 ;  /* 0x00000000032472ca */ /* 0x000fe400004e0000 */
[----:B------:R-:W-:Y:S02]  /*1dc30*/  FSEL R44, R44, -INF , P3 ;  /* 0xff8000002c2c7808 */ /* 0x000fe40001800000 */
[----:B------:R-:W-:Y:S02]  /*1dc40*/  FSEL R51, R51, -INF , P4 ;  /* 0xff80000033337808 */ /* 0x000fe40002000000 */
[----:B------:R-:W-:Y:S02]  /*1dc50*/  FSEL R46, R46, -INF , P1 ;  /* 0xff8000002e2e7808 */ /* 0x000fe40000800000 */
[----:B------:R-:W-:-:S02]  /*1dc60*/  ISETP.GE.AND P3, PT, R95, UR21, PT ;  /* 0x000000155f007c0c */ /* 0x000fc4000bf66270 */
[----:B------:R-:W-:Y:S02]  /*1dc70*/  FSEL R45, R45, -INF , P2 ;  /* 0xff8000002d2d7808 */ /* 0x000fe40001000000 */
[----:B------:R-:W-:Y:S02]  /*1dc80*/  FMNMX3 R3, R17, R80, R96, !PT ;  /* 0x0000005011037276 */ /* 0x000fe40007800060 */
[C---:B------:R-:W-:Y:S02]  /*1dc90*/  ISETP.GE.AND P4, PT, R95.reuse, UR26, PT ;  /* 0x0000001a5f007c0c */ /* 0x040fe4000bf86270 */
[C---:B------:R-:W-:Y:S02]  /*1dca0*/  ISETP.GE.AND P1, PT, R95.reuse, UR23, PT ;  /* 0x000000175f007c0c */ /* 0x040fe4000bf26270 */
[----:B------:R-:W-:Y:S02]  /*1dcb0*/  ISETP.GE.AND P2, PT, R95, UR20, PT ;  /* 0x000000145f007c0c */ /* 0x000fe4000bf46270 */
[----:B------:R-:W-:-:S02]  /*1dcc0*/  FMNMX3 R0, R17, R81, R97, !PT ;  /* 0x0000005111007276 */ /* 0x000fc40007800061 */
[----:B------:R-:W-:Y:S02]  /*1dcd0*/  FMNMX3 R5, R17, R18, R78, !PT ;  /* 0x0000001211057276 */ /* 0x000fe4000780004e */
[----:B------:R-:W-:Y:S02]  /*1dce0*/  FSEL R40, R40, -INF , P3 ;  /* 0xff80000028287808 */ /* 0x000fe40001800000 */
[----:B------:R-:W-:Y:S02]  /*1dcf0*/  FMNMX3 R3, R3, R76, R72, !PT ;  /* 0x0000004c03037276 */ /* 0x000fe40007800048 */
        /* <DEDUP_REMOVED lines=10> */
[----:B------:R-:W-:Y:S02]  /*1dda0*/  FMNMX3 R3, R3, R68, R64, !PT ;  /* 0x0000004403037276 */ /* 0x000fe40007800040 */
[----:B------:R-:W-:Y:S02]  /*1ddb0*/  FSEL R36, R36, -INF , P3 ;  /* 0xff80000024247808 */ /* 0x000fe40001800000 */
[----:B------:R-:W-:Y:S02]  /*1ddc0*/  FMNMX3 R0, R0, R69, R65, !PT ;  /* 0x0000004500007276 */ /* 0x000fe40007800041 */
[----:B------:R-:W-:Y:S02]  /*1ddd0*/  FSEL R43, R43, -INF , P4 ;  /* 0xff8000002b2b7808 */ /* 0x000fe40002000000 */
[----:B------:R-:W-:-:S02]  /*1dde0*/  FSEL R38, R38, -INF , P1 ;  /* 0xff80000026267808 */ /* 0x000fc40000800000 */
[----:B------:R-:W-:Y:S02]  /*1ddf0*/  ISETP.GE.AND P3, PT, R95, UR13, PT ;  /* 0x0000000d5f007c0c */ /* 0x000fe4000bf66270 */
[----:B------:R-:W-:Y:S02]  /*1de00*/  FSEL R37, R37, -INF , P2 ;  /* 0xff80000025257808 */ /* 0x000fe40001000000 */
[----:B------:R-:W-:Y:S02]  /*1de10*/  FMNMX3 R6, R6, R75, R71, !PT ;  /* 0x0000004b06067276 */ /* 0x000fe40007800047 */
[----:B------:R-:W-:Y:S02]  /*1de20*/  FMNMX3 R5, R5, R66, R62, !PT ;  /* 0x0000004205057276 */ /* 0x000fe4000780003e */
[C---:B------:R-:W-:Y:S02]  /*1de30*/  ISETP.GE.AND P4, PT, R95.reuse, UR18, PT ;  /* 0x000000125f007c0c */ /* 0x040fe4000bf86270 */
[----:B------:R-:W-:-:S02]  /*1de40*/  ISETP.GE.AND P1, PT, R95, UR15, PT ;  /* 0x0000000f5f007c0c */ /* 0x000fc4000bf26270 */
[----:B------:R-:W-:Y:S02]  /*1de50*/  ISETP.GE.AND P2, PT, R95, UR12, PT ;  /* 0x0000000c5f007c0c */ /* 0x000fe4000bf46270 */
[----:B------:R-:W-:Y:S02]  /*1de60*/  FMNMX3 R3, R3, R60, R56, !PT ;  /* 0x0000003c03037276 */ /* 0x000fe40007800038 */
[----:B------:R-:W-:Y:S02]  /*1de70*/  FMNMX3 R0, R0, R61, R57, !PT ;  /* 0x0000003d00007276 */ /* 0x000fe40007800039 */
[----:B------:R-:W-:Y:S02]  /*1de80*/  FSEL R32, R32, -INF , P3 ;  /* 0xff80000020207808 */ /* 0x000fe40001800000 */
[----:B------:R-:W-:Y:S02]  /*1de90*/  FMNMX3 R6, R6, R67, R63, !PT ;  /* 0x0000004306067276 */ /* 0x000fe4000780003f */
[----:B------:R-:W-:-:S02]  /*1dea0*/  FMNMX3 R5, R5, R58, R54, !PT ;  /* 0x0000003a05057276 */ /* 0x000fc40007800036 */
[----:B------:R-:W-:Y:S02]  /*1deb0*/  FSEL R39, R39, -INF , P4 ;  /* 0xff80000027277808 */ /* 0x000fe40002000000 */
[----:B------:R-:W-:Y:S02]  /*1dec0*/  FSEL R34, R34, -INF , P1 ;  /* 0xff80000022227808 */ /* 0x000fe40000800000 */
[----:B------:R-:W-:Y:S02]  /*1ded0*/  ISETP.GE.AND P3, PT, R95, UR9, PT ;  /* 0x000000095f007c0c */ /* 0x000fe4000bf66270 */
[----:B------:R-:W-:Y:S02]  /*1dee0*/  FSEL R33, R33, -INF , P2 ;  /* 0xff80000021217808 */ /* 0x000fe40001000000 */
[C---:B------:R-:W-:Y:S02]  /*1def0*/  ISETP.GE.AND P4, PT, R95.reuse, UR14, PT ;  /* 0x0000000e5f007c0c */ /* 0x040fe4000bf86270 */
[----:B------:R-:W-:-:S02]  /*1df00*/  ISETP.GE.AND P1, PT, R95, UR11, PT ;  /* 0x0000000b5f007c0c */ /* 0x000fc4000bf26270 */
[----:B------:R-:W-:Y:S02]  /*1df10*/  ISETP.GE.AND P2, PT, R95, UR8, PT ;  /* 0x000000085f007c0c */ /* 0x000fe4000bf46270 */
[----:B------:R-:W-:Y:S02]  /*1df20*/  FMNMX3 R3, R3, R52, R48, !PT ;  /* 0x0000003403037276 */ /* 0x000fe40007800030 */
[----:B------:R-:W-:Y:S02]  /*1df30*/  FMNMX3 R0, R0, R53, R49, !PT ;  /* 0x0000003500007276 */ /* 0x000fe40007800031 */
[----:B------:R-:W-:Y:S02]  /*1df40*/  FMNMX3 R6, R6, R59, R55, !PT ;  /* 0x0000003b06067276 */ /* 0x000fe40007800037 */
[----:B------:R-:W-:Y:S02]  /*1df50*/  FMNMX3 R5, R5, R50, R46, !PT ;  /* 0x0000003205057276 */ /* 0x000fe4000780002e */
[----:B------:R-:W-:-:S02]  /*1df60*/  FSEL R28, R28, -INF , P3 ;  /* 0xff8000001c1c7808 */ /* 0x000fc40001800000 */
[----:B------:R-:W-:Y:S02]  /*1df70*/  FSEL R35, R35, -INF , P4 ;  /* 0xff80000023237808 */ /* 0x000fe40002000000 */
[----:B------:R-:W-:Y:S02]  /*1df80*/  FSEL R30, R30, -INF , P1 ;  /* 0xff8000001e1e7808 */ /* 0x000fe40000800000 */
[----:B------:R-:W-:Y:S02]  /*1df90*/  ISETP.GE.AND P3, PT, R95, UR5, PT ;  /* 0x000000055f007c0c */ /* 0x000fe4000bf66270 */
[----:B------:R-:W-:Y:S02]  /*1dfa0*/  FSEL R29, R29, -INF , P2 ;  /* 0xff8000001d1d7808 */ /* 0x000fe40001000000 */
[----:B------:R-:W-:Y:S02]  /*1dfb0*/  FMNMX3 R3, R3, R44, R40, !PT ;  /* 0x0000002c03037276 */ /* 0x000fe40007800028 */
[----:B------:R-:W-:-:S02]  /*1dfc0*/  ISETP.GE.AND P4, PT, R95, UR10, PT ;  /* 0x0000000a5f007c0c */ /* 0x000fc4000bf86270 */
[C---:B------:R-:W-:Y:S02]  /*1dfd0*/  ISETP.GE.AND P1, PT, R95.reuse, UR7, PT ;  /* 0x000000075f007c0c */ /* 0x040fe4000bf26270 */
[C---:B------:R-:W-:Y:S02]  /*1dfe0*/  ISETP.GE.AND P2, PT, R95.reuse, UR4, PT ;  /* 0x000000045f007c0c */ /* 0x040fe4000bf46270 */
[----:B------:R-:W-:Y:S02]  /*1dff0*/  FMNMX3 R0, R0, R45, R41, !PT ;  /* 0x0000002d00007276 */ /* 0x000fe40007800029 */
[----:B------:R-:W-:Y:S02]  /*1e000*/  ISETP.GE.AND P6, PT, R95, UR76, PT ;  /* 0x0000004c5f007c0c */ /* 0x000fe4000bfc6270 */
[----:B------:R-:W-:Y:S02]  /*1e010*/  FMNMX3 R6, R6, R51, R47, !PT ;  /* 0x0000003306067276 */ /* 0x000fe4000780002f */
[----:B------:R-:W-:-:S02]  /*1e020*/  FMNMX3 R5, R5, R42, R38, !PT ;  /* 0x0000002a05057276 */ /* 0x000fc40007800026 */
[----:B------:R-:W-:Y:S02]  /*1e030*/  FSEL R24, R84, -INF , P3 ;  /* 0xff80000054187808 */ /* 0x000fe40001800000 */
[----:B------:R-:W-:Y:S02]  /*1e040*/  FMNMX3 R3, R3, R36, R32, !PT ;  /* 0x0000002403037276 */ /* 0x000fe40007800020 */
[----:B------:R-:W-:Y:S02]  /*1e050*/  FSEL R31, R31, -INF , P4 ;  /* 0xff8000001f1f7808 */ /* 0x000fe40002000000 */
[----:B------:R-:W-:Y:S02]  /*1e060*/  FSEL R26, R26, -INF , P1 ;  /* 0xff8000001a1a7808 */ /* 0x000fe40000800000 */
[----:B------:R-:W-:Y:S02]  /*1e070*/  FSEL R25, R85, -INF , P2 ;  /* 0xff80000055197808 */ /* 0x000fe40001000000 */
[----:B------:R-:W-:-:S02]  /*1e080*/  FMNMX3 R0, R0, R37, R33, !PT ;  /* 0x0000002500007276 */ /* 0x000fc40007800021 */
[C---:B------:R-:W-:Y:S02]  /*1e090*/  ISETP.GE.AND P4, PT, R95.reuse, UR6, PT ;  /* 0x000000065f007c0c */ /* 0x040fe4000bf86270 */
[----:B------:R-:W-:Y:S02]  /*1e0a0*/  ISETP.GE.AND P1, PT, R95, UR77, PT ;  /* 0x0000004d5f007c0c */ /* 0x000fe4000bf26270 */
[----:B------:R-:W-:Y:S02]  /*1e0b0*/  FSEL R22, R22, -INF , P6 ;  /* 0xff80000016167808 */ /* 0x000fe40003000000 */
[----:B------:R-:W-:Y:S02]  /*1e0c0*/  FMNMX3 R6, R6, R43, R39, !PT ;  /* 0x0000002b06067276 */ /* 0x000fe40007800027 */
[----:B------:R-:W-:Y:S02]  /*1e0d0*/  FMNMX3 R5, R5, R34, R30, !PT ;  /* 0x0000002205057276 */ /* 0x000fe4000780001e */
[----:B------:R-:W-:-:S02]  /*1e0e0*/  FMNMX3 R4, R3, R28, R24, !PT ;  /* 0x0000001c03047276 */ /* 0x000fc40007800018 */
[----:B------:R-:W-:Y:S02]  /*1e0f0*/  FMNMX3 R3, R0, R29, R25, !PT ;  /* 0x0000001d00037276 */ /* 0x000fe40007800019 */
[----:B------:R-:W-:Y:S02]  /*1e100*/  FSEL R27, R27, -INF , P4 ;  /* 0xff8000001b1b7808 */ /* 0x000fe40002000000 */
[----:B------:R-:W-:Y:S02]  /*1e110*/  FSEL R23, R87, -INF , P1 ;  /* 0xff80000057177808 */ /* 0x000fe40000800000 */
[----:B------:R-:W-:Y:S02]  /*1e120*/  FMNMX3 R6, R6, R35, R31, !PT ;  /* 0x0000002306067276 */ /* 0x000fe4000780001f */
[----:B------:R-:W-:Y:S02]  /*1e130*/  FMNMX3 R0, R5, R26, R22, !PT ;  /* 0x0000001a05007276 */ /* 0x000fe40007800016 */
[----:B------:R-:W-:-:S02]  /*1e140*/  ISETP.NE.AND P0, PT, R89, R88, PT ;  /* 0x000000585900720c */ /* 0x000fc40003f05270 */
[----:B------:R-:W-:Y:S02]  /*1e150*/  FMNMX3 R127, R6, R27, R23, !PT ;  /* 0x0000001b067f7276 */ /* 0x000fe40007800017 */
        /* <DEDUP_REMOVED lines=9> */
[----:B------:R-:W2:Y:S01]  /*1e1f0*/  LDCU.64 UR6, c[0x4][0xb8] ;  /* 0x01001700ff0677ac */ /* 0x000ea20008000a00 */
[----:B------:R-:W4:Y:S01]  /*1e200*/  LDC.64 R14, c[0x4][R14] ;  /* 0x010000000e0e7b82 */ /* 0x000f220000000a00 */
[----:B------:R-:W-:Y:S01]  /*1e210*/  IMAD.MOV.U32 R13, RZ, RZ, RZ ;  /* 0x000000ffff0d7224 */ /* 0x000fe200078e00ff */
[----:B------:R-:W5:Y:S01]  /*1e220*/  LDCU.64 UR4, c[0x4][0x18] ;  /* 0x01000300ff0477ac */ /* 0x000f620008000a00 */
[----:B-1----:R-:W-:Y:S01]  /*1e230*/  IMAD.U32 R4, RZ, RZ, UR8 ;  /* 0x00000008ff047e24 */ /* 0x002fe2000f8e00ff */
[----:B------:R-:W-:Y:S01]  /*1e240*/  MOV R5, UR9 ;  /* 0x0000000900057c02 */ /* 0x000fe20008000f00 */
[----:B--2---:R-:W-:Y:S01]  /*1e250*/  IMAD.U32 R6, RZ, RZ, UR6 ;  /* 0x00000006ff067e24 */ /* 0x004fe2000f8e00ff */
[----:B------:R-:W-:Y:S01]  /*1e260*/  MOV R7, UR7 ;  /* 0x0000000700077c02 */ /* 0x000fe20008000f00 */
[----:B-----5:R-:W-:Y:S01]  /*1e270*/  IMAD.U32 R10, RZ, RZ, UR4 ;  /* 0x00000004ff0a7e24 */ /* 0x020fe2000f8e00ff */
[----:B------:R-:W-:-:S02]  /*1e280*/  MOV R11, UR5 ;  /* 0x00000005000b7c02 */ /* 0x000fc40008000f00 */
[----:B------:R-:W-:-:S07]  /*1e290*/  LEPC R20, `(.L_x_320) ;  /* 0x000000001014794e */ /* 0x000fce0000000000 */
[----:B---34-:R-:W-:Y:S05]  /*1e2a0*/  CALL.ABS.NOINC R14 ;  /* 0x000000000e007343 */ /* 0x018fea0003c00000 */
.L_x_320:
[----:B------:R-:W-:Y:S05]  /*1e2b0*/  WARPSYNC.ALL ;  /* 0x0000000000007948 */ /* 0x000fea0003800000 */
[----:B------:R-:W-:Y:S01]  /*1e2c0*/  R2UR UR4, R94 ;  /* 0x000000005e0472ca */ /* 0x000fe200000e0000 */
[----:B------:R-:W-:Y:S01]  /*1e2d0*/  IMAD.MOV.U32 R124, RZ, RZ, R17 ;  /* 0x000000ffff7c7224 */ /* 0x000fe200078e0011 */
[----:B------:R-:W-:-:S11]  /*1e2e0*/  ISETP.NE.AND P0, PT, RZ, UR49, PT ;  /* 0x00000031ff007c0c */ /* 0x000fd6000bf05270 */
[----:B------:R1:W-:Y:S02]  /*1e2f0*/  STTM.x2 tmem[UR4], R124 ;  /* 0x0000007c000079ed */ /* 0x0003e400080c0004 */
[----:B------:R-:W-:Y:S05]  /*1e300*/  @P0 BRA `(.L_x_321) ;  /* 0x0000000000040947 */ /* 0x000fea0003800000 */
[----:B------:R-:W-:Y:S05]  /*1e310*/  BPT.TRAP 0x1 ;  /* 0x000000040000795c */ /* 0x000fea0000300000 */
.L_x_321:
[----:B------:R-:W-:Y:S01]  /*1e320*/  SHF.L.U32 R3, R2, 0x1f, RZ ;  /* 0x0000001f02037819 */ /* 0x000fe200000006ff */
[----:B------:R-:W-:Y:S01]  /*1e330*/  SYNCS.ARRIVE.TRANS64.A1T0 RZ, [UR44], RZ ;  /* 0x000000ffffff79a7 */ /* 0x000fe2000810002c */
[----:B------:R-:W-:Y:S01]  /*1e340*/  FMUL R0, R125, -UR36 ;  /* 0x800000247d007c20 */ /* 0x000fe20008400000 */
        /* <DEDUP_REMOVED lines=16> */
[----:B------:R-:W-:Y:S01]  /*1e450*/  @!P6 FMUL R18, R18, 0.5 ;  /* 0x3f0000001212e820 */ /* 0x000fe20000400000 */
[----:B------:R4:W1:Y:S01]  /*1e460*/  MUFU.EX2 R122, R80 ;  /* 0x00000050007a7308 */ /* 0x0008620000000800 */
[----:B------:R-:W-:-:S07]  /*1e470*/  @!P5 FMUL R19, R19, 0.5 ;  /* 0x3f0000001313d820 */ /* 0x000fce0000400000 */
[----:B------:R4:W1:Y:S08]  /*1e480*/  MUFU.EX2 R123, R81 ;  /* 0x00000051007b7308 */ /* 0x0008700000000800 */
[----:B------:R4:W1:Y:S08]  /*1e490*/  MUFU.EX2 R120, R18 ;  /* 0x0000001200787308 */ /* 0x0008700000000800 */
[----:B------:R4:W1:Y:S02]  /*1e4a0*/  MUFU.EX2 R121, R19 ;  /* 0x0000001300797308 */ /* 0x0008640000000800 */
[----:B-12-4-:R-:W-:Y:S05]  /*1e4b0*/  @!P2 BRA `(.L_x_322) ;  /* 0x00000084009ca947 */ /* 0x016fea0003800000 */
.L_x_471:
[----:B------:R-:W-:Y:S01]  /*1e4c0*/  @!P1 FMUL R122, R122, R122 ;  /* 0x0000007a7a7a9220 */ /* 0x000fe20000400000 */
[----:B------:R-:W-:Y:S01]  /*1e4d0*/  FSETP.GEU.AND P2, PT, R78, -126, PT ;  /* 0xc2fc00004e00780b */ /* 0x000fe20003f4e000 */
[----:B------:R-:W-:Y:S01]  /*1e4e0*/  @!P4 FMUL R96, R96, 0.5 ;  /* 0x3f0000006060c820 */ /* 0x000fe20000400000 */
[----:B------:R-:W-:Y:S01]  /*1e4f0*/  FSETP.GEU.AND P1, PT, R79, -126, PT ;  /* 0xc2fc00004f00780b */ /* 0x000fe20003f2e000 */
[----:B------:R-:W-:Y:S01]  /*1e500*/  @!P3 FMUL R97, R97, 0.5 ;  /* 0x3f0000006161b820 */ /* 0x000fe20000400000 */
[--C-:B------:R-:W-:Y:S01]  /*1e510*/  FFMA2 R76, R76.F32x2.HI_LO, UR36.F32, R0.reuse.F32 ;  /* 0x000000244c4c7c49 */ /* 0x100fe20009200000 */
[----:B------:R-:W2:Y:S01]  /*1e520*/  MUFU.EX2 R118, R96 ;  /* 0x0000006000767308 */ /* 0x000ea20000000800 */
[----:B------:R-:W-:Y:S01]  /*1e530*/  @!P0 FMUL R123, R123, R123 ;  /* 0x0000007b7b7b8220 */ /* 0x000fe20000400000 */
[--C-:B------:R-:W-:Y:S01]  /*1e540*/  FFMA2 R72, R72.F32x2.HI_LO, UR36.F32, R0.reuse.F32 ;  /* 0x0000002448487c49 */ /* 0x100fe20009200000 */
[----:B------:R-:W-:Y:S01]  /*1e550*/  USHF.R.U32.HI UR4, URZ, 0x15, UR40 ;  /* 0x00000015ff047899 */ /* 0x000fe20008011628 */
[----:B------:R-:W-:Y:S01]  /*1e560*/  FSETP.GEU.AND P0, PT, R76, -126, PT ;  /* 0xc2fc00004c00780b */ /* 0x000fe20003f0e000 */
[--C-:B------:R-:W-:Y:S01]  /*1e570*/  FFMA2 R70, R70.F32x2.HI_LO, UR36.F32, R0.reuse.F32 ;  /* 0x0000002446467c49 */ /* 0x100fe20009200000 */
[----:B------:R-:W-:Y:S01]  /*1e580*/  UISETP.NE.AND UP0, UPT, UR57, URZ, UPT ;  /* 0x000000ff3900728c */ /* 0x000fe2000bf05270 */
[--C-:B------:R-:W-:Y:S01]  /*1e590*/  FFMA2 R74, R74.F32x2.HI_LO, UR36.F32, R0.reuse.F32 ;  /* 0x000000244a4a7c49 */ /* 0x100fe20009200000 */
[----:B------:R-:W4:Y:S01]  /*1e5a0*/  MUFU.EX2 R119, R97 ;  /* 0x0000006100777308 */ /* 0x000f220000000800 */
[----:B------:R-:W-:Y:S01]  /*1e5b0*/  @!P2 FMUL R78, R78, 0.5 ;  /* 0x3f0000004e4ea820 */ /* 0x000fe20000400000 */
[----:B------:R-:W-:Y:S01]  /*1e5c0*/  @!P1 FMUL R79, R79, 0.5 ;  /* 0x3f0000004f4f9820 */ /* 0x000fe20000400000 */
[----:B------:R-:W-:Y:S01]  /*1e5d0*/  @!P6 FMUL R120, R120, R120 ;  /* 0x000000787878e220 */ /* 0x000fe20000400000 */
[----:B------:R-:W-:Y:S01]  /*1e5e0*/  @!P5 FMUL R121, R121, R121 ;  /* 0x000000797979d220 */ /* 0x000fe20000400000 */
[----:B------:R-:W-:Y:S01]  /*1e5f0*/  FSETP.GEU.AND P6, PT, R77, -126, PT ;  /* 0xc2fc00004d00780b */ /* 0x000fe20003fce000 */
[--C-:B------:R-:W-:Y:S01]  /*1e600*/  FFMA2 R64, R64.F32x2.HI_LO, UR36.F32, R0.reuse.F32 ;  /* 0x0000002440407c49 */ /* 0x100fe20009200000 */
[----:B------:R-:W-:Y:S01]  /*1e610*/  FSETP.GEU.AND P5, PT, R74, -126, PT ;  /* 0xc2fc00004a00780b */ /* 0x000fe20003fae000 */
[----:B------:R-:W5:Y:S01]  /*1e620*/  MUFU.EX2 R116, R78 ;  /* 0x0000004e00747308 */ /* 0x000f620000000800 */
[----:B--2---:R-:W-:Y:S01]  /*1e630*/  @!P4 FMUL R118, R118, R118 ;  /* 0x000000767676c220 */ /* 0x004fe20000400000 */
[----:B------:R-:W-:Y:S01]  /*1e640*/  FSETP.GEU.AND P4, PT, R75, -126, PT ;  /* 0xc2fc00004b00780b */ /* 0x000fe20003f8e000 */
[----:B------:R-:W-:Y:S01]  /*1e650*/  @!P0 FMUL R76, R76, 0.5 ;  /* 0x3f0000004c4c8820 */ /* 0x000fe20000400000 */
[--C-:B------:R-:W-:Y:S01]  /*1e660*/  FFMA2 R68, R68.F32x2.HI_LO, UR36.F32, R0.reuse.F32 ;  /* 0x0000002444447c49 */ /* 0x100fe20009200000 */
[----:B-1----:R-:W-:Y:S01]  /*1e670*/  MOV R3, UR4 ;  /* 0x0000000400037c02 */ /* 0x002fe20008000f00 */
[--C-:B------:R-:W-:Y:S01]  /*1e680*/  FFMA2 R66, R66.F32x2.HI_LO, UR36.F32, R0.reuse.F32 ;  /* 0x0000002442427c49 */ /* 0x100fe20009200000 */
[----:B------:R-:W-:Y:S01]  /*1e690*/  USEL UR54, UR58, UR54, UP0 ;  /* 0x000000363a367287 */ /* 0x000fe20008000000 */
[----:B------:R-:W1:Y:S01]  /*1e6a0*/  MUFU.EX2 R117, R79 ;  /* 0x0000004f00757308 */ /* 0x000e620000000800 */
[----:B----4-:R-:W-:Y:S01]  /*1e6b0*/  @!P3 FMUL R119, R119, R119 ;  /* 0x000000777777b220 */ /* 0x010fe20000400000 */
[----:B------:R-:W-:Y:S01]  /*1e6c0*/  FSETP.GEU.AND P3, PT, R72, -126, PT ;  /* 0xc2fc00004800780b */ /* 0x000fe20003f6e000 */
[----:B------:R-:W-:Y:S01]  /*1e6d0*/  @!P6 FMUL R77, R77, 0.5 ;  /* 0x3f0000004d4de820 */ /* 0x000fe20000400000 */
[----:B------:R-:W-:Y:S01]  /*1e6e0*/  @!P5 FMUL R74, R74, 0.5 ;  /* 0x3f0000004a4ad820 */ /* 0x000fe20000400000 */
[--C-:B------:R-:W-:Y:S01]  /*1e6f0*/  FFMA2 R62, R62.F32x2.HI_LO, UR36.F32, R0.reuse.F32 ;  /* 0x000000243e3e7c49 */ /* 0x100fe20009200000 */
[----:B------:R-:W-:Y:S01]  /*1e700*/  USEL UR55, UR55, UR58, UP0 ;  /* 0x0000003a37377287 */ /* 0x000fe20008000000 */
[----:B------:R-:W-:Y:S01]  /*1e710*/  @!P4 FMUL R75, R75, 0.5 ;  /* 0x3f0000004b4bc820 */ /* 0x000fe20000400000 */
[----:B------:R-:W2:Y:S01]  /*1e720*/  MUFU.EX2 R114, R76 ;  /* 0x0000004c00727308 */ /* 0x000ea20000000800 */
[----:B-----5:R-:W-:Y:S01]  /*1e730*/  @!P2 FMUL R116, R116, R116 ;  /* 0x000000747474a220 */ /* 0x020fe20000400000 */
[----:B------:R-:W-:Y:S01]  /*1e740*/  FSETP.GEU.AND P2, PT, R73, -126, PT ;  /* 0xc2fc00004900780b */ /* 0x000fe20003f4e000 */
[--C-:B------:R-:W-:Y:S01]  /*1e750*/  FFMA2 R58, R58.F32x2.HI_LO, UR36.F32, R0.reuse.F32 ;  /* 0x000000243a3a7c49 */ /* 0x100fe20009200000 */
[----:B------:R-:W-:Y:S01]  /*1e760*/  SYNCS.ARRIVE.TRANS64.A1T0 RZ, [UR42], RZ ;  /* 0x000000ffffff79a7 */ /* 0x000fe2000810002a */
[--C-:B------:R-:W-:Y:S01]  /*1e770*/  FFMA2 R56, R56.F32x2.HI_LO, UR36.F32, R0.reuse.F32 ;  /* 0x0000002438387c49 */ /* 0x100fe20009200000 */
[----:B------:R-:W-:Y:S01]  /*1e780*/  LOP3.LUT R2, R2, 0x1, RZ, 0x3c, !PT ;  /* 0x0000000102027812 */ /* 0x000fe200078e3cff */
[----:B------:R-:W-:Y:S01]  /*1e790*/  @!P3 FMUL R72, R72, 0.5 ;  /* 0x3f0000004848b820 */ /* 0x000fe20000400000 */
[----:B------:R-:W4:Y:S01]  /*1e7a0*/  MUFU.EX2 R115, R77 ;  /* 0x0000004d00737308 */ /* 0x000f220000000800 */
[----:B-1----:R-:W-:Y:S01]  /*1e7b0*/  @!P1 FMUL R117, R117, R117 ;  /* 0x0000007575759220 */ /* 0x002fe20000400000 */
[----:B------:R-:W-:Y:S01]  /*1e7c0*/  FSETP.GEU.AND P1, PT, R70, -126, PT ;  /* 0xc2fc00004600780b */ /* 0x000fe20003f2e000 */
[----:B------:R-:W-:-:S02]  /*1e7d0*/  FFMA2 R60, R60.F32x2.HI_LO, UR36.F32, R0.F32 ;  /* 0x000000243c3c7c49 */ /* 0x000fc40009200000 */
[--C-:B------:R-:W-:Y:S02]  /*1e7e0*/  FFMA2 R50, R50.F32x2.HI_LO, UR36.F32, R0.reuse.F32 ;  /* 0x0000002432327c49 */ /* 0x100fe40009200000 */
[----:B------:R-:W-:Y:S01]  /*1e7f0*/  @!P2 FMUL R73, R73, 0.5 ;  /* 0x3f0000004949a820 */ /* 0x000fe20000400000 */
[----:B------:R-:W1:Y:S01]  /*1e800*/  MUFU.EX2 R112, R74 ;  /* 0x0000004a00707308 */ /* 0x000e620000000800 */
[----:B--2---:R-:W-:Y:S01]  /*1e810*/  @!P0 FMUL R114, R114, R114 ;  /* 0x0000007272728220 */ /* 0x004fe20000400000 */
[----:B------:R-:W-:Y:S01]  /*1e820*/  FSETP.GEU.AND P0, PT, R71, -126, PT ;  /* 0xc2fc00004700780b */ /* 0x000fe20003f0e000 */
[--C-:B------:R-:W-:Y:S02]  /*1e830*/  FFMA2 R54, R54.F32x2.HI_LO, UR36.F32, R0.reuse.F32 ;  /* 0x0000002436367c49 */ /* 0x100fe40009200000 */
[--C-:B------:R-:W-:Y:S02]  /*1e840*/  FFMA2 R52, R52.F32x2.HI_LO, UR36.F32, R0.reuse.F32 ;  /* 0x0000002434347c49 */ /* 0x100fe40009200000 */
[----:B------:R-:W-:Y:S01]  /*1e850*/  @!P1 FMUL R70, R70, 0.5 ;  /* 0x3f00000046469820 */ /* 0x000fe20000400000 */
[----:B------:R-:W2:Y:S01]  /*1e860*/  MUFU.EX2 R111, R73 ;  /* 0x00000049006f7308 */ /* 0x000ea20000000800 */
[----:B----4-:R-:W-:Y:S01]  /*1e870*/  @!P6 FMUL R115, R115, R115 ;  /* 0x000000737373e220 */ /* 0x010fe20000400000 */
[----:B------:R-:W-:Y:S01]  /*1e880*/  FSETP.GEU.AND P6, PT, R68, -126, PT ;  /* 0xc2fc00004400780b */ /* 0x000fe20003fce000 */
[----:B------:R-:W-:-:S02]  /*1e890*/  FFMA2 R48, R48.F32x2.HI_LO, UR36.F32, R0.F32 ;  /* 0x0000002430307c49 */ /* 0x000fc40009200000 */
[--C-:B------:R-:W-:Y:S02]  /*1e8a0*/  FFMA2 R44, R44.F32x2.HI_LO, UR36.F32, R0.reuse.F32 ;  /* 0x000000242c2c7c49 */ /* 0x100fe40009200000 */
[----:B------:R-:W-:Y:S01]  /*1e8b0*/  @!P0 FMUL R71, R71, 0.5 ;  /* 0x3f00000047478820 */ /* 0x000fe20000400000 */
[----:B------:R-:W4:Y:S01]  /*1e8c0*/  MUFU.EX2 R108, R70 ;  /* 0x00000046006c7308 */ /* 0x000f220000000800 */
[----:B-1----:R-:W-:Y:S01]  /*1e8d0*/  @!P5 FMUL R112, R112, R112 ;  /* 0x000000707070d220 */ /* 0x002fe20000400000 */
[----:B------:R-:W-:Y:S01]  /*1e8e0*/  FSETP.GEU.AND P5, PT, R69, -126, PT ;  /* 0xc2fc00004500780b */ /* 0x000fe20003fae000 */
[--C-:B------:R-:W-:Y:S02]  /*1e8f0*/  FFMA2 R42, R42.F32x2.HI_LO, UR36.F32, R0.reuse.F32 ;  /* 0x000000242a2a7c49 */ /* 0x100fe40009200000 */
[--C-:B------:R-:W-:Y:S02]  /*1e900*/  FFMA2 R46, R46.F32x2.HI_LO, UR36.F32, R0.reuse.F32 ;  /* 0x000000242e2e7c49 */ /* 0x100fe40009200000 */
[----:B------:R-:W-:Y:S01]  /*1e910*/  @!P6 FMUL R68, R68, 0.5 ;  /* 0x3f0000004444e820 */ /* 0x000fe20000400000 */
[----:B------:R-:W1:Y:S01]  /*1e920*/  MUFU.EX2 R113, R75 ;  /* 0x0000004b00717308 */ /* 0x000e620000000800 */
[----:B--2---:R-:W-:Y:S01]  /*1e930*/  @!P2 FMUL R111, R111, R111 ;  /* 0x0000006f6f6fa220 */ /* 0x004fe20000400000 */
[----:B------:R-:W-:Y:S01]  /*1e940*/  FSETP.GEU.AND P2, PT, R64, -126, PT ;  /* 0xc2fc00004000780b */ /* 0x000fe20003f4e000 */
[----:B------:R-:W-:-:S02]  /*1e950*/  FFMA2 R36, R36.F32x2.HI_LO, UR36.F32, R0.F32 ;  /* 0x0000002424247c49 */ /* 0x000fc40009200000 */
[--C-:B------:R-:W-:Y:S02]  /*1e960*/  FFMA2 R40, R40.F32x2.HI_LO, UR36.F32, R0.reuse.F32 ;  /* 0x0000002428287c49 */ /* 0x100fe40009200000 */
[----:B------:R-:W-:Y:S01]  /*1e970*/  @!P5 FMUL R69, R69, 0.5 ;  /* 0x3f0000004545d820 */ /* 0x000fe20000400000 */
[----:B------:R-:W2:Y:S01]  /*1e980*/  MUFU.EX2 R110, R72 ;  /* 0x00000048006e7308 */ /* 0x000ea20000000800 */
[----:B----4-:R-:W-:Y:S01]  /*1e990*/  @!P1 FMUL R108, R108, R108 ;  /* 0x0000006c6c6c9220 */ /* 0x010fe20000400000 */
[----:B------:R-:W-:Y:S01]  /*1e9a0*/  FSETP.GEU.AND P1, PT, R65, -126, PT ;  /* 0xc2fc00004100780b */ /* 0x000fe20003f2e000 */
[--C-:B------:R-:W-:Y:S02]  /*1e9b0*/  FFMA2 R38, R38.F32x2.HI_LO, UR36.F32, R0.reuse.F32 ;  /* 0x0000002426267c49 */ /* 0x100fe40009200000 */
[--C-:B------:R-:W-:Y:S02]  /*1e9c0*/  FFMA2 R34, R34.F32x2.HI_LO, UR36.F32, R0.reuse.F32 ;  /* 0x0000002422227c49 */ /* 0x100fe40009200000 */
        /* <DEDUP_REMOVED lines=17> */
[----:B------:R-:W-:Y:S02]  /*1eae0*/  FFMA2 R24, R24.F32x2.HI_LO, UR36.F32, R0.F32 ;  /* 0x0000002418187c49 */ /* 0x000fe40009200000 */
[----:B------:R-:W-:Y:S01]  /*1eaf0*/  @!P3 FMUL R67, R67, 0.5 ;  /* 0x3f0000004343b820 */ /* 0x000fe20000400000 */
[----:B------:R-:W4:Y:S01]  /*1eb00*/  MUFU.EX2 R106, R68 ;  /* 0x00000044006a7308 */ /* 0x000f220000000800 */
[----:B-1----:R-:W-:Y:S01]  /*1eb10*/  @!P2 FMUL R102, R102, R102 ;  /* 0x000000666666a220 */ /* 0x002fe20000400000 */
[----:B------:R-:W-:-:S05]  /*1eb20*/  FSETP.GEU.AND P2, PT, R59, -126, PT ;  /* 0xc2fc00003b00780b */ /* 0x000fca0003f4e000 */
[----:B------:R-:W-:Y:S01]  /*1eb30*/  @!P0 FMUL R62, R62, 0.5 ;  /* 0x3f0000003e3e8820 */ /* 0x000fe20000400000 */
[----:B------:R-:W1:Y:S01]  /*1eb40*/  MUFU.EX2 R107, R69 ;  /* 0x00000045006b7308 */ /* 0x000e620000000800 */
[----:B--2---:R-:W-:Y:S01]  /*1eb50*/  @!P1 FMUL R103, R103, R103 ;  /* 0x0000006767679220 */ /* 0x004fe20000400000 */
[----:B------:R-:W-:-:S05]  /*1eb60*/  FSETP.GEU.AND P1, PT, R56, -126, PT ;  /* 0xc2fc00003800780b */ /* 0x000fca0003f2e000 */
[----:B------:R-:W-:Y:S01]  /*1eb70*/  @!P2 FMUL R59, R59, 0.5 ;  /* 0x3f0000003b3ba820 */ /* 0x000fe20000400000 */
[----:B------:R-:W2:Y:S01]  /*1eb80*/  MUFU.EX2 R104, R66 ;  /* 0x0000004200687308 */ /* 0x000ea20000000800 */
[----:B----4-:R-:W-:Y:S01]  /*1eb90*/  @!P6 FMUL R106, R106, R106 ;  /* 0x0000006a6a6ae220 */ /* 0x010fe20000400000 */
[----:B------:R-:W-:-:S05]  /*1eba0*/  FSETP.GEU.AND P6, PT, R63, -126, PT ;  /* 0xc2fc00003f00780b */ /* 0x000fca0003fce000 */
        /* <DEDUP_REMOVED lines=83> */
[----:B------:R-:W-:-:S04]  /*1f0e0*/  FSETP.GEU.AND P6, PT, R40, -126, PT ;  /* 0xc2fc00002800780b */ /* 0x000fc80003fce000 */
[----:B------:R-:W-:Y:S01]  /*1f0f0*/  F2FP.BF16.F32.PACK_AB R42, R79, R78 ;  /* 0x0000004e4f2a723e */ /* 0x000fe200000010ff */
        /* <DEDUP_REMOVED lines=16> */
[----:B------:R-:W-:Y:S02]  /*1f200*/  FSETP.GEU.AND P0, PT, R34, -126, PT ;  /* 0xc2fc00002200780b */ /* 0x000fe40003f0e000 */
[----:B------:R-:W-:Y:S02]  /*1f210*/  F2FP.BF16.F32.PACK_AB R43, R77, R76 ;  /* 0x0000004c4d2b723e */ /* 0x000fe400000010ff */
[----:B------:R-:W-:Y:S01]  /*1f220*/  F2FP.BF16.F32.PACK_AB R45, R73, R72 ;  /* 0x00000048492d723e */ /* 0x000fe200000010ff */
[----:B------:R-:W-:Y:S01]  /*1f230*/  @!P3 FMUL R39, R39, 0.5 ;  /* 0x3f0000002727b820 */ /* 0x000fe20000400000 */
[----:B------:R-:W1:Y:S01]  /*1f240*/  MUFU.EX2 R70, R40 ;  /* 0x0000002800467308 */ /* 0x000e620000000800 */
[----:B--2---:R-:W-:Y:S01]  /*1f250*/  @!P2 FMUL R66, R66, R66 ;  /* 0x000000424242a220 */ /* 0x004fe20000400000 */
[----:B------:R-:W-:-:S02]  /*1f260*/  FSETP.GEU.AND P2, PT, R31, -126, PT ;  /* 0xc2fc00001f00780b */ /* 0x000fc40003f4e000 */
[----:B------:R-:W-:-:S03]  /*1f270*/  F2FP.BF16.F32.PACK_AB R36, R99, R98 ;  /* 0x000000626324723e */ /* 0x000fc600000010ff */
[----:B------:R-:W-:Y:S01]  /*1f280*/  @!P0 FMUL R34, R34, 0.5 ;  /* 0x3f00000022228820 */ /* 0x000fe20000400000 */
[----:B------:R-:W2:Y:S01]  /*1f290*/  MUFU.EX2 R71, R41 ;  /* 0x0000002900477308 */ /* 0x000ea20000000800 */
[----:B----4-:R-:W-:Y:S01]  /*1f2a0*/  @!P1 FMUL R67, R67, R67 ;  /* 0x0000004343439220 */ /* 0x010fe20000400000 */
[----:B------:R-:W-:Y:S02]  /*1f2b0*/  FSETP.GEU.AND P1, PT, R28, -126, PT ;  /* 0xc2fc00001c00780b */ /* 0x000fe40003f2e000 */
[----:B------:R-:W-:Y:S02]  /*1f2c0*/  F2FP.BF16.F32.PACK_AB R37, R97, R96 ;  /* 0x000000606125723e */ /* 0x000fe400000010ff */
[----:B------:R-:W-:Y:S01]  /*1f2d0*/  F2FP.BF16.F32.PACK_AB R48, R67, R66 ;  /* 0x000000424330723e */ /* 0x000fe200000010ff */
[----:B------:R-:W-:Y:S01]  /*1f2e0*/  @!P2 FMUL R31, R31, 0.5 ;  /* 0x3f0000001f1fa820 */ /* 0x000fe20000400000 */
[----:B------:R-:W4:Y:S01]  /*1f2f0*/  MUFU.EX2 R68, R38 ;  /* 0x0000002600447308 */ /* 0x000f220000000800 */
[----:B-1----:R-:W-:Y:S01]  /*1f300*/  @!P6 FMUL R70, R70, R70 ;  /* 0x000000464646e220 */ /* 0x002fe20000400000 */
[----:B------:R-:W-:-:S02]  /*1f310*/  FSETP.GEU.AND P6, PT, R35, -126, PT ;  /* 0xc2fc00002300780b */ /* 0x000fc40003fce000 */
[----:B------:R-:W-:-:S03]  /*1f320*/  F2FP.BF16.F32.PACK_AB R40, R83, R82 ;  /* 0x000000525328723e */ /* 0x000fc600000010ff */
[----:B------:R-:W-:Y:S01]  /*1f330*/  @!P1 FMUL R28, R28, 0.5 ;  /* 0x3f0000001c1c9820 */ /* 0x000fe20000400000 */
[----:B------:R-:W1:Y:S01]  /*1f340*/  MUFU.EX2 R69, R39 ;  /* 0x0000002700457308 */ /* 0x000e620000000800 */
[----:B--2---:R-:W-:Y:S01]  /*1f350*/  @!P5 FMUL R71, R71, R71 ;  /* 0x000000474747d220 */ /* 0x004fe20000400000 */
[----:B------:R-:W-:Y:S02]  /*1f360*/  FSETP.GEU.AND P5, PT, R32, -126, PT ;  /* 0xc2fc00002000780b */ /* 0x000fe40003fae000 */
[----:B------:R-:W-:Y:S02]  /*1f370*/  F2FP.BF16.F32.PACK_AB R41, R81, R80 ;  /* 0x000000505129723e */ /* 0x000fe400000010ff */
[----:B------:R-:W-:Y:S01]  /*1f380*/  F2FP.BF16.F32.PACK_AB R46, R71, R70 ;  /* 0x00000046472e723e */ /* 0x000fe200000010ff */
[----:B------:R-:W-:Y:S01]  /*1f390*/  @!P6 FMUL R35, R35, 0.5 ;  /* 0x3f0000002323e820 */ /* 0x000fe20000400000 */
[----:B------:R-:W2:Y:S01]  /*1f3a0*/  MUFU.EX2 R64, R34 ;  /* 0x0000002200407308 */ /* 0x000ea20000000800 */
[----:B----4-:R-:W-:Y:S01]  /*1f3b0*/  @!P4 FMUL R68, R68, R68 ;  /* 0x000000444444c220 */ /* 0x010fe20000400000 */
[----:B------:R-:W-:-:S02]  /*1f3c0*/  FSETP.GEU.AND P4, PT, R33, -126, PT ;  /* 0xc2fc00002100780b */ /* 0x000fc40003f8e000 */
[----:B------:R-:W-:-:S03]  /*1f3d0*/  F2FP.BF16.F32.PACK_AB R38, R87, R86 ;  /* 0x000000565726723e */ /* 0x000fc600000010ff */
        /* <DEDUP_REMOVED lines=15> */
[----:B------:R-:W-:-:S03]  /*1f4d0*/  F2FP.BF16.F32.PACK_AB R31, R109, R108 ;  /* 0x0000006c6d1f723e */ /* 0x000fc600000010ff */
[----:B------:R-:W-:Y:S01]  /*1f4e0*/  @!P0 FMUL R29, R29, 0.5 ;  /* 0x3f0000001d1d8820 */ /* 0x000fe20000400000 */
[----:B------:R-:W4:Y:S01]  /*1f4f0*/  MUFU.EX2 R62, R32 ;  /* 0x00000020003e7308 */ /* 0x000f220000000800 */
[----:B-1----:R-:W-:Y:S01]  /*1f500*/  @!P1 FMUL R58, R58, R58 ;  /* 0x0000003a3a3a9220 */ /* 0x002fe20000400000 */
[----:B------:R-:W-:Y:S02]  /*1f510*/  FSETP.GEU.AND P1, PT, R19, -126, PT ;  /* 0xc2fc00001300780b */ /* 0x000fe40003f2e000 */
        /* <DEDUP_REMOVED lines=22> */
[----:B------:R-:W-:Y:S02]  /*1f680*/  F2FP.BF16.F32.PACK_AB R30, R111, R110 ;  /* 0x0000006e6f1e723e */ /* 0x000fe400000010ff */
[----:B------:R-:W-:Y:S01]  /*1f690*/  F2FP.BF16.F32.PACK_AB R51, R61, R60 ;  /* 0x0000003c3d33723e */ /* 0x000fe200000010ff */
[----:B------:R-:W-:Y:S01]  /*1f6a0*/  @!P4 FMUL R24, R24, 0.5 ;  /* 0x3f0000001818c820 */ /* 0x000fe20000400000 */
[----:B------:R-:W2:Y:S01]  /*1f6b0*/  MUFU.EX2 R57, R27 ;  /* 0x0000001b00397308 */ /* 0x000ea20000000800 */
[----:B----4-:R-:W-:Y:S01]  /*1f6c0*/  @!P0 FMUL R59, R59, R59 ;  /* 0x0000003b3b3b8220 */ /* 0x010fe20000400000 */
[----:B------:R-:W-:Y:S02]  /*1f6d0*/  LOP3.LUT P0, RZ, R3, 0x3, R90, 0x48, !PT ;  /* 0x0000000303ff7812 */ /* 0x000fe4000780485a */
[----:B------:R-:W-:Y:S02]  /*1f6e0*/  F2FP.BF16.F32.PACK_AB R29, R113, R112 ;  /* 0x00000070711d723e */ /* 0x000fe400000010ff */
[----:B------:R-:W-:Y:S01]  /*1f6f0*/  F2FP.BF16.F32.PACK_AB R52, R59, R58 ;  /* 0x0000003a3b34723e */ /* 0x000fe200000010ff */
[----:B------:R-:W-:Y:S01]  /*1f700*/  @!P3 FMUL R25, R25, 0.5 ;  /* 0x3f0000001919b820 */ /* 0x000fe20000400000 */
[----:B------:R-:W4:Y:S01]  /*1f710*/  MUFU.EX2 R22, R24 ;  /* 0x0000001800167308 */ /* 0x000f220000000800 */
[----:B-1----:R-:W-:Y:S01]  /*1f720*/  @!P6 FMUL R56, R56, R56 ;  /* 0x000000383838e220 */ /* 0x002fe20000400000 */
[----:B------:R-:W-:-:S06]  /*1f730*/  F2FP.BF16.F32.PACK_AB R26, R119, R118 ;  /* 0x00000076771a723e */ /* 0x000fcc00000010ff */
[----:B------:R-:W1:Y:S01]  /*1f740*/  MUFU.EX2 R23, R25 ;  /* 0x0000001900177308 */ /* 0x000e620000000800 */
[----:B--2---:R-:W-:Y:S01]  /*1f750*/  @!P5 FMUL R57, R57, R57 ;  /* 0x000000393939d220 */ /* 0x004fe20000400000 */
[----:B------:R-:W-:-:S04]  /*1f760*/  F2FP.BF16.F32.PACK_AB R27, R117, R116 ;  /* 0x00000074751b723e */ /* 0x000fc800000010ff */
[----:B------:R-:W-:Y:S02]  /*1f770*/  F2FP.BF16.F32.PACK_AB R53, R57, R56 ;  /* 0x000000383935723e */ /* 0x000fe400000010ff */
[----:B------:R-:W2:Y:S01]  /*1f780*/  MUFU.EX2 R18, R18 ;  /* 0x0000001200127308 */ /* 0x000ea20000000800 */
[----:B----4-:R-:W-:Y:S01]  /*1f790*/  @!P4 FMUL R22, R22, R22 ;  /* 0x000000161616c220 */ /* 0x010fe20000400000 */
[----:B------:R-:W-:-:S06]  /*1f7a0*/  F2FP.BF16.F32.PACK_AB R24, R123, R122 ;  /* 0x0000007a7b18723e */ /* 0x000fcc00000010ff */
[----:B------:R-:W4:Y:S01]  /*1f7b0*/  MUFU.EX2 R19, R19 ;  /* 0x0000001300137308 */ /* 0x000f220000000800 */
[----:B-1----:R-:W-:Y:S01]  /*1f7c0*/  @!P3 FMUL R23, R23, R23 ;  /* 0x000000171717b220 */ /* 0x002fe20000400000 */
[----:B------:R-:W-:-:S04]  /*1f7d0*/  F2FP.BF16.F32.PACK_AB R25, R121, R120 ;  /* 0x000000787919723e */ /* 0x000fc800000010ff */
[----:B------:R-:W-:Y:S01]  /*1f7e0*/  F2FP.BF16.F32.PACK_AB R54, R23, R22 ;  /* 0x000000161736723e */ /* 0x000fe200000010ff */
[----:B--2---:R-:W-:Y:S01]  /*1f7f0*/  @!P2 FMUL R18, R18, R18 ;  /* 0x000000121212a220 */ /* 0x004fe20000400000 */
[----:B----4-:R-:W-:-:S05]  /*1f800*/  @!P1 FMUL R19, R19, R19 ;  /* 0x0000001313139220 */ /* 0x010fca0000400000 */
[----:B------:R-:W-:Y:S01]  /*1f810*/  F2FP.BF16.F32.PACK_AB R55, R19, R18 ;  /* 0x000000121337723e */ /* 0x000fe200000010ff */
[----:B------:R-:W-:Y:S06]  /*1f820*/  @!P0 BRA `(.L_x_323) ;  /* 0x0000000000408947 */ /* 0x000fec0003800000 */
        /* <DEDUP_REMOVED lines=16> */
.L_x_323:
        /* <DEDUP_REMOVED lines=8> */
.L_x_324:
        /* <DEDUP_REMOVED lines=9> */
.L_x_325:
        /* <DEDUP_REMOVED lines=13> */
.L_x_473:
        /* <DEDUP_REMOVED lines=10> */
.L_x_328:
[----:B------:R-:W-:Y:S05]  /*1fbb0*/  BSYNC.RECONVERGENT B0 ;  /* 0x0000000000007941 */ /* 0x000fea0003800200 */
.L_x_327:
[----:B---3--:R-:W-:Y:S01]  /*1fbc0*/  FMUL R16, R3, R16 ;  /* 0x0000001003107220 */ /* 0x008fe20000400000 */
[----:B------:R-:W-:Y:S01]  /*1fbd0*/  FADD2 R116, R116.F32x2.HI_LO, R100.F32x2.HI_LO ;  /* 0x000000647474724b */ /* 0x000fe20000000000 */
[----:B------:R-:W-:Y:S01]  /*1fbe0*/  UISETP.NE.AND UP0, UPT, UR52, 0x1, UPT ;  /* 0x000000013400788c */ /* 0x000fe2000bf05270 */
        /* <DEDUP_REMOVED lines=30> */
.L_x_330:
[----:B------:R-:W-:Y:S01]  /*1fdd0*/  IMAD.U32 R3, RZ, RZ, UR38 ;  /* 0x00000026ff037e24 */ /* 0x000fe2000f8e00ff */
[----:B------:R-:W-:-:S04]  /*1fde0*/  ISETP.NE.AND P0, PT, R89, R88, PT ;  /* 0x000000585900720c */ /* 0x000fc80003f05270 */
[----:B------:R-:W-:-:S04]  /*1fdf0*/  SHF.L.U32 R3, R3, 0x1f, RZ ;  /* 0x0000001f03037819 */ /* 0x000fc800000006ff */
[----:B------:R-:W2:Y:S02]  /*1fe00*/  SYNCS.PHASECHK.TRANS64.TRYWAIT P1, [UR45], R3 ;  /* 0x00000003ff0075a7 */ /* 0x000ea4000802112d */
[----:B--2---:R-:W-:Y:S05]  /*1fe10*/  @!P1 BRA `(.L_x_331) ;  /* 0x0000006c00749947 */ /* 0x004fea0003800000 */
.L_x_475:
        /* <DEDUP_REMOVED lines=17> */
.L_x_332:
[----:B------:R-:W-:Y:S05]  /*1ff30*/  WARPSYNC.ALL ;  /* 0x0000000000007948 */ /* 0x000fea0003800000 */
[----:B------:R-:W-:Y:S02]  /*1ff40*/  R2UR UR4, R94 ;  /* 0x000000005e0472ca */ /* 0x000fe400000e0000 */
[----:B------:R-:W-:-:S11]  /*1ff50*/  MOV R126, R16 ;  /* 0x00000010007e7202 */ /* 0x000fd60000000f00 */
[----:B------:R3:W-:Y:S02]  /*1ff60*/  STTM.x2 tmem[UR4], R126 ;  /* 0x0000007e000079ed */ /* 0x0007e400080c0004 */
.L_x_329:
[----:B------:R-:W-:Y:S01]  /*1ff70*/  UISETP.GT.AND UP0, UPT, UR52, 0x1, UPT ;  /* 0x000000013400788c */ /* 0x000fe2000bf04270 */
[----:B------:R-:W-:Y:S01]  /*1ff80*/  MOV R17, R127 ;  /* 0x0000007f00117202 */ /* 0x000fe20000000f00 */
[----:B------:R-:W-:Y:S02]  /*1ff90*/  UIADD3 UR4, UPT, UPT, UR52, -0x1, URZ ;  /* 0xffffffff34047890 */ /* 0x000fe4000fffe0ff */
[----:B------:R-:W-:-:S05]  /*1ffa0*/  UIADD3 UR51, UPT, UPT, UR51, 0x40, URZ ;  /* 0x0000004033337890 */ /* 0x000fca000fffe0ff */
[----:B------:R-:W-:Y:S01]  /*1ffb0*/  UMOV UR52, UR4 ;  /* 0x0000000400347c82 */ /* 0x000fe20008000000 */
[----:B------:R-:W-:Y:S06]  /*1ffc0*/  BRA.U UP0, `(.L_x_333) ;  /* 0xffffffc500fc7547 */ /* 0x000fec000b83ffff */
.L_x_315:
[----:B------:R-:W-:-:S09]  /*1ffd0*/  UISETP.NE.AND UP0, UPT, UR49, URZ, UPT ;  /* 0x000000ff3100728c */ /* 0x000fd2000bf05270 */
[----:B------:R-:W-:Y:S05]  /*1ffe0*/  BRA.U UP0, `(.L_x_334) ;  /* 0x0000000100047547 */ /* 0x000fea000b800000 */
[----:B------:R-:W-:Y:S05]  /*1fff0*/  BPT.TRAP 0x1 ;  /* 0x000000040000795c */ /* 0x000fea0000300000 */
.L_x_334:
[----:B------:R-:W-:Y:S01]  /*20000*/  SYNCS.ARRIVE.TRANS64.A1T0 RZ, [UR44], RZ ;  /* 0x000000ffffff79a7 */ /* 0x000fe2000810002c */
[----:B------:R-:W-:-:S04]  /*20010*/  UISETP.NE.AND UP1, UPT, UR57, URZ, UPT ;  /* 0x000000ff3900728c */ /* 0x000fc8000bf25270 */
[----:B------:R-:W-:-:S04]  /*20020*/  USEL UR5, UR54, UR55, UP1 ;  /* 0x0000003736057287 */ /* 0x000fc80008800000 */
[----:B------:R-:W-:Y:S01]  /*20030*/  ULOP3.LUT UR5, UR5, 0x1, URZ, 0x3c, !UPT ;  /* 0x0000000105057892 */ /* 0x000fe2000f8e3cff */
[----:B------:R-:W-:Y:S11]  /*20040*/  BRA.U UP0, `(.L_x_335) ;  /* 0x0000000100047547 */ /* 0x000ff6000b800000 */
[----:B------:R-:W-:Y:S05]  /*20050*/  BPT.TRAP 0x1 ;  /* 0x000000040000795c */ /* 0x000fea0000300000 */
.L_x_335:
[----:B-12---:R-:W-:Y:S01]  /*20060*/  MOV R3, UR5 ;  /* 0x0000000500037c02 */ /* 0x006fe20008000f00 */
[----:B------:R-:W-:-:S03]  /*20070*/  UISETP.GT.U32.AND UP0, UPT, UR46, 0x1, UPT ;  /* 0x000000012e00788c */ /* 0x000fc6000bf04070 */
[----:B------:R-:W-:-:S04]  /*20080*/  SHF.L.U32 R3, R3, 0x1f, RZ ;  /* 0x0000001f03037819 */ /* 0x000fc800000006ff */
[----:B------:R-:W1:Y:S02]  /*20090*/  SYNCS.PHASECHK.TRANS64.TRYWAIT P0, [UR48], R3 ;  /* 0x00000003ff0075a7 */ /* 0x000e640008001130 */
[----:B-1----:R-:W-:Y:S05]  /*200a0*/  @!P0 BRA `(.L_x_336) ;  /* 0x0000006800e88947 */ /* 0x002fea0003800000 */
.L_x_477:
[----:B------:R-:W-:Y:S05]  /*200b0*/  BRA.U UP0, `(.L_x_337) ;  /* 0x0000000100087547 */ /* 0x000fea000b800000 */
[----:B------:R-:W-:Y:S05]  /*200c0*/  BPT.TRAP 0x1 ;  /* 0x000000040000795c */ /* 0x000fea0000300000 */
[----:B------:R-:W-:Y:S05]  /*200d0*/  BPT.TRAP 0x1 ;  /* 0x000000040000795c */ /* 0x000fea0000300000 */
.L_x_337:
[----:B------:R-:W-:Y:S02]  /*200e0*/  UPRMT UR4, UR37, 0x654, UR41 ;  /* 0x0000065425047896 */ /* 0x000fe40008000029 */
[----:B------:R-:W-:-:S04]  /*200f0*/  UISETP.NE.AND UP0, UPT, UR57, URZ, UPT ;  /* 0x000000ff3900728c */ /* 0x000fc8000bf05270 */
[----:B------:R-:W-:Y:S02]  /*20100*/  USEL UR55, UR55, UR5, UP0 ;  /* 0x0000000537377287 */ /* 0x000fe40008000000 */
[----:B------:R-:W-:Y:S01]  /*20110*/  USEL UR54, UR5, UR54, UP0 ;  /* 0x0000003605367287 */ /* 0x000fe20008000000 */
[----:B------:R-:W-:Y:S01]  /*20120*/  SYNCS.ARRIVE.TRANS64.RED.A1T0 RZ, [UR4], RZ ;  /* 0x000000ffffff79a7 */ /* 0x000fe20008100404 */
[----:B------:R-:W-:-:S04]  /*20130*/  USEL UR4, UR53, UR56, UP0 ;  /* 0x0000003835047287 */ /* 0x000fc80008000000 */
[----:B------:R-:W-:-:S04]  /*20140*/  ULOP3.LUT UR4, UR4, 0x1, URZ, 0x3c, !UPT ;  /* 0x0000000104047892 */ /* 0x000fc8000f8e3cff */
[----:B------:R-:W-:Y:S02]  /*20150*/  USEL UR53, UR4, UR53, UP0 ;  /* 0x0000003504357287 */ /* 0x000fe40008000000 */
[----:B------:R-:W-:-:S12]  /*20160*/  USEL UR56, UR56, UR4, UP0 ;  /* 0x0000000438387287 */ /* 0x000fd80008000000 */
.L_x_293:
[----:B------:R-:W2:Y:S01]  /*20170*/  LDCU UR4, c[0x0][0x900] ;  /* 0x00012000ff0477ac */ /* 0x000ea20008000800 */
[----:B------:R-:W-:-:S04]  /*20180*/  UIADD3 UR39, UPT, UPT, UR50, UR39, URZ ;  /* 0x0000002732277290 */ /* 0x000fc8000fffe0ff */
[----:B--2---:R-:W-:-:S09]  /*20190*/  UISETP.GE.AND UP0, UPT, UR39, UR4, UPT ;  /* 0x000000042700728c */ /* 0x004fd2000bf06270 */
[----:B------:R-:W-:Y:S05]  /*201a0*/  BRA.U !UP0, `(.L_x_338) ;  /* 0xffffff9d08c87547 */ /* 0x000fea000b83ffff */
[----:B------:R-:W-:Y:S05]  /*201b0*/  EXIT ;  /* 0x000000000000794d */ /* 0x000fea0003800000 */
.L_x_26:
[----:B------:R-:W-:-:S05]  /*201c0*/  IMAD.MOV.U32 R0, RZ, RZ, -0x4 ;  /* 0xfffffffcff007424 */ /* 0x000fca00078e00ff */
[----:B------:R-:W-:-:S05]  /*201d0*/  VIADDMNMX.U32 R0, R3, R0, 0x2, PT ;  /* 0x0000000203007446 */ /* 0x000fca0003800000 */
[----:B------:R-:W-:-:S04]  /*201e0*/  IMAD.SHL.U32 R0, R0, 0x4, RZ ;  /* 0x0000000400007824 */ /* 0x000fc800078e00ff */
[----:B------:R-:W1:Y:S02]  /*201f0*/  LDC R2, c[0x2][R0] ;  /* 0x0080000000027b82 */ /* 0x000e640000000800 */
[----:B-1----:R-:W-:-:S04]  /*20200*/  SHF.R.S32.HI R3, RZ, 0x1f, R2 ;  /* 0x0000001fff037819 */ /* 0x002fc80000011402 */
.L_x_514:
[----:B------:R-:W-:Y:S05]  /*20210*/  BRX R2 -0x20220                                                                                                                                                                                                                                                                                                                                                                                                                                                                                                                                                                                                   (*"BRANCH_TARGETS .L_x_515,.L_x_516,.L_x_517"*) ;  /* 0xfffffdfc02787949 */ /* 0x000fea000383ffff */
.L_x_517:
[----:B------:R-:W-:-:S08]  /*20220*/  NOP ;  /* 0x0000000000007918 */ /* 0x000fd00000000000 */
[----:B------:R-:W-:-:S00]  /*20230*/  USETMAXREG.DEALLOC.CTAPOOL 0x18 ;  /* 0x00000018000079c8 */ /* 0x000fc000080e0500 */
[----:B------:R-:W-:Y:S05]  /*20240*/  EXIT ;  /* 0x000000000000794d */ /* 0x000fea0003800000 */
.L_x_515:
[----:B------:R-:W-:-:S08]  /*20250*/  NOP ;  /* 0x0000000000007918 */ /* 0x000fd00000000000 */
[----:B------:R-:W1:-:S00]  /*20260*/  USETMAXREG.DEALLOC.CTAPOOL 0x20 ;  /* 0x00000020000079c8 */ /* 0x000e4000080e0500 */
[----:B-1----:R-:W1:Y:S02]  /*20270*/  LDC R0, c[0x0][0x900] ;  /* 0x00024000ff007b82 */ /* 0x002e640000000800 */
[----:B-1----:R-:W-:-:S13]  /*20280*/  ISETP.LE.AND P1, PT, R0, UR39, PT ;  /* 0x0000002700007c0c */ /* 0x002fda000bf23270 */
[----:B------:R-:W-:Y:S05]  /*20290*/  @P1 EXIT ;  /* 0x000000000000194d */ /* 0x000fea0003800000 */
[----:B------:R-:W-:Y:S01]  /*202a0*/  HFMA2 R4, -RZ, RZ, 0, 5.9604644775390625e-08 ;  /* 0x00000001ff047431 */ /* 0x000fe200000001ff */
[----:B------:R-:W-:Y:S01]  /*202b0*/  PLOP3.LUT P5, PT, P5, P6, PT, 0xf8, 0x8f ;  /* 0x00000000008f781c */ /* 0x000fe20002fadf70 */
[----:B------:R-:W1:Y:S01]  /*202c0*/  LDCU.64 UR4, c[0x0][0x348] ;  /* 0x00006900ff0477ac */ /* 0x000e620008000a00 */
[----:B------:R-:W-:Y:S01]  /*202d0*/  UPLOP3.LUT UP1, UPT, UP2, UP3, UPT, 0xf8, 0x8f ;  /* 0x00000000008f789c */ /* 0x000fe20001727f70 */
[----:B------:R-:W-:Y:S01]  /*202e0*/  UMOV UR23, 0x1 ;  /* 0x0000000100177882 */ /* 0x000fe20000000000 */
[----:B------:R-:W-:-:S09]  /*202f0*/  UMOV UR15, URZ ;  /* 0x000000ff000f7c82 */ /* 0x000fd20008000000 */
.L_x_396:
[----:B--2---:R-:W2:Y:S01]  /*20300*/  LDCU.64 UR8, c[0x0][0x908] ;  /* 0x00012100ff0877ac */ /* 0x004ea20008000a00 */
[----:B------:R-:W3:Y:S01]  /*20310*/  LDCU UR11, c[0x0][0x904] ;  /* 0x00012080ff0b77ac */ /* 0x000ee20008000800 */
[----:B------:R-:W4:Y:S01]  /*20320*/  LDCU.64 UR6, c[0x0][0x920] ;  /* 0x00012400ff0677ac */ /* 0x000f220008000a00 */
[----:B------:R-:W5:Y:S01]  /*20330*/  LDCU UR14, c[0x0][0x91c] ;  /* 0x00012380ff0e77ac */ /* 0x000f620008000800 */
[----:B--2---:R-:W-:Y:S02]  /*20340*/  UIMAD.WIDE.U32 UR12, UR39, UR8, URZ ;  /* 0x00000008270c72a5 */ /* 0x004fe4000f8e00ff */
[----:B---3--:R-:W-:-:S05]  /*20350*/  UISETP.NE.AND UP2, UPT, UR11, 0x1, UPT ;  /* 0x000000010b00788c */ /* 0x008fca000bf45270 */
[----:B------:R-:W-:Y:S02]  /*20360*/  UMOV UR12, UR13 ;  /* 0x0000000d000c7c82 */ /* 0x000fe40008000000 */
[----:B------:R-:W-:Y:S01]  /*20370*/  USHF.R.U32.HI UR12, URZ, UR9, UR12 ;  /* 0x00000009ff0c7299 */ /* 0x000fe2000801160c */
[----:B------:R-:W2:Y:S03]  /*20380*/  LDCU.64 UR8, c[0x0][0x380] ;  /* 0x00007000ff0877ac */ /* 0x000ea60008000a00 */
[----:B------:R-:W-:Y:S02]  /*20390*/  USEL UR12, UR39, UR12, !UP2 ;  /* 0x0000000c270c7287 */ /* 0x000fe4000d000000 */
[----:B-----5:R-:W-:Y:S02]  /*203a0*/  UISETP.NE.AND UP2, UPT, UR14, 0x1, UPT ;  /* 0x000000010e00788c */ /* 0x020fe4000bf45270 */
[----:B----4-:R-:W-:-:S07]  /*203b0*/  UIMAD.WIDE.U32 UR16, UR12, UR6, URZ ;  /* 0x000000060c1072a5 */ /* 0x010fce000f8e00ff */
[----:B------:R-:W-:Y:S02]  /*203c0*/  UMOV UR6, UR17 ;  /* 0x0000001100067c82 */ /* 0x000fe40008000000 */
[----:B------:R-:W-:Y:S02]  /*203d0*/  USHF.R.U32.HI UR7, URZ, UR7, UR6 ;  /* 0x00000007ff077299 */ /* 0x000fe40008011606 */
[----:B------:R-:W-:Y:S02]  /*203e0*/  UIADD3 UR6, UPT, UPT, -UR12, URZ, URZ ;  /* 0x000000ff0c067290 */ /* 0x000fe4000fffe1ff */
[----:B------:R-:W-:Y:S02]  /*203f0*/  USEL UR10, UR12, UR7, !UP2 ;  /* 0x000000070c0a7287 */ /* 0x000fe4000d000000 */
[----:B------:R-:W-:Y:S02]  /*20400*/  UIMAD UR11, UR11, UR6, UR39 ;  /* 0x000000060b0b72a4 */ /* 0x000fe4000f8e0227 */
[----:B--2---:R-:W-:-:S02]  /*20410*/  UISETP.NE.AND UP2, UPT, UR9, URZ, UPT ;  /* 0x000000ff0900728c */ /* 0x004fc4000bf45270 */
[----:B------:R-:W-:Y:S02]  /*20420*/  USHF.L.U32 UR11, UR11, 0x8, URZ ;  /* 0x000000080b0b7899 */ /* 0x000fe400080006ff */
[----:B------:R-:W-:Y:S02]  /*20430*/  UIADD3 UR6, UPT, UPT, -UR10, URZ, URZ ;  /* 0x000000ff0a067290 */ /* 0x000fe4000fffe1ff */
[----:B------:R-:W-:Y:S02]  /*20440*/  UISETP.GE.OR UP2, UPT, UR11, UR8, !UP2 ;  /* 0x000000080b00728c */ /* 0x000fe4000d746670 */
[----:B------:R-:W-:-:S07]  /*20450*/  UIMAD UR14, UR14, UR6, UR12 ;  /* 0x000000060e0e72a4 */ /* 0x000fce000f8e020c */
[----:B-1----:R-:W-:Y:S05]  /*20460*/  BRA.U UP2, `(.L_x_339) ;  /* 0x0000002502687547 */ /* 0x002fea000b800000 */
[----:B------:R-:W2:Y:S01]  /*20470*/  LDCU UR12, c[0x0][0x38c] ;  /* 0x00007180ff0c77ac */ /* 0x000ea20008000800 */
[----:B------:R-:W-:Y:S01]  /*20480*/  BSSY.RECONVERGENT B0, `(.L_x_340) ;  /* 0x0000033000007945 */ /* 0x000fe20003800200 */
[----:B------:R-:W3:Y:S01]  /*20490*/  LDCU.64 UR6, c[0x0][0x910] ;  /* 0x00012200ff0677ac */ /* 0x000ee20008000a00 */
[----:B------:R-:W4:Y:S01]  /*204a0*/  LDCU UR8, c[0x0][0x918] ;  /* 0x00012300ff0877ac */ /* 0x000f220008000800 */
[----:B------:R-:W-:Y:S01]  /*204b0*/  UIADD3 UR9, UPT, UPT, UR9, 0x3f, URZ ;  /* 0x0000003f09097890 */ /* 0x000fe2000fffe0ff */
[----:B--2---:R-:W-:Y:S01]  /*204c0*/  IMAD.U32 R3, RZ, RZ, UR12 ;  /* 0x0000000cff037e24 */ /* 0x004fe2000f8e00ff */
[----:B---3--:R-:W-:-:S04]  /*204d0*/  UIMAD.WIDE.U32 UR16, UR10, UR7, URZ ;  /* 0x000000070a1072a5 */ /* 0x008fc8000f8e00ff */
[----:B------:R-:W-:Y:S01]  /*204e0*/  IABS R3, R3 ;  /* 0x0000000300037213 */ /* 0x000fe20000000000 */
[----:B------:R-:W-:-:S03]  /*204f0*/  UISETP.NE.AND UP2, UPT, UR6, 0x1, UPT ;  /* 0x000000010600788c */ /* 0x000fc6000bf45270 */
[----:B------:R-:W2:Y:S01]  /*20500*/  I2F.RP R0, R3 ;  /* 0x0000000300007306 */ /* 0x000ea20000209400 */
[----:B------:R-:W-:Y:S02]  /*20510*/  UMOV UR7, UR17 ;  /* 0x0000001100077c82 */ /* 0x000fe40008000000 */
[----:B----4-:R-:W-:Y:S02]  /*20520*/  USHF.R.U32.HI UR7, URZ, UR8, UR7 ;  /* 0x00000008ff077299 */ /* 0x010fe40008011607 */
[----:B------:R-:W-:Y:S02]  /*20530*/  UIADD3 UR8, UPT, UPT, UR11, 0x100, URZ ;  /* 0x000001000b087890 */ /* 0x000fe4000fffe0ff */
[----:B------:R-:W-:Y:S02]  /*20540*/  USEL UR7, UR10, UR7, !UP2 ;  /* 0x000000070a077287 */ /* 0x000fe4000d000000 */
[----:B------:R-:W-:Y:S02]  /*20550*/  UISETP.NE.AND UP2, UPT, UR12, URZ, UPT ;  /* 0x000000ff0c00728c */ /* 0x000fe4000bf45270 */
[----:B------:R-:W-:Y:S01]  /*20560*/  UIADD3 UR7, UPT, UPT, -UR7, URZ, URZ ;  /* 0x000000ff07077290 */ /* 0x000fe2000fffe1ff */
[----:B--2---:R-:W2:Y:S03]  /*20570*/  MUFU.RCP R6, R0 ;  /* 0x0000000000067308 */ /* 0x004ea60000001000 */
[----:B------:R-:W-:-:S02]  /*20580*/  UIMAD UR10, UR6, UR7, UR10 ;  /* 0x00000007060a72a4 */ /* 0x000fc4000f8e020a */
[----:B------:R-:W-:Y:S02]  /*20590*/  USHF.R.S32.HI UR6, URZ, 0x1f, UR9 ;  /* 0x0000001fff067899 */ /* 0x000fe40008011409 */
[----:B------:R-:W-:Y:S02]  /*205a0*/  ULOP3.LUT UR7, UR10, UR12, URZ, 0x3c, !UPT ;  /* 0x0000000c0a077292 */ /* 0x000fe4000f8e3cff */
[----:B------:R-:W-:Y:S02]  /*205b0*/  ULEA.HI UR6, UR6, UR9, URZ, 0x6 ;  /* 0x0000000906067291 */ /* 0x000fe4000f8f30ff */
[----:B------:R-:W-:Y:S02]  /*205c0*/  UISETP.GE.AND UP3, UPT, UR7, URZ, UPT ;  /* 0x000000ff0700728c */ /* 0x000fe4000bf66270 */
[----:B------:R-:W-:Y:S02]  /*205d0*/  USHF.R.S32.HI UR7, URZ, 0x1f, UR8 ;  /* 0x0000001fff077899 */ /* 0x000fe40008011408 */
[----:B------:R-:W-:-:S02]  /*205e0*/  USHF.R.S32.HI UR6, URZ, 0x6, UR6 ;  /* 0x00000006ff067899 */ /* 0x000fc40008011406 */
[----:B------:R-:W-:Y:S01]  /*205f0*/  ULEA.HI UR7, UR7, UR8, URZ, 0x6 ;  /* 0x0000000807077291 */ /* 0x000fe2000f8f30ff */
[----:B--2---:R-:W-:Y:S02]  /*20600*/  IADD3 R6, PT, PT, R6, 0xffffffe, RZ ;  /* 0x0ffffffe06067810 */ /* 0x004fe40007ffe0ff */
[----:B------:R-:W-:Y:S01]  /*20610*/  MOV R0, UR10 ;  /* 0x0000000a00007c02 */ /* 0x000fe20008000f00 */
[----:B------:R-:W-:Y:S01]  /*20620*/  UIADD3 UR7, UPT, UPT, UR7, 0x3f, URZ ;  /* 0x0000003f07077890 */ /* 0x000fe2000fffe0ff */
[----:B------:R-:W2:Y:S02]  /*20630*/  F2I.FTZ.U32.TRUNC.NTZ R7, R6 ;  /* 0x0000000600077305 */ /* 0x000ea4000021f000 */
[----:B------:R-:W-:Y:S01]  /*20640*/  IABS R0, R0 ;  /* 0x0000000000007213 */ /* 0x000fe20000000000 */
[----:B------:R-:W-:Y:S01]  /*20650*/  USHF.R.S32.HI UR8, URZ, 0x6, UR7 ;  /* 0x00000006ff087899 */ /* 0x000fe20008011407 */
[----:B--2---:R-:W-:Y:S02]  /*20660*/  IMAD.MOV R2, RZ, RZ, -R7 ;  /* 0x000000ffff027224 */ /* 0x004fe400078e0a07 */
[----:B------:R-:W-:-:S02]  /*20670*/  IMAD.MOV.U32 R6, RZ, RZ, RZ ;  /* 0x000000ffff067224 */ /* 0x000fc400078e00ff */
[----:B------:R-:W-:-:S04]  /*20680*/  IMAD R2, R2, R3, RZ ;  /* 0x0000000302027224 */ /* 0x000fc800078e02ff */
[----:B------:R-:W-:-:S06]  /*20690*/  IMAD.HI.U32 R2, R7, R2, R6 ;  /* 0x0000000207027227 */ /* 0x000fcc00078e0006 */
[----:B------:R-:W-:-:S05]  /*206a0*/  IMAD.HI.U32 R5, R2, R0, RZ ;  /* 0x0000000002057227 */ /* 0x000fca00078e00ff */
[----:B------:R-:W-:-:S05]  /*206b0*/  IADD3 R2, PT, PT, -R5, RZ, RZ ;  /* 0x000000ff05027210 */ /* 0x000fca0007ffe1ff */
[----:B------:R-:W-:-:S05]  /*206c0*/  IMAD R0, R3, R2, R0 ;  /* 0x0000000203007224 */ /* 0x000fca00078e0200 */
[----:B------:R-:W-:-:S13]  /*206d0*/  ISETP.GT.U32.AND P1, PT, R3, R0, PT ;  /* 0x000000000300720c */ /* 0x000fda0003f24070 */
[----:B------:R-:W-:Y:S01]  /*206e0*/  @!P1 IMAD.IADD R0, R0, 0x1, -R3 ;  /* 0x0000000100009824 */ /* 0x000fe200078e0a03 */
[----:B------:R-:W-:-:S04]  /*206f0*/  @!P1 IADD3 R5, PT, PT, R5, 0x1, RZ ;  /* 0x0000000105059810 */ /* 0x000fc80007ffe0ff */
[----:B------:R-:W-:-:S13]  /*20700*/  ISETP.GE.U32.AND P2, PT, R0, R3, PT ;  /* 0x000000030000720c */ /* 0x000fda0003f46070 */
[----:B------:R-:W-:-:S05]  /*20710*/  @P2 VIADD R5, R5, 0x1 ;  /* 0x0000000105052836 */ /* 0x000fca0000000000 */
[----:B------:R-:W-:-:S13]  /*20720*/  R2UR UR13, R5 ;  /* 0x00000000050d72ca */ /* 0x000fda00000e0000 */
[----:B------:R-:W-:Y:S02]  /*20730*/  @!UP3 UIADD3 UR13, UPT, UPT, -UR13, URZ, URZ ;  /* 0x000000ff0d0db290 */ /* 0x000fe4000fffe1ff */
[----:B------:R-:W-:Y:S02]  /*20740*/  @!UP2 ULOP3.LUT UR13, URZ, UR12, URZ, 0x33, !UPT ;  /* 0x0000000cff0da292 */ /* 0x000fe4000f8e33ff */
[----:B------:R-:W-:Y:S02]  /*20750*/  UISETP.LT.AND UP2, UPT, UR6, UR8, UPT ;  /* 0x000000080600728c */ /* 0x000fe4000bf41270 */
[----:B------:R-:W-:Y:S02]  /*20760*/  UIADD3 UR7, UPT, UPT, -UR13, URZ, URZ ;  /* 0x000000ff0d077290 */ /* 0x000fe4000fffe1ff */
[----:B------:R-:W-:Y:S02]  /*20770*/  USEL UR6, UR6, UR8, UP2 ;  /* 0x0000000806067287 */ /* 0x000fe40009000000 */
[----:B------:R-:W-:Y:S01]  /*20780*/  UIMAD UR12, UR12, UR7, UR10 ;  /* 0x000000070c0c72a4 */ /* 0x000fe2000f8e020a */
[----:B------:R-:W-:Y:S11]  /*20790*/  @!P3 BRA `(.L_x_341) ;  /* 0x000000000004b947 */ /* 0x000ff60003800000 */
[----:B-1----:R-:W-:Y:S05]  /*207a0*/  BPT.TRAP 0x1 ;  /* 0x000000040000795c */ /* 0x002fea0000300000 */
.L_x_341:
[----:B-1----:R-:W-:Y:S05]  /*207b0*/  BSYNC.RECONVERGENT B0 ;  /* 0x0000000000007941 */ /* 0x002fea0003800200 */
.L_x_340:
[----:B------:R-:W1:Y:S01]  /*207c0*/  S2UR UR8, SR_CgaCtaId ;  /* 0x00000000000879c3 */ /* 0x000e620000008800 */
[----:B------:R-:W-:Y:S01]  /*207d0*/  UMOV UR7, 0x400 ;  /* 0x0000040000077882 */ /* 0x000fe20000000000 */
[----:B------:R-:W-:Y:S02]  /*207e0*/  SHF.L.U32 R5, R4, 0x1f, RZ ;  /* 0x0000001f04057819 */ /* 0x000fe400000006ff */
[----:B------:R-:W-:Y:S01]  /*207f0*/  @!P0 MOV R2, 0x10000 ;  /* 0x0001000000028802 */ /* 0x000fe20000000f00 */
[----:B-1----:R-:W-:-:S09]  /*20800*/  ULEA UR8, UR8, UR7, 0x18 ;  /* 0x0000000708087291 */ /* 0x002fd2000f8ec0ff */
[----:B------:R-:W1:Y:S02]  /*20810*/  SYNCS.PHASECHK.TRANS64.TRYWAIT P1, [UR8+0x58010], R5 ;  /* 0x05801005ff0075a7 */ /* 0x000e640008021108 */
[----:B-1----:R-:W-:Y:S05]  /*20820*/  @!P1 BRA `(.L_x_342) ;  /* 0x0000006400209947 */ /* 0x002fea0003800000 */
.L_x_479:
[----:B------:R2:W-:Y:S01]  /*20830*/  @!P0 SYNCS.ARRIVE.TRANS64 RZ, [UR8+0x58000], R2 ;  /* 0x05800002ffff89a7 */ /* 0x0005e20008000008 */
[----:B------:R-:W-:Y:S04]  /*20840*/  BSSY.RECONVERGENT B0, `(.L_x_343) ;  /* 0x0000003000007945 */ /* 0x000fe80003800200 */
[----:B------:R-:W-:Y:S05]  /*20850*/  @!P5 BRA `(.L_x_344) ;  /* 0x000000000004d947 */ /* 0x000fea0003800000 */
[----:B------:R-:W-:Y:S05]  /*20860*/  BPT.TRAP 0x1 ;  /* 0x000000040000795c */ /* 0x000fea0000300000 */
.L_x_344:
[----:B------:R-:W-:Y:S05]  /*20870*/  BSYNC.RECONVERGENT B0 ;  /* 0x0000000000007941 */ /* 0x000fea0003800200 */
.L_x_343:
[----:B-1----:R-:W1:Y:S01]  /*20880*/  S2R R0, SR_TID.X ;  /* 0x0000000000007919 */ /* 0x002e620000002100 */
[----:B------:R-:W-:Y:S01]  /*20890*/  BSSY.RECONVERGENT B0, `(.L_x_345) ;  /* 0x0000005000007945 */ /* 0x000fe20003800200 */
[----:B-1----:R-:W-:-:S04]  /*208a0*/  LOP3.LUT P2, RZ, R0, 0x1f, RZ, 0xc0, !PT ;  /* 0x0000001f00ff7812 */ /* 0x002fc8000784c0ff */
[----:B------:R-:W-:-:S13]  /*208b0*/  PLOP3.LUT P2, PT, P2, P0, PT, 0x8f, 0xf8 ;  /* 0x0000000000f8781c */ /* 0x000fda0001741177 */
[----:B------:R-:W-:Y:S05]  /*208c0*/  @P2 BRA `(.L_x_346) ;  /* 0x0000000000042947 */ /* 0x000fea0003800000 */
[----:B------:R-:W-:Y:S05]  /*208d0*/  BPT.TRAP 0x1 ;  /* 0x000000040000795c */ /* 0x000fea0000300000 */
.L_x_346:
[----:B------:R-:W-:Y:S05]  /*208e0*/  BSYNC.RECONVERGENT B0 ;  /* 0x0000000000007941 */ /* 0x000fea0003800200 */
.L_x_345:
[----:B------:R-:W-:Y:S02]  /*208f0*/  UIADD3 UR42, UP2, UPT, UR4, 0x80, URZ ;  /* 0x00000080042a7890 */ /* 0x000fe4000ff5e0ff */
[----:B------:R-:W-:Y:S02]  /*20900*/  UIADD3 UR9, UPT, UPT, UR8, 0x58000, URZ ;  /* 0x0005800008097890 */ /* 0x000fe4000fffe0ff */
[----:B------:R-:W-:Y:S02]  /*20910*/  UIADD3.X UR43, UPT, UPT, URZ, UR5, URZ, UP2, !UPT ;  /* 0x00000005ff2b7290 */ /* 0x000fe400097fe4ff */
[----:B------:R-:W-:Y:S02]  /*20920*/  UIADD3 UR32, UPT, UPT, UR8, 0x4000, URZ ;  /* 0x0000400008207890 */ /* 0x000fe4000fffe0ff */
[----:B------:R-:W-:Y:S02]  /*20930*/  UIADD3 UR24, UPT, UPT, UR8, 0x8000, URZ ;  /* 0x0000800008187890 */ /* 0x000fe4000fffe0ff */
[----:B------:R-:W-:Y:S01]  /*20940*/  UIADD3 UR16, UPT, UPT, UR8, 0xc000, URZ ;  /* 0x0000c00008107890 */ /* 0x000fe2000fffe0ff */
[----:B------:R-:W-:Y:S01]  /*20950*/  UMOV UR40, 0x0 ;  /* 0x0000000000287882 */ /* 0x000fe20000000000 */
[----:B------:R-:W-:Y:S01]  /*20960*/  UMOV UR41, 0x10000000 ;  /* 0x1000000000297882 */ /* 0x000fe20000000000 */
[----:B------:R-:W-:Y:S01]  /*20970*/  UMOV UR10, URZ ;  /* 0x000000ff000a7c82 */ /* 0x000fe20008000000 */
[----:B------:R-:W-:Y:S01]  /*20980*/  UMOV UR34, 0x40 ;  /* 0x0000004000227882 */ /* 0x000fe20000000000 */
[----:B------:R-:W-:Y:S01]  /*20990*/  UMOV UR35, UR11 ;  /* 0x0000000b00237c82 */ /* 0x000fe20008000000 */
[----:B------:R-:W-:Y:S01]  /*209a0*/  UMOV UR36, UR12 ;  /* 0x0000000c00247c82 */ /* 0x000fe20008000000 */
[----:B------:R-:W-:Y:S01]  /*209b0*/  UMOV UR37, UR13 ;  /* 0x0000000d00257c82 */ /* 0x000fe20008000000 */
[----:B------:R-:W-:Y:S01]  /*209c0*/  UMOV UR38, UR14 ;  /* 0x0000000e00267c82 */ /* 0x000fe20008000000 */
[----:B------:R-:W-:Y:S01]  /*209d0*/  UMOV UR33, UR9 ;  /* 0x0000000900217c82 */ /* 0x000fe20008000000 */
[----:B------:R-:W-:Y:S01]  /*209e0*/  UMOV UR26, 0x80 ;  /* 0x00000080001a7882 */ /* 0x000fe20000000000 */
[----:B------:R-:W-:Y:S01]  /*209f0*/  UMOV UR27, UR11 ;  /* 0x0000000b001b7c82 */ /* 0x000fe20008000000 */
[----:B------:R-:W-:Y:S01]  /*20a00*/  UMOV UR28, UR12 ;  /* 0x0000000c001c7c82 */ /* 0x000fe20008000000 */
[----:B------:R-:W-:Y:S01]  /*20a10*/  UMOV UR29, UR13 ;  /* 0x0000000d001d7c82 */ /* 0x000fe20008000000 */
[----:B------:R-:W-:Y:S01]  /*20a20*/  UMOV UR30, UR14 ;  /* 0x0000000e001e7c82 */ /* 0x000fe20008000000 */
[----:B------:R1:W-:Y:S01]  /*20a30*/  UTMALDG.5D [UR8], [UR42], desc[UR40] ;  /* 0x000028082a0075b4 */ /* 0x0003e20008021000 */
[----:B------:R-:W-:Y:S01]  /*20a40*/  UMOV UR25, UR9 ;  /* 0x0000000900197c82 */ /* 0x000fe20008000000 */
[----:B------:R-:W-:Y:S01]  /*20a50*/  UMOV UR18, 0xc0 ;  /* 0x000000c000127882 */ /* 0x000fe20000000000 */
[----:B------:R-:W-:Y:S01]  /*20a60*/  UMOV UR19, UR11 ;  /* 0x0000000b00137c82 */ /* 0x000fe20008000000 */
[----:B------:R-:W-:Y:S01]  /*20a70*/  UMOV UR20, UR12 ;  /* 0x0000000c00147c82 */ /* 0x000fe20008000000 */
[----:B------:R-:W-:Y:S01]  /*20a80*/  UMOV UR21, UR13 ;  /* 0x0000000d00157c82 */ /* 0x000fe20008000000 */
[----:B------:R-:W-:Y:S01]  /*20a90*/  UMOV UR22, UR14 ;  /* 0x0000000e00167c82 */ /* 0x000fe20008000000 */
[----:B------:R-:W-:Y:S01]  /*20aa0*/  UMOV UR17, UR9 ;  /* 0x0000000900117c82 */ /* 0x000fe20008000000 */
[----:B------:R1:W-:Y:S01]  /*20ab0*/  UTMALDG.5D [UR32], [UR42], desc[UR40] ;  /* 0x000028202a0075b4 */ /* 0x0003e20008021000 */
[----:B------:R1:W-:Y:S01]  /*20ac0*/  UTMALDG.5D [UR24], [UR42], desc[UR40] ;  /* 0x000028182a0075b4 */ /* 0x0003e20008021000 */
[----:B------:R1:W-:Y:S02]  /*20ad0*/  UTMALDG.5D [UR16], [UR42], desc[UR40] ;  /* 0x000028102a0075b4 */ /* 0x0003e40008021000 */
[----:B-1----:R-:W-:Y:S05]  /*20ae0*/  BRA.U !UP0, `(.L_x_347) ;  /* 0x0000000108047547 */ /* 0x002fea000b800000 */
[----:B------:R-:W-:Y:S05]  /*20af0*/  BPT.TRAP 0x1 ;  /* 0x000000040000795c */ /* 0x000fea0000300000 */
.L_x_347:
[----:B------:R-:W-:Y:S01]  /*20b00*/  ULEA UR41, UR15, UR8, 0x3 ;  /* 0x000000080f297291 */ /* 0x000fe2000f8e18ff */
[----:B------:R-:W-:Y:S01]  /*20b10*/  IMAD.U32 R3, RZ, RZ, UR23 ;  /* 0x00000017ff037e24 */ /* 0x000fe2000f8e00ff */
[----:B--2---:R-:W-:-:S04]  /*20b20*/  @!P0 MOV R2, 0x8000 ;  /* 0x0000800000028802 */ /* 0x004fc80000000f00 */
[----:B------:R-:W-:-:S04]  /*20b30*/  SHF.L.U32 R3, R3, 0x1f, RZ ;  /* 0x0000001f03037819 */ /* 0x000fc800000006ff */
[----:B------:R-:W1:Y:S02]  /*20b40*/  SYNCS.PHASECHK.TRANS64.TRYWAIT P1, [UR41+0x58038], R3 ;  /* 0x05803803ff0075a7 */ /* 0x000e640008021129 */
[----:B-1----:R-:W-:Y:S05]  /*20b50*/  @!P1 BRA `(.L_x_348) ;  /* 0x00000060006c9947 */ /* 0x002fea0003800000 */
.L_x_481:
[----:B------:R2:W-:Y:S01]  /*20b60*/  @!P0 SYNCS.ARRIVE.TRANS64 RZ, [UR41+0x58020], R2 ;  /* 0x05802002ffff89a7 */ /* 0x0005e20008000029 */
[----:B------:R-:W-:Y:S05]  /*20b70*/  BRA.U !UP1, `(.L_x_349) ;  /* 0x0000000109047547 */ /* 0x000fea000b800000 */
[----:B------:R-:W-:Y:S05]  /*20b80*/  BPT.TRAP 0x1 ;  /* 0x000000040000795c */ /* 0x000fea0000300000 */
.L_x_349:
[----:B------:R-:W-:Y:S04]  /*20b90*/  BSSY.RECONVERGENT B0, `(.L_x_350) ;  /* 0x0000003000007945 */ /* 0x000fe80003800200 */
[----:B------:R-:W-:Y:S05]  /*20ba0*/  @P2 BRA `(.L_x_351) ;  /* 0x0000000000042947 */ /* 0x000fea0003800000 */
[----:B------:R-:W-:Y:S05]  /*20bb0*/  BPT.TRAP 0x1 ;  /* 0x000000040000795c */ /* 0x000fea0000300000 */
.L_x_351:
[----:B------:R-:W-:Y:S05]  /*20bc0*/  BSYNC.RECONVERGENT B0 ;  /* 0x0000000000007941 */ /* 0x000fea0003800200 */
.L_x_350:
[----:B------:R-:W-:Y:S01]  /*20bd0*/  ULEA UR16, UR15, UR8, 0xf ;  /* 0x000000080f107291 */ /* 0x000fe2000f8e78ff */
[----:B------:R-:W-:Y:S01]  /*20be0*/  BSSY.RECONVERGENT B0, `(.L_x_352) ;  /* 0x0000028000007945 */ /* 0x000fe20003800200 */
[----:B------:R-:W-:Y:S02]  /*20bf0*/  UIADD3 UR46, UP2, UPT, UR4, 0x180, URZ ;  /* 0x00000180042e7890 */ /* 0x000fe4000ff5e0ff */
[----:B------:R-:W-:Y:S02]  /*20c00*/  UIADD3 UR41, UPT, UPT, UR41, 0x58020, URZ ;  /* 0x0005802029297890 */ /* 0x000fe4000fffe0ff */
[----:B------:R-:W-:Y:S02]  /*20c10*/  UIADD3 UR40, UPT, UPT, UR16, 0x20000, URZ ;  /* 0x0002000010287890 */ /* 0x000fe4000fffe0ff */
[----:B------:R-:W-:Y:S02]  /*20c20*/  UIADD3.X UR47, UPT, UPT, URZ, UR5, URZ, UP2, !UPT ;  /* 0x00000005ff2f7290 */ /* 0x000fe400097fe4ff */
[----:B------:R-:W-:-:S02]  /*20c30*/  UIADD3 UR7, UPT, UPT, UR15, 0x1, URZ ;  /* 0x000000010f077890 */ /* 0x000fc4000fffe0ff */
[----:B------:R-:W-:Y:S02]  /*20c40*/  UIADD3 UR32, UPT, UPT, UR16, 0x22000, URZ ;  /* 0x0002200010207890 */ /* 0x000fe4000fffe0ff */
[----:B------:R-:W-:Y:S02]  /*20c50*/  UIADD3 UR24, UPT, UPT, UR16, 0x24000, URZ ;  /* 0x0002400010187890 */ /* 0x000fe4000fffe0ff */
[----:B------:R-:W-:Y:S02]  /*20c60*/  UIADD3 UR16, UPT, UPT, UR16, 0x26000, URZ ;  /* 0x0002600010107890 */ /* 0x000fe4000fffe0ff */
[----:B------:R-:W-:Y:S01]  /*20c70*/  UISETP.NE.AND UP2, UPT, UR7, 0x3, UPT ;  /* 0x000000030700788c */ /* 0x000fe2000bf45270 */
[----:B------:R-:W-:Y:S01]  /*20c80*/  UMOV UR43, URZ ;  /* 0x000000ff002b7c82 */ /* 0x000fe20008000000 */
[----:B------:R-:W-:Y:S01]  /*20c90*/  UMOV UR30, 0x0 ;  /* 0x00000000001e7882 */ /* 0x000fe20000000000 */
[----:B------:R-:W-:Y:S01]  /*20ca0*/  UMOV UR31, 0x10000000 ;  /* 0x10000000001f7882 */ /* 0x000fe20000000000 */
[----:B------:R-:W-:Y:S01]  /*20cb0*/  UMOV UR42, URZ ;  /* 0x000000ff002a7c82 */ /* 0x000fe20008000000 */
[----:B------:R-:W-:Y:S01]  /*20cc0*/  UMOV UR44, UR13 ;  /* 0x0000000d002c7c82 */ /* 0x000fe20008000000 */
[----:B------:R-:W-:Y:S01]  /*20cd0*/  UMOV UR45, UR14 ;  /* 0x0000000e002d7c82 */ /* 0x000fe20008000000 */
[----:B------:R-:W-:Y:S01]  /*20ce0*/  UMOV UR34, 0x40 ;  /* 0x0000004000227882 */ /* 0x000fe20000000000 */
[----:B------:R-:W-:Y:S01]  /*20cf0*/  UMOV UR36, UR13 ;  /* 0x0000000d00247c82 */ /* 0x000fe20008000000 */
[----:B------:R-:W-:Y:S01]  /*20d00*/  UMOV UR37, UR14 ;  /* 0x0000000e00257c82 */ /* 0x000fe20008000000 */
[----:B------:R-:W-:Y:S01]  /*20d10*/  UMOV UR33, UR41 ;  /* 0x0000002900217c82 */ /* 0x000fe20008000000 */
[----:B------:R-:W-:Y:S01]  /*20d20*/  UMOV UR35, UR43 ;  /* 0x0000002b00237c82 */ /* 0x000fe20008000000 */
[----:B------:R-:W-:Y:S01]  /*20d30*/  USEL UR9, URZ, 0x1, UP2 ;  /* 0x00000001ff097887 */ /* 0x000fe20009000000 */
[----:B------:R3:W-:Y:S01]  /*20d40*/  UTMALDG.4D [UR40], [UR46], desc[UR30] ;  /* 0x00001e282e0075b4 */ /* 0x0007e20008019000 */
[----:B------:R-:W-:Y:S01]  /*20d50*/  UMOV UR26, 0x80 ;  /* 0x00000080001a7882 */ /* 0x000fe20000000000 */
[----:B------:R-:W-:Y:S01]  /*20d60*/  UMOV UR28, UR13 ;  /* 0x0000000d001c7c82 */ /* 0x000fe20008000000 */
[----:B------:R-:W-:Y:S01]  /*20d70*/  UMOV UR29, UR14 ;  /* 0x0000000e001d7c82 */ /* 0x000fe20008000000 */
[----:B------:R-:W-:Y:S01]  /*20d80*/  UMOV UR25, UR41 ;  /* 0x0000002900197c82 */ /* 0x000fe20008000000 */
[----:B------:R-:W-:Y:S01]  /*20d90*/  UMOV UR27, UR43 ;  /* 0x0000002b001b7c82 */ /* 0x000fe20008000000 */
[----:B------:R-:W-:Y:S01]  /*20da0*/  UMOV UR18, 0xc0 ;  /* 0x000000c000127882 */ /* 0x000fe20000000000 */
[----:B------:R-:W-:Y:S01]  /*20db0*/  UMOV UR20, UR13 ;  /* 0x0000000d00147c82 */ /* 0x000fe20008000000 */
[----:B------:R3:W-:Y:S01]  /*20dc0*/  UTMALDG.4D [UR32], [UR46], desc[UR30] ;  /* 0x00001e202e0075b4 */ /* 0x0007e20008019000 */
[----:B------:R-:W-:Y:S01]  /*20dd0*/  UMOV UR21, UR14 ;  /* 0x0000000e00157c82 */ /* 0x000fe20008000000 */
[----:B------:R-:W-:Y:S01]  /*20de0*/  UMOV UR17, UR41 ;  /* 0x0000002900117c82 */ /* 0x000fe20008000000 */
[----:B------:R-:W-:Y:S01]  /*20df0*/  UMOV UR19, UR43 ;  /* 0x0000002b00137c82 */ /* 0x000fe20008000000 */
[----:B------:R-:W-:-:S02]  /*20e00*/  USEL UR7, UR7, URZ, UP2 ;  /* 0x000000ff07077287 */ /* 0x000fc40009000000 */
[----:B------:R-:W-:Y:S01]  /*20e10*/  ULOP3.LUT UR23, UR23, UR9, URZ, 0x3c, !UPT ;  /* 0x0000000917177292 */ /* 0x000fe2000f8e3cff */
[----:B------:R3:W-:Y:S01]  /*20e20*/  UTMALDG.4D [UR24], [UR46], desc[UR30] ;  /* 0x00001e182e0075b4 */ /* 0x0007e20008019000 */
[----:B------:R3:W-:Y:S02]  /*20e30*/  UTMALDG.4D [UR16], [UR46], desc[UR30] ;  /* 0x00001e102e0075b4 */ /* 0x0007e40008019000 */
[----:B---3--:R-:W-:Y:S08]  /*20e40*/  @!P3 BRA `(.L_x_353) ;  /* 0x000000000004b947 */ /* 0x008ff00003800000 */
[----:B------:R-:W-:Y:S05]  /*20e50*/  BPT.TRAP 0x1 ;  /* 0x000000040000795c */ /* 0x000fea0000300000 */
.L_x_353:
[----:B------:R-:W-:Y:S05]  /*20e60*/  BSYNC.RECONVERGENT B0 ;  /* 0x0000000000007941 */ /* 0x000fea0003800200 */
.L_x_352:
[----:B------:R-:W3:Y:S01]  /*20e70*/  SYNCS.PHASECHK.TRANS64.TRYWAIT P1, [UR8+0x58018], R5 ;  /* 0x05801805ff0075a7 */ /* 0x000ee20008021108 */
[----:B--2---:R-:W-:Y:S01]  /*20e80*/  @!P0 MOV R2, 0x10000 ;  /* 0x0001000000028802 */ /* 0x004fe20000000f00 */
[----:B---3--:R-:W-:Y:S06]  /*20e90*/  @!P1 BRA `(.L_x_354) ;  /* 0x0000005c00b49947 */ /* 0x008fec0003800000 */
.L_x_483:
[----:B------:R2:W-:Y:S01]  /*20ea0*/  @!P0 SYNCS.ARRIVE.TRANS64 RZ, [UR8+0x58008], R2 ;  /* 0x05800802ffff89a7 */ /* 0x0005e20008000008 */
[----:B------:R-:W-:Y:S04]  /*20eb0*/  BSSY.RECONVERGENT B0, `(.L_x_355) ;  /* 0x0000003000007945 */ /* 0x000fe80003800200 */
[----:B------:R-:W-:Y:S05]  /*20ec0*/  @!P5 BRA `(.L_x_356) ;  /* 0x000000000004d947 */ /* 0x000fea0003800000 */
[----:B------:R-:W-:Y:S05]  /*20ed0*/  BPT.TRAP 0x1 ;  /* 0x000000040000795c */ /* 0x000fea0000300000 */
.L_x_356:
[----:B------:R-:W-:Y:S05]  /*20ee0*/  BSYNC.RECONVERGENT B0 ;  /* 0x0000000000007941 */ /* 0x000fea0003800200 */
.L_x_355:
[----:B------:R-:W-:Y:S04]  /*20ef0*/  BSSY.RECONVERGENT B0, `(.L_x_357) ;  /* 0x0000003000007945 */ /* 0x000fe80003800200 */
[----:B------:R-:W-:Y:S05]  /*20f00*/  @P2 BRA `(.L_x_358) ;  /* 0x0000000000042947 */ /* 0x000fea0003800000 */
[----:B------:R-:W-:Y:S05]  /*20f10*/  BPT.TRAP 0x1 ;  /* 0x000000040000795c */ /* 0x000fea0000300000 */
.L_x_358:
[----:B------:R-:W-:Y:S05]  /*20f20*/  BSYNC.RECONVERGENT B0 ;  /* 0x0000000000007941 */ /* 0x000fea0003800200 */
.L_x_357:
[----:B------:R-:W-:Y:S02]  /*20f30*/  UIADD3 UR10, UP2, UPT, UR4, 0x80, URZ ;  /* 0x00000080040a7890 */ /* 0x000fe4000ff5e0ff */
[----:B------:R-:W-:Y:S02]  /*20f40*/  UIADD3 UR43, UPT, UPT, UR11, 0x80, URZ ;  /* 0x000000800b2b7890 */ /* 0x000fe4000fffe0ff */
[----:B------:R-:W-:Y:S02]  /*20f50*/  UIADD3 UR40, UPT, UPT, UR8, 0x10000, URZ ;  /* 0x0001000008287890 */ /* 0x000fe4000fffe0ff */
[----:B------:R-:W-:Y:S02]  /*20f60*/  UIADD3 UR41, UPT, UPT, UR8, 0x58008, URZ ;  /* 0x0005800808297890 */ /* 0x000fe4000fffe0ff */
[----:B------:R-:W-:Y:S02]  /*20f70*/  UIADD3.X UR11, UPT, UPT, URZ, UR5, URZ, UP2, !UPT ;  /* 0x00000005ff0b7290 */ /* 0x000fe400097fe4ff */
[----:B------:R-:W-:-:S02]  /*20f80*/  UIADD3 UR32, UPT, UPT, UR8, 0x14000, URZ ;  /* 0x0001400008207890 */ /* 0x000fc4000fffe0ff */
[----:B------:R-:W-:Y:S02]  /*20f90*/  UIADD3 UR24, UPT, UPT, UR8, 0x18000, URZ ;  /* 0x0001800008187890 */ /* 0x000fe4000fffe0ff */
[----:B------:R-:W-:Y:S01]  /*20fa0*/  UIADD3 UR16, UPT, UPT, UR8, 0x1c000, URZ ;  /* 0x0001c00008107890 */ /* 0x000fe2000fffe0ff */
[----:B------:R-:W-:Y:S01]  /*20fb0*/  UMOV UR48, 0x0 ;  /* 0x0000000000307882 */ /* 0x000fe20000000000 */
[----:B------:R-:W-:Y:S01]  /*20fc0*/  UMOV UR49, 0x10000000 ;  /* 0x1000000000317882 */ /* 0x000fe20000000000 */
[----:B------:R-:W-:Y:S01]  /*20fd0*/  UMOV UR42, URZ ;  /* 0x000000ff002a7c82 */ /* 0x000fe20008000000 */
        /* <DEDUP_REMOVED lines=13> */
[----:B------:R3:W-:Y:S01]  /*210b0*/  UTMALDG.5D [UR40], [UR10], desc[UR48] ;  /* 0x000030280a0075b4 */ /* 0x0007e20008021000 */
        /* <DEDUP_REMOVED lines=9> */
[----:B------:R3:W-:Y:S01]  /*21150*/  UTMALDG.5D [UR24], [UR10], desc[UR48] ;  /* 0x000030180a0075b4 */ /* 0x0007e20008021000 */
[----:B------:R3:W-:Y:S02]  /*21160*/  UTMALDG.5D [UR16], [UR10], desc[UR48] ;  /* 0x000030100a0075b4 */ /* 0x0007e40008021000 */
[----:B---3--:R-:W-:Y:S05]  /*21170*/  BRA.U !UP0, `(.L_x_359) ;  /* 0x0000000108047547 */ /* 0x008fea000b800000 */
[----:B------:R-:W-:Y:S05]  /*21180*/  BPT.TRAP 0x1 ;  /* 0x000000040000795c */ /* 0x000fea0000300000 */
.L_x_359:
[----:B------:R-:W-:Y:S01]  /*21190*/  ULEA UR41, UR7, UR8, 0x3 ;  /* 0x0000000807297291 */ /* 0x000fe2000f8e18ff */
[----:B-1----:R-:W-:Y:S01]  /*211a0*/  IMAD.U32 R3, RZ, RZ, UR23 ;  /* 0x00000017ff037e24 */ /* 0x002fe2000f8e00ff */
[----:B--2---:R-:W-:-:S04]  /*211b0*/  @!P0 MOV R2, 0x8000 ;  /* 0x0000800000028802 */ /* 0x004fc80000000f00 */
[----:B------:R-:W-:-:S04]  /*211c0*/  SHF.L.U32 R3, R3, 0x1f, RZ ;  /* 0x0000001f03037819 */ /* 0x000fc800000006ff */
[----:B------:R-:W1:Y:S02]  /*211d0*/  SYNCS.PHASECHK.TRANS64.TRYWAIT P1, [UR41+0x58038], R3 ;  /* 0x05803803ff0075a7 */ /* 0x000e640008021129 */
[----:B-1----:R-:W-:Y:S05]  /*211e0*/  @!P1 BRA `(.L_x_360) ;  /* 0x0000005800f89947 */ /* 0x002fea0003800000 */
.L_x_485:
[----:B------:R2:W-:Y:S01]  /*211f0*/  @!P0 SYNCS.ARRIVE.TRANS64 RZ, [UR41+0x58020], R2 ;  /* 0x05802002ffff89a7 */ /* 0x0005e20008000029 */
[----:B------:R-:W-:Y:S05]  /*21200*/  BRA.U !UP1, `(.L_x_361) ;  /* 0x0000000109047547 */ /* 0x000fea000b800000 */
[----:B------:R-:W-:Y:S05]  /*21210*/  BPT.TRAP 0x1 ;  /* 0x000000040000795c */ /* 0x000fea0000300000 */
.L_x_361:
[----:B------:R-:W-:Y:S04]  /*21220*/  BSSY.RECONVERGENT B0, `(.L_x_362) ;  /* 0x0000003000007945 */ /* 0x000fe80003800200 */
[----:B------:R-:W-:Y:S05]  /*21230*/  @P2 BRA `(.L_x_363) ;  /* 0x0000000000042947 */ /* 0x000fea0003800000 */
[----:B------:R-:W-:Y:S05]  /*21240*/  BPT.TRAP 0x1 ;  /* 0x000000040000795c */ /* 0x000fea0000300000 */
.L_x_363:
[----:B------:R-:W-:Y:S05]  /*21250*/  BSYNC.RECONVERGENT B0 ;  /* 0x0000000000007941 */ /* 0x000fea0003800200 */
.L_x_362:
[----:B------:R-:W-:Y:S01]  /*21260*/  ULEA UR16, UR7, UR8, 0xf ;  /* 0x0000000807107291 */ /* 0x000fe2000f8e78ff */
[----:B------:R-:W-:Y:S01]  /*21270*/  LOP3.LUT R4, R4, 0x1, RZ, 0x3c, !PT ;  /* 0x0000000104047812 */ /* 0x000fe200078e3cff */
[----:B------:R-:W-:Y:S02]  /*21280*/  UIADD3 UR30, UP2, UPT, UR4, 0x280, URZ ;  /* 0x00000280041e7890 */ /* 0x000fe4000ff5e0ff */
[----:B------:R-:W-:Y:S02]  /*21290*/  UIADD3 UR41, UPT, UPT, UR41, 0x58020, URZ ;  /* 0x0005802029297890 */ /* 0x000fe4000fffe0ff */
[----:B------:R-:W-:Y:S02]  /*212a0*/  UIADD3 UR40, UPT, UPT, UR16, 0x20000, URZ ;  /* 0x0002000010287890 */ /* 0x000fe4000fffe0ff */
[----:B------:R-:W-:Y:S02]  /*212b0*/  UIADD3.X UR31, UPT, UPT, URZ, UR5, URZ, UP2, !UPT ;  /* 0x00000005ff1f7290 */ /* 0x000fe400097fe4ff */
[----:B------:R-:W-:-:S02]  /*212c0*/  UIADD3 UR32, UPT, UPT, UR16, 0x22000, URZ ;  /* 0x0002200010207890 */ /* 0x000fc4000fffe0ff */
[----:B------:R-:W-:Y:S02]  /*212d0*/  UIADD3 UR24, UPT, UPT, UR16, 0x24000, URZ ;  /* 0x0002400010187890 */ /* 0x000fe4000fffe0ff */
[----:B------:R-:W-:Y:S01]  /*212e0*/  UIADD3 UR16, UPT, UPT, UR16, 0x26000, URZ ;  /* 0x0002600010107890 */ /* 0x000fe2000fffe0ff */
        /* <DEDUP_REMOVED lines=11> */
[----:B------:R-:W-:Y:S01]  /*213a0*/  UMOV UR26, 0x80 ;  /* 0x00000080001a7882 */ /* 0x000fe20000000000 */
[----:B------:R-:W-:Y:S01]  /*213b0*/  UMOV UR28, UR13 ;  /* 0x0000000d001c7c82 */ /* 0x000fe20008000000 */
[----:B------:R-:W-:Y:S01]  /*213c0*/  UMOV UR29, UR14 ;  /* 0x0000000e001d7c82 */ /* 0x000fe20008000000 */
[----:B------:R3:W-:Y:S01]  /*213d0*/  UTMALDG.4D [UR40], [UR30], desc[UR10] ;  /* 0x00000a281e0075b4 */ /* 0x0007e20008019000 */
[----:B------:R-:W-:Y:S01]  /*213e0*/  UMOV UR25, UR41 ;  /* 0x0000002900197c82 */ /* 0x000fe20008000000 */
[----:B------:R-:W-:Y:S01]  /*213f0*/  UMOV UR27, UR43 ;  /* 0x0000002b001b7c82 */ /* 0x000fe20008000000 */
[----:B------:R-:W-:Y:S01]  /*21400*/  UMOV UR18, 0xc0 ;  /* 0x000000c000127882 */ /* 0x000fe20000000000 */
[----:B------:R-:W-:Y:S01]  /*21410*/  UMOV UR20, UR13 ;  /* 0x0000000d00147c82 */ /* 0x000fe20008000000 */
[----:B------:R-:W-:Y:S01]  /*21420*/  UMOV UR21, UR14 ;  /* 0x0000000e00157c82 */ /* 0x000fe20008000000 */
[----:B------:R-:W-:Y:S01]  /*21430*/  UMOV UR17, UR41 ;  /* 0x0000002900117c82 */ /* 0x000fe20008000000 */
[----:B------:R-:W-:Y:S01]  /*21440*/  UMOV UR19, UR43 ;  /* 0x0000002b00137c82 */ /* 0x000fe20008000000 */
[----:B------:R3:W-:Y:S01]  /*21450*/  UTMALDG.4D [UR32], [UR30], desc[UR10] ;  /* 0x00000a201e0075b4 */ /* 0x0007e20008019000 */
[----:B------:R-:W-:-:S04]  /*21460*/  UIADD3 UR7, UPT, UPT, UR7, 0x1, URZ ;  /* 0x0000000107077890 */ /* 0x000fc8000fffe0ff */
[----:B------:R-:W-:Y:S01]  /*21470*/  UISETP.NE.AND UP2, UPT, UR7, 0x3, UPT ;  /* 0x000000030700788c */ /* 0x000fe2000bf45270 */
[----:B------:R3:W-:Y:S03]  /*21480*/  UTMALDG.4D [UR24], [UR30], desc[UR10] ;  /* 0x00000a181e0075b4 */ /* 0x0007e60008019000 */
[----:B------:R-:W-:Y:S02]  /*21490*/  USEL UR9, URZ, 0x1, UP2 ;  /* 0x00000001ff097887 */ /* 0x000fe40009000000 */
[----:B------:R-:W-:Y:S02]  /*214a0*/  USEL UR15, UR7, URZ, UP2 ;  /* 0x000000ff070f7287 */ /* 0x000fe40009000000 */
[----:B------:R-:W-:Y:S02]  /*214b0*/  UISETP.GE.AND UP2, UPT, UR6, 0x2, UPT ;  /* 0x000000020600788c */ /* 0x000fe4000bf46270 */
[----:B------:R-:W-:Y:S01]  /*214c0*/  ULOP3.LUT UR23, UR23, UR9, URZ, 0x3c, !UPT ;  /* 0x0000000917177292 */ /* 0x000fe2000f8e3cff */
[----:B------:R3:W-:Y:S06]  /*214d0*/  UTMALDG.4D [UR16], [UR30], desc[UR10] ;  /* 0x00000a101e0075b4 */ /* 0x0007ec0008019000 */
[----:B---3--:R-:W-:Y:S05]  /*214e0*/  BRA.U !UP2, `(.L_x_339) ;  /* 0x000000150a487547 */ /* 0x008fea000b800000 */
[----:B------:R-:W-:Y:S02]  /*214f0*/  UISETP.NE.AND UP2, UPT, UR6, 0x2, UPT ;  /* 0x000000020600788c */ /* 0x000fe4000bf45270 */
[----:B------:R-:W-:Y:S01]  /*21500*/  UIADD3 UR7, UPT, UPT, UR6, -0x1, URZ ;  /* 0xffffffff06077890 */ /* 0x000fe2000fffe0ff */
[----:B------:R-:W-:-:S06]  /*21510*/  UMOV UR43, 0x40 ;  /* 0x00000040002b7882 */ /* 0x000fcc0000000000 */
[----:B------:R-:W-:Y:S05]  /*21520*/  BRA.U !UP2, `(.L_x_364) ;  /* 0x0000000d0a847547 */ /* 0x000fea000b800000 */
[----:B------:R-:W-:Y:S01]  /*21530*/  UMOV UR6, 0x1 ;  /* 0x0000000100067882 */ /* 0x000fe20000000000 */
.L_x_385:
[----:B------:R-:W-:Y:S05]  /*21540*/  BRA.U !UP0, `(.L_x_365) ;  /* 0x0000000108047547 */ /* 0x000fea000b800000 */
[----:B------:R-:W-:Y:S05]  /*21550*/  BPT.TRAP 0x1 ;  /* 0x000000040000795c */ /* 0x000fea0000300000 */
.L_x_365:
[----:B------:R-:W3:Y:S01]  /*21560*/  S2UR UR8, SR_CgaCtaId ;  /* 0x00000000000879c3 */ /* 0x000ee20000008800 */
[----:B------:R-:W-:Y:S01]  /*21570*/  UMOV UR9, 0x400 ;  /* 0x0000040000097882 */ /* 0x000fe20000000000 */
[----:B-1----:R-:W-:Y:S01]  /*21580*/  IMAD.U32 R3, RZ, RZ, UR23 ;  /* 0x00000017ff037e24 */ /* 0x002fe2000f8e00ff */
[----:B--2---:R-:W-:-:S04]  /*21590*/  @!P0 MOV R2, 0x8000 ;  /* 0x0000800000028802 */ /* 0x004fc80000000f00 */
[----:B------:R-:W-:Y:S01]  /*215a0*/  SHF.L.U32 R3, R3, 0x1f, RZ ;  /* 0x0000001f03037819 */ /* 0x000fe200000006ff */
[----:B---3--:R-:W-:-:S04]  /*215b0*/  ULEA UR8, UR8, UR9, 0x18 ;  /* 0x0000000908087291 */ /* 0x008fc8000f8ec0ff */
[----:B------:R-:W-:-:S09]  /*215c0*/  ULEA UR41, UR15, UR8, 0x3 ;  /* 0x000000080f297291 */ /* 0x000fd2000f8e18ff */
[----:B------:R-:W1:Y:S02]  /*215d0*/  SYNCS.PHASECHK.TRANS64.TRYWAIT P1, [UR41+0x58038], R3 ;  /* 0x05803803ff0075a7 */ /* 0x000e640008021129 */
[----:B-1----:R-:W-:Y:S05]  /*215e0*/  @!P1 BRA `(.L_x_366) ;  /* 0x0000005800109947 */ /* 0x002fea0003800000 */
.L_x_487:
[----:B------:R2:W-:Y:S01]  /*215f0*/  @!P0 SYNCS.ARRIVE.TRANS64 RZ, [UR41+0x58020], R2 ;  /* 0x05802002ffff89a7 */ /* 0x0005e20008000029 */
[----:B------:R-:W-:Y:S05]  /*21600*/  BRA.U !UP1, `(.L_x_367) ;  /* 0x0000000109047547 */ /* 0x000fea000b800000 */
[----:B------:R-:W-:Y:S05]  /*21610*/  BPT.TRAP 0x1 ;  /* 0x000000040000795c */ /* 0x000fea0000300000 */
.L_x_367:
[----:B-1----:R-:W1:Y:S01]  /*21620*/  S2R R0, SR_TID.X ;  /* 0x0000000000007919 */ /* 0x002e620000002100 */
[----:B------:R-:W-:Y:S01]  /*21630*/  BSSY.RECONVERGENT B0, `(.L_x_368) ;  /* 0x0000005000007945 */ /* 0x000fe20003800200 */
[----:B-1----:R-:W-:-:S04]  /*21640*/  LOP3.LUT P2, RZ, R0, 0x1f, RZ, 0xc0, !PT ;  /* 0x0000001f00ff7812 */ /* 0x002fc8000784c0ff */
[----:B------:R-:W-:-:S13]  /*21650*/  PLOP3.LUT P2, PT, P2, P0, PT, 0x8f, 0xf8 ;  /* 0x0000000000f8781c */ /* 0x000fda0001741177 */
[----:B------:R-:W-:Y:S05]  /*21660*/  @P2 BRA `(.L_x_369) ;  /* 0x0000000000042947 */ /* 0x000fea0003800000 */
[----:B------:R-:W-:Y:S05]  /*21670*/  BPT.TRAP 0x1 ;  /* 0x000000040000795c */ /* 0x000fea0000300000 */
.L_x_369:
[----:B------:R-:W-:Y:S05]  /*21680*/  BSYNC.RECONVERGENT B0 ;  /* 0x0000000000007941 */ /* 0x000fea0003800200 */
.L_x_368:
[----:B------:R-:W-:Y:S02]  /*21690*/  ULEA UR16, UR15, UR8, 0xf ;  /* 0x000000080f107291 */ /* 0x000fe4000f8e78ff */
[----:B------:R-:W-:Y:S02]  /*216a0*/  UIADD3 UR30, UP2, UPT, UR4, 0x180, URZ ;  /* 0x00000180041e7890 */ /* 0x000fe4000ff5e0ff */
[----:B------:R-:W-:Y:S02]  /*216b0*/  USHF.L.U32 UR43, UR6, 0x6, URZ ;  /* 0x00000006062b7899 */ /* 0x000fe400080006ff */
[----:B------:R-:W-:Y:S02]  /*216c0*/  UIADD3 UR41, UPT, UPT, UR41, 0x58020, URZ ;  /* 0x0005802029297890 */ /* 0x000fe4000fffe0ff */
[----:B------:R-:W-:Y:S02]  /*216d0*/  UIADD3 UR40, UPT, UPT, UR16, 0x20000, URZ ;  /* 0x0002000010287890 */ /* 0x000fe4000fffe0ff */
[----:B------:R-:W-:-:S02]  /*216e0*/  UIADD3.X UR31, UPT, UPT, URZ, UR5, URZ, UP2, !UPT ;  /* 0x00000005ff1f7290 */ /* 0x000fc400097fe4ff */
[----:B------:R-:W-:Y:S02]  /*216f0*/  UIADD3 UR32, UPT, UPT, UR16, 0x22000, URZ ;  /* 0x0002200010207890 */ /* 0x000fe4000fffe0ff */
[----:B------:R-:W-:Y:S02]  /*21700*/  UIADD3 UR24, UPT, UPT, UR16, 0x24000, URZ ;  /* 0x0002400010187890 */ /* 0x000fe4000fffe0ff */
[----:B------:R-:W-:Y:S02]  /*21710*/  UIADD3 UR16, UPT, UPT, UR16, 0x26000, URZ ;  /* 0x0002600010107890 */ /* 0x000fe4000fffe0ff */
[----:B------:R-:W-:Y:S01]  /*21720*/  UIADD3 UR9, UPT, UPT, UR15, 0x1, URZ ;  /* 0x000000010f097890 */ /* 0x000fe2000fffe0ff */
        /* <DEDUP_REMOVED lines=13> */
[----:B------:R-:W-:Y:S01]  /*21800*/  UTMALDG.4D [UR40], [UR30], desc[UR10] ;  /* 0x00000a281e0075b4 */ /* 0x000fe20008019000 */
[----:B------:R-:W-:Y:S01]  /*21810*/  UMOV UR25, UR41 ;  /* 0x0000002900197c82 */ /* 0x000fe20008000000 */
[----:B------:R-:W-:Y:S01]  /*21820*/  UMOV UR27, UR43 ;  /* 0x0000002b001b7c82 */ /* 0x000fe20008000000 */
[----:B------:R-:W-:Y:S01]  /*21830*/  UISETP.NE.AND UP2, UPT, UR9, 0x3, UPT ;  /* 0x000000030900788c */ /* 0x000fe2000bf45270 */
[----:B------:R-:W-:Y:S01]  /*21840*/  UMOV UR18, 0xc0 ;  /* 0x000000c000127882 */ /* 0x000fe20000000000 */
[----:B------:R-:W-:Y:S01]  /*21850*/  UMOV UR20, UR13 ;  /* 0x0000000d00147c82 */ /* 0x000fe20008000000 */
[----:B------:R-:W-:Y:S01]  /*21860*/  UMOV UR21, UR14 ;  /* 0x0000000e00157c82 */ /* 0x000fe20008000000 */
[----:B------:R-:W-:Y:S01]  /*21870*/  UTMALDG.4D [UR32], [UR30], desc[UR10] ;  /* 0x00000a201e0075b4 */ /* 0x000fe20008019000 */
[----:B------:R-:W-:Y:S01]  /*21880*/  UMOV UR17, UR41 ;  /* 0x0000002900117c82 */ /* 0x000fe20008000000 */
[----:B------:R-:W-:Y:S01]  /*21890*/  UMOV UR19, UR43 ;  /* 0x0000002b00137c82 */ /* 0x000fe20008000000 */
[----:B------:R-:W-:Y:S01]  /*218a0*/  USEL UR9, UR9, URZ, UP2 ;  /* 0x000000ff09097287 */ /* 0x000fe20009000000 */
[----:B------:R-:W-:Y:S01]  /*218b0*/  UTMALDG.4D [UR24], [UR30], desc[UR10] ;  /* 0x00000a181e0075b4 */ /* 0x000fe20008019000 */
[----:B------:R1:W-:Y:S02]  /*218c0*/  UTMALDG.4D [UR16], [UR30], desc[UR10] ;  /* 0x00000a101e0075b4 */ /* 0x0003e40008019000 */
[----:B-1----:R-:W-:-:S04]  /*218d0*/  USEL UR10, URZ, 0x1, UP2 ;  /* 0x00000001ff0a7887 */ /* 0x002fc80009000000 */
[----:B------:R-:W-:Y:S01]  /*218e0*/  ULOP3.LUT UR23, UR23, UR10, URZ, 0x3c, !UPT ;  /* 0x0000000a17177292 */ /* 0x000fe2000f8e3cff */
[----:B------:R-:W-:Y:S11]  /*218f0*/  BRA.U !UP0, `(.L_x_370) ;  /* 0x0000000108047547 */ /* 0x000ff6000b800000 */
[----:B------:R-:W-:Y:S05]  /*21900*/  BPT.TRAP 0x1 ;  /* 0x000000040000795c */ /* 0x000fea0000300000 */
.L_x_370:
[----:B------:R-:W-:Y:S01]  /*21910*/  ULEA UR41, UR9, UR8, 0x3 ;  /* 0x0000000809297291 */ /* 0x000fe2000f8e18ff */
[----:B------:R-:W-:Y:S01]  /*21920*/  IMAD.U32 R3, RZ, RZ, UR23 ;  /* 0x00000017ff037e24 */ /* 0x000fe2000f8e00ff */
[----:B--2---:R-:W-:-:S04]  /*21930*/  @!P0 MOV R2, 0x8000 ;  /* 0x0000800000028802 */ /* 0x004fc80000000f00 */
[----:B------:R-:W-:-:S04]  /*21940*/  SHF.L.U32 R3, R3, 0x1f, RZ ;  /* 0x0000001f03037819 */ /* 0x000fc800000006ff */
[----:B------:R-:W1:Y:S02]  /*21950*/  SYNCS.PHASECHK.TRANS64.TRYWAIT P1, [UR41+0x58038], R3 ;  /* 0x05803803ff0075a7 */ /* 0x000e640008021129 */
[----:B-1----:R-:W-:Y:S05]  /*21960*/  @!P1 BRA `(.L_x_371) ;  /* 0x0000005400489947 */ /* 0x002fea0003800000 */
.L_x_489:
[----:B------:R2:W-:Y:S01]  /*21970*/  @!P0 SYNCS.ARRIVE.TRANS64 RZ, [UR41+0x58020], R2 ;  /* 0x05802002ffff89a7 */ /* 0x0005e20008000029 */
[----:B------:R-:W-:Y:S05]  /*21980*/  BRA.U !UP1, `(.L_x_372) ;  /* 0x0000000109047547 */ /* 0x000fea000b800000 */
[----:B------:R-:W-:Y:S05]  /*21990*/  BPT.TRAP 0x1 ;  /* 0x000000040000795c */ /* 0x000fea0000300000 */
.L_x_372:
[----:B------:R-:W-:Y:S04]  /*219a0*/  BSSY.RECONVERGENT B0, `(.L_x_373) ;  /* 0x0000003000007945 */ /* 0x000fe80003800200 */
[----:B------:R-:W-:Y:S05]  /*219b0*/  @P2 BRA `(.L_x_374) ;  /* 0x0000000000042947 */ /* 0x000fea0003800000 */
[----:B------:R-:W-:Y:S05]  /*219c0*/  BPT.TRAP 0x1 ;  /* 0x000000040000795c */ /* 0x000fea0000300000 */
.L_x_374:
[----:B------:R-:W-:Y:S05]  /*219d0*/  BSYNC.RECONVERGENT B0 ;  /* 0x0000000000007941 */ /* 0x000fea0003800200 */
.L_x_373:
        /* <DEDUP_REMOVED lines=33> */
[----:B------:R-:W-:Y:S01]  /*21bf0*/  UIADD3 UR9, UPT, UPT, UR6, 0x1, URZ ;  /* 0x0000000106097890 */ /* 0x000fe2000fffe0ff */
[----:B------:R-:W-:Y:S01]  /*21c00*/  UTMALDG.4D [UR24], [UR30], desc[UR10] ;  /* 0x00000a181e0075b4 */ /* 0x000fe20008019000 */
[----:B------:R3:W-:Y:S02]  /*21c10*/  UTMALDG.4D [UR16], [UR30], desc[UR10] ;  /* 0x00000a101e0075b4 */ /* 0x0007e40008019000 */
[----:B---3--:R-:W-:-:S02]  /*21c20*/  USEL UR11, URZ, 0x1, UP2 ;  /* 0x00000001ff0b7887 */ /* 0x008fc40009000000 */
[----:B------:R-:W-:Y:S02]  /*21c30*/  USEL UR10, UR12, URZ, UP2 ;  /* 0x000000ff0c0a7287 */ /* 0x000fe40009000000 */
[----:B------:R-:W-:Y:S01]  /*21c40*/  ULOP3.LUT UR23, UR23, UR11, URZ, 0x3c, !UPT ;  /* 0x0000000b17177292 */ /* 0x000fe2000f8e3cff */
[----:B------:R-:W-:Y:S11]  /*21c50*/  BRA.U !UP0, `(.L_x_375) ;  /* 0x0000000108047547 */ /* 0x000ff6000b800000 */
[----:B------:R-:W-:Y:S05]  /*21c60*/  BPT.TRAP 0x1 ;  /* 0x000000040000795c */ /* 0x000fea0000300000 */
.L_x_375:
[----:B------:R-:W-:Y:S01]  /*21c70*/  ULEA UR41, UR10, UR8, 0x3 ;  /* 0x000000080a297291 */ /* 0x000fe2000f8e18ff */
[----:B-1----:R-:W-:Y:S01]  /*21c80*/  IMAD.U32 R3, RZ, RZ, UR23 ;  /* 0x00000017ff037e24 */ /* 0x002fe2000f8e00ff */
[----:B--2---:R-:W-:-:S04]  /*21c90*/  @!P0 MOV R2, 0x8000 ;  /* 0x0000800000028802 */ /* 0x004fc80000000f00 */
[----:B------:R-:W-:-:S04]  /*21ca0*/  SHF.L.U32 R3, R3, 0x1f, RZ ;  /* 0x0000001f03037819 */ /* 0x000fc800000006ff */
[----:B------:R-:W1:Y:S02]  /*21cb0*/  SYNCS.PHASECHK.TRANS64.TRYWAIT P1, [UR41+0x58038], R3 ;  /* 0x05803803ff0075a7 */ /* 0x000e640008021129 */
[----:B-1----:R-:W-:Y:S05]  /*21cc0*/  @!P1 BRA `(.L_x_376) ;  /* 0x0000005000889947 */ /* 0x002fea0003800000 */
.L_x_491:
[----:B------:R2:W-:Y:S01]  /*21cd0*/  @!P0 SYNCS.ARRIVE.TRANS64 RZ, [UR41+0x58020], R2 ;  /* 0x05802002ffff89a7 */ /* 0x0005e20008000029 */
[----:B------:R-:W-:Y:S05]  /*21ce0*/  BRA.U !UP1, `(.L_x_377) ;  /* 0x0000000109047547 */ /* 0x000fea000b800000 */
[----:B------:R-:W-:Y:S05]  /*21cf0*/  BPT.TRAP 0x1 ;  /* 0x000000040000795c */ /* 0x000fea0000300000 */
.L_x_377:
[----:B------:R-:W-:Y:S04]  /*21d00*/  BSSY.RECONVERGENT B0, `(.L_x_378) ;  /* 0x0000003000007945 */ /* 0x000fe80003800200 */
[----:B------:R-:W-:Y:S05]  /*21d10*/  @P2 BRA `(.L_x_379) ;  /* 0x0000000000042947 */ /* 0x000fea0003800000 */
[----:B------:R-:W-:Y:S05]  /*21d20*/  BPT.TRAP 0x1 ;  /* 0x000000040000795c */ /* 0x000fea0000300000 */
.L_x_379:
[----:B------:R-:W-:Y:S05]  /*21d30*/  BSYNC.RECONVERGENT B0 ;  /* 0x0000000000007941 */ /* 0x000fea0003800200 */
.L_x_378:
        /* <DEDUP_REMOVED lines=36> */
[----:B------:R-:W-:Y:S01]  /*21f80*/  ULOP3.LUT UR23, UR23, UR11, URZ, 0x3c, !UPT ;  /* 0x0000000b17177292 */ /* 0x000fe2000f8e3cff */
[----:B------:R3:W-:Y:S02]  /*21f90*/  UTMALDG.4D [UR16], [UR46], desc[UR30] ;  /* 0x00001e102e0075b4 */ /* 0x0007e40008019000 */
[----:B---3--:R-:W-:Y:S09]  /*21fa0*/  BRA.U !UP0, `(.L_x_380) ;  /* 0x0000000108047547 */ /* 0x008ff2000b800000 */
[----:B------:R-:W-:Y:S05]  /*21fb0*/  BPT.TRAP 0x1 ;  /* 0x000000040000795c */ /* 0x000fea0000300000 */
.L_x_380:
[----:B------:R-:W-:Y:S01]  /*21fc0*/  ULEA UR41, UR10, UR8, 0x3 ;  /* 0x000000080a297291 */ /* 0x000fe2000f8e18ff */
[----:B-1----:R-:W-:Y:S01]  /*21fd0*/  IMAD.U32 R3, RZ, RZ, UR23 ;  /* 0x00000017ff037e24 */ /* 0x002fe2000f8e00ff */
[----:B--2---:R-:W-:-:S04]  /*21fe0*/  @!P0 MOV R2, 0x8000 ;  /* 0x0000800000028802 */ /* 0x004fc80000000f00 */
[----:B------:R-:W-:-:S04]  /*21ff0*/  SHF.L.U32 R3, R3, 0x1f, RZ ;  /* 0x0000001f03037819 */ /* 0x000fc800000006ff */
[----:B------:R-:W1:Y:S02]  /*22000*/  SYNCS.PHASECHK.TRANS64.TRYWAIT P1, [UR41+0x58038], R3 ;  /* 0x05803803ff0075a7 */ /* 0x000e640008021129 */
[----:B-1----:R-:W-:Y:S05]  /*22010*/  @!P1 BRA `(.L_x_381) ;  /* 0x0000004c00cc9947 */ /* 0x002fea0003800000 */
.L_x_493:
[----:B------:R2:W-:Y:S01]  /*22020*/  @!P0 SYNCS.ARRIVE.TRANS64 RZ, [UR41+0x58020], R2 ;  /* 0x05802002ffff89a7 */ /* 0x0005e20008000029 */
[----:B------:R-:W-:Y:S05]  /*22030*/  BRA.U !UP1, `(.L_x_382) ;  /* 0x0000000109047547 */ /* 0x000fea000b800000 */
[----:B------:R-:W-:Y:S05]  /*22040*/  BPT.TRAP 0x1 ;  /* 0x000000040000795c */ /* 0x000fea0000300000 */
.L_x_382:
[----:B------:R-:W-:Y:S04]  /*22050*/  BSSY.RECONVERGENT B0, `(.L_x_383) ;  /* 0x0000003000007945 */ /* 0x000fe80003800200 */
[----:B------:R-:W-:Y:S05]  /*22060*/  @P2 BRA `(.L_x_384) ;  /* 0x0000000000042947 */ /* 0x000fea0003800000 */
[----:B------:R-:W-:Y:S05]  /*22070*/  BPT.TRAP 0x1 ;  /* 0x000000040000795c */ /* 0x000fea0000300000 */
.L_x_384:
[----:B------:R-:W-:Y:S05]  /*22080*/  BSYNC.RECONVERGENT B0 ;  /* 0x0000000000007941 */ /* 0x000fea0003800200 */
.L_x_383:
        /* <DEDUP_REMOVED lines=31> */
[----:B------:R-:W-:-:S02]  /*22280*/  UIADD3 UR10, UPT, UPT, UR10, 0x1, URZ ;  /* 0x000000010a0a7890 */ /* 0x000fc4000fffe0ff */
[----:B------:R-:W-:Y:S02]  /*22290*/  ULOP3.LUT UR11, UR7, 0xfffffffe, URZ, 0xc0, !UPT ;  /* 0xfffffffe070b7892 */ /* 0x000fe4000f8ec0ff */
[----:B------:R-:W-:Y:S02]  /*222a0*/  UISETP.NE.AND UP2, UPT, UR10, 0x3, UPT ;  /* 0x000000030a00788c */ /* 0x000fe4000bf45270 */
[----:B------:R-:W-:Y:S01]  /*222b0*/  UIADD3 UR6, UPT, UPT, UR6, 0x2, URZ ;  /* 0x0000000206067890 */ /* 0x000fe2000fffe0ff */
[----:B------:R3:W-:Y:S01]  /*222c0*/  UTMALDG.4D [UR24], [UR46], desc[UR30] ;  /* 0x00001e182e0075b4 */ /* 0x0007e20008019000 */
[----:B------:R-:W-:Y:S02]  /*222d0*/  USEL UR12, URZ, 0x1, UP2 ;  /* 0x00000001ff0c7887 */ /* 0x000fe40009000000 */
[----:B------:R-:W-:Y:S02]  /*222e0*/  USEL UR15, UR10, URZ, UP2 ;  /* 0x000000ff0a0f7287 */ /* 0x000fe40009000000 */
[----:B------:R-:W-:-:S02]  /*222f0*/  UISETP.NE.AND UP2, UPT, UR9, UR11, UPT ;  /* 0x0000000b0900728c */ /* 0x000fc4000bf45270 */
[----:B------:R-:W-:Y:S01]  /*22300*/  ULOP3.LUT UR23, UR23, UR12, URZ, 0x3c, !UPT ;  /* 0x0000000c17177292 */ /* 0x000fe2000f8e3cff */
[----:B------:R3:W-:Y:S06]  /*22310*/  UTMALDG.4D [UR16], [UR46], desc[UR30] ;  /* 0x00001e102e0075b4 */ /* 0x0007ec0008019000 */
[----:B---3--:R-:W-:Y:S05]  /*22320*/  BRA.U UP2, `(.L_x_385) ;  /* 0xfffffff102847547 */ /* 0x008fea000b83ffff */
[----:B------:R-:W-:Y:S02]  /*22330*/  USHF.L.U32 UR43, UR6, 0x6, URZ ;  /* 0x00000006062b7899 */ /* 0x000fe400080006ff */
.L_x_364:
[----:B------:R-:W-:-:S04]  /*22340*/  ULOP3.LUT UR7, UR7, 0x1, URZ, 0xc0, !UPT ;  /* 0x0000000107077892 */ /* 0x000fc8000f8ec0ff */
[----:B------:R-:W-:-:S09]  /*22350*/  UISETP.NE.U32.AND UP2, UPT, UR7, 0x1, UPT ;  /* 0x000000010700788c */ /* 0x000fd2000bf45070 */
[----:B------:R-:W-:Y:S05]  /*22360*/  BRA.U UP2, `(.L_x_339) ;  /* 0x0000000502a87547 */ /* 0x000fea000b800000 */
[----:B------:R-:W-:Y:S05]  /*22370*/  BRA.U !UP0, `(.L_x_386) ;  /* 0x0000000108047547 */ /* 0x000fea000b800000 */
[----:B------:R-:W-:Y:S05]  /*22380*/  BPT.TRAP 0x1 ;  /* 0x000000040000795c */ /* 0x000fea0000300000 */
.L_x_386:
[----:B------:R-:W-:Y:S01]  /*22390*/  ULEA UR41, UR15, UR8, 0x3 ;  /* 0x000000080f297291 */ /* 0x000fe2000f8e18ff */
[----:B-1----:R-:W-:Y:S01]  /*223a0*/  IMAD.U32 R3, RZ, RZ, UR23 ;  /* 0x00000017ff037e24 */ /* 0x002fe2000f8e00ff */
[----:B--2---:R-:W-:-:S04]  /*223b0*/  @!P0 MOV R2, 0x8000 ;  /* 0x0000800000028802 */ /* 0x004fc80000000f00 */
[----:B------:R-:W-:-:S04]  /*223c0*/  SHF.L.U32 R3, R3, 0x1f, RZ ;  /* 0x0000001f03037819 */ /* 0x000fc800000006ff */
[----:B------:R-:W1:Y:S02]  /*223d0*/  SYNCS.PHASECHK.TRANS64.TRYWAIT P1, [UR41+0x58038], R3 ;  /* 0x05803803ff0075a7 */ /* 0x000e640008021129 */
[----:B-1----:R-:W-:Y:S05]  /*223e0*/  @!P1 BRA `(.L_x_387) ;  /* 0x0000004800f09947 */ /* 0x002fea0003800000 */
.L_x_495:
[----:B------:R2:W-:Y:S01]  /*223f0*/  @!P0 SYNCS.ARRIVE.TRANS64 RZ, [UR41+0x58020], R2 ;  /* 0x05802002ffff89a7 */ /* 0x0005e20008000029 */
[----:B------:R-:W-:Y:S05]  /*22400*/  BRA.U !UP1, `(.L_x_388) ;  /* 0x0000000109047547 */ /* 0x000fea000b800000 */
[----:B------:R-:W-:Y:S05]  /*22410*/  BPT.TRAP 0x1 ;  /* 0x000000040000795c */ /* 0x000fea0000300000 */
.L_x_388:
[----:B------:R-:W-:Y:S04]  /*22420*/  BSSY.RECONVERGENT B0, `(.L_x_389) ;  /* 0x0000003000007945 */ /* 0x000fe80003800200 */
[----:B------:R-:W-:Y:S05]  /*22430*/  @P2 BRA `(.L_x_390) ;  /* 0x0000000000042947 */ /* 0x000fea0003800000 */
[----:B------:R-:W-:Y:S05]  /*22440*/  BPT.TRAP 0x1 ;  /* 0x000000040000795c */ /* 0x000fea0000300000 */
.L_x_390:
[----:B------:R-:W-:Y:S05]  /*22450*/  BSYNC.RECONVERGENT B0 ;  /* 0x0000000000007941 */ /* 0x000fea0003800200 */
.L_x_389:
[----:B------:R-:W-:Y:S02]  /*22460*/  ULEA UR16, UR15, UR8, 0xf ;  /* 0x000000080f107291 */ /* 0x000fe4000f8e78ff */
[----:B------:R-:W-:Y:S02]  /*22470*/  UIADD3 UR10, UP2, UPT, UR4, 0x180, URZ ;  /* 0x00000180040a7890 */ /* 0x000fe4000ff5e0ff */
[----:B------:R-:W-:Y:S02]  /*22480*/  UIADD3 UR41, UPT, UPT, UR41, 0x58020, URZ ;  /* 0x0005802029297890 */ /* 0x000fe4000fffe0ff */
[----:B------:R-:W-:Y:S02]  /*22490*/  UIADD3 UR40, UPT, UPT, UR16, 0x20000, URZ ;  /* 0x0002000010287890 */ /* 0x000fe4000fffe0ff */
[----:B------:R-:W-:Y:S02]  /*224a0*/  UIADD3.X UR11, UPT, UPT, URZ, UR5, URZ, UP2, !UPT ;  /* 0x00000005ff0b7290 */ /* 0x000fe400097fe4ff */
[----:B------:R-:W-:-:S02]  /*224b0*/  UIADD3 UR32, UPT, UPT, UR16, 0x22000, URZ ;  /* 0x0002200010207890 */ /* 0x000fc4000fffe0ff */
        /* <DEDUP_REMOVED lines=17> */
[----:B------:R-:W-:Y:S01]  /*225d0*/  UTMALDG.4D [UR40], [UR10], desc[UR6] ;  /* 0x000006280a0075b4 */ /* 0x000fe20008019000 */
[----:B------:R-:W-:Y:S01]  /*225e0*/  UMOV UR25, UR41 ;  /* 0x0000002900197c82 */ /* 0x000fe20008000000 */
[----:B------:R-:W-:Y:S01]  /*225f0*/  UISETP.NE.AND UP2, UPT, UR15, 0x3, UPT ;  /* 0x000000030f00788c */ /* 0x000fe2000bf45270 */
[----:B------:R-:W-:Y:S01]  /*22600*/  UMOV UR18, 0xc0 ;  /* 0x000000c000127882 */ /* 0x000fe20000000000 */
[----:B------:R-:W-:Y:S01]  /*22610*/  UMOV UR19, UR43 ;  /* 0x0000002b00137c82 */ /* 0x000fe20008000000 */
[----:B------:R-:W-:Y:S01]  /*22620*/  UMOV UR20, UR13 ;  /* 0x0000000d00147c82 */ /* 0x000fe20008000000 */
[----:B------:R-:W-:Y:S01]  /*22630*/  UMOV UR21, UR14 ;  /* 0x0000000e00157c82 */ /* 0x000fe20008000000 */
[----:B------:R-:W-:Y:S01]  /*22640*/  UTMALDG.4D [UR32], [UR10], desc[UR6] ;  /* 0x000006200a0075b4 */ /* 0x000fe20008019000 */
[----:B------:R-:W-:Y:S01]  /*22650*/  UMOV UR17, UR41 ;  /* 0x0000002900117c82 */ /* 0x000fe20008000000 */
[----:B------:R-:W-:Y:S01]  /*22660*/  UTMALDG.4D [UR24], [UR10], desc[UR6] ;  /* 0x000006180a0075b4 */ /* 0x000fe20008019000 */
[----:B------:R3:W-:Y:S02]  /*22670*/  UTMALDG.4D [UR16], [UR10], desc[UR6] ;  /* 0x000006100a0075b4 */ /* 0x0007e40008019000 */
[----:B---3--:R-:W-:-:S02]  /*22680*/  USEL UR7, URZ, 0x1, UP2 ;  /* 0x00000001ff077887 */ /* 0x008fc40009000000 */
[----:B------:R-:W-:Y:S02]  /*22690*/  USEL UR6, UR15, URZ, UP2 ;  /* 0x000000ff0f067287 */ /* 0x000fe40009000000 */
[----:B------:R-:W-:Y:S01]  /*226a0*/  ULOP3.LUT UR23, UR23, UR7, URZ, 0x3c, !UPT ;  /* 0x0000000717177292 */ /* 0x000fe2000f8e3cff */
[----:B------:R-:W-:Y:S11]  /*226b0*/  BRA.U !UP0, `(.L_x_391) ;  /* 0x0000000108047547 */ /* 0x000ff6000b800000 */
[----:B------:R-:W-:Y:S05]  /*226c0*/  BPT.TRAP 0x1 ;  /* 0x000000040000795c */ /* 0x000fea0000300000 */
.L_x_391:
[----:B------:R-:W-:Y:S01]  /*226d0*/  ULEA UR33, UR6, UR8, 0x3 ;  /* 0x0000000806217291 */ /* 0x000fe2000f8e18ff */
[----:B-1----:R-:W-:Y:S01]  /*226e0*/  IMAD.U32 R3, RZ, RZ, UR23 ;  /* 0x00000017ff037e24 */ /* 0x002fe2000f8e00ff */
[----:B--2---:R-:W-:-:S04]  /*226f0*/  @!P0 MOV R2, 0x8000 ;  /* 0x0000800000028802 */ /* 0x004fc80000000f00 */
[----:B------:R-:W-:-:S04]  /*22700*/  SHF.L.U32 R3, R3, 0x1f, RZ ;  /* 0x0000001f03037819 */ /* 0x000fc800000006ff */
[----:B------:R-:W1:Y:S02]  /*22710*/  SYNCS.PHASECHK.TRANS64.TRYWAIT P1, [UR33+0x58038], R3 ;  /* 0x05803803ff0075a7 */ /* 0x000e640008021121 */
[----:B-1----:R-:W-:Y:S05]  /*22720*/  @!P1 BRA `(.L_x_392) ;  /* 0x0000004800389947 */ /* 0x002fea0003800000 */
.L_x_497:
[----:B------:R2:W-:Y:S01]  /*22730*/  @!P0 SYNCS.ARRIVE.TRANS64 RZ, [UR33+0x58020], R2 ;  /* 0x05802002ffff89a7 */ /* 0x0005e20008000021 */
[----:B------:R-:W-:Y:S05]  /*22740*/  BRA.U !UP1, `(.L_x_393) ;  /* 0x0000000109047547 */ /* 0x000fea000b800000 */
[----:B------:R-:W-:Y:S05]  /*22750*/  BPT.TRAP 0x1 ;  /* 0x000000040000795c */ /* 0x000fea0000300000 */
.L_x_393:
[----:B------:R-:W-:Y:S04]  /*22760*/  BSSY.RECONVERGENT B0, `(.L_x_394) ;  /* 0x0000003000007945 */ /* 0x000fe80003800200 */
[----:B------:R-:W-:Y:S05]  /*22770*/  @P2 BRA `(.L_x_395) ;  /* 0x0000000000042947 */ /* 0x000fea0003800000 */
[----:B------:R-:W-:Y:S05]  /*22780*/  BPT.TRAP 0x1 ;  /* 0x000000040000795c */ /* 0x000fea0000300000 */
.L_x_395:
[----:B------:R-:W-:Y:S05]  /*22790*/  BSYNC.RECONVERGENT B0 ;  /* 0x0000000000007941 */ /* 0x000fea0003800200 */
.L_x_394:
[----:B------:R-:W-:Y:S02]  /*227a0*/  ULEA UR8, UR6, UR8, 0xf ;  /* 0x0000000806087291 */ /* 0x000fe4000f8e78ff */
[----:B------:R-:W-:Y:S02]  /*227b0*/  UIADD3 UR40, UP2, UPT, UR4, 0x280, URZ ;  /* 0x0000028004287890 */ /* 0x000fe4000ff5e0ff */
        /* <DEDUP_REMOVED lines=28> */
[----:B------:R-:W-:Y:S01]  /*22980*/  UIADD3 UR6, UPT, UPT, UR6, 0x1, URZ ;  /* 0x0000000106067890 */ /* 0x000fe2000fffe0ff */
[----:B------:R3:W-:Y:S03]  /*22990*/  UTMALDG.4D [UR24], [UR40], desc[UR30] ;  /* 0x00001e18280075b4 */ /* 0x0007e60008019000 */
[----:B------:R-:W-:-:S04]  /*229a0*/  UISETP.NE.AND UP2, UPT, UR6, 0x3, UPT ;  /* 0x000000030600788c */ /* 0x000fc8000bf45270 */
[----:B------:R-:W-:Y:S01]  /*229b0*/  USEL UR7, URZ, 0x1, UP2 ;  /* 0x00000001ff077887 */ /* 0x000fe20009000000 */
[----:B------:R3:W-:Y:S01]  /*229c0*/  UTMALDG.4D [UR16], [UR40], desc[UR30] ;  /* 0x00001e10280075b4 */ /* 0x0007e20008019000 */
[----:B------:R-:W-:Y:S02]  /*229d0*/  USEL UR15, UR6, URZ, UP2 ;  /* 0x000000ff060f7287 */ /* 0x000fe40009000000 */
[----:B------:R-:W-:Y:S01]  /*229e0*/  ULOP3.LUT UR23, UR23, UR7, URZ, 0x3c, !UPT ;  /* 0x0000000717177292 */ /* 0x000fe2000f8e3cff */
[----:B------:R3:W-:Y:S02]  /*229f0*/  UTMALDG.4D [UR8], [UR40], desc[UR30] ;  /* 0x00001e08280075b4 */ /* 0x0007e40008019000 */
[----:B---3--:R-:W-:-:S09]  /*22a00*/  NOP ;  /* 0x0000000000007918 */ /* 0x008fd20000000000 */
.L_x_339:
[----:B------:R-:W3:Y:S01]  /*22a10*/  LDCU UR7, c[0x0][0x370] ;  /* 0x00006e00ff0777ac */ /* 0x000ee20008000800 */
[----:B------:R-:W4:Y:S01]  /*22a20*/  LDCU UR6, c[0x0][0x900] ;  /* 0x00012000ff0677ac */ /* 0x000f220008000800 */
[----:B---3--:R-:W-:-:S04]  /*22a30*/  UIADD3 UR39, UPT, UPT, UR7, UR39, URZ ;  /* 0x0000002707277290 */ /* 0x008fc8000fffe0ff */
[----:B----4-:R-:W-:-:S09]  /*22a40*/  UISETP.GE.AND UP2, UPT, UR39, UR6, UPT ;  /* 0x000000062700728c */ /* 0x010fd2000bf46270 */
[----:B------:R-:W-:Y:S05]  /*22a50*/  BRA.U !UP2, `(.L_x_396) ;  /* 0xffffffd90a287547 */ /* 0x000fea000b83ffff */
[----:B-1----:R-:W-:Y:S05]  /*22a60*/  EXIT ;  /* 0x000000000000794d */ /* 0x002fea0003800000 */
.L_x_516:
[----:B------:R-:W-:-:S08]  /*22a70*/  NOP ;  /* 0x0000000000007918 */ /* 0x000fd00000000000 */
[----:B------:R-:W1:-:S00]  /*22a80*/  USETMAXREG.DEALLOC.CTAPOOL 0x20 ;  /* 0x00000020000079c8 */ /* 0x000e4000080e0500 */
[----:B-1----:R-:W1:Y:S02]  /*22a90*/  LDC R0, c[0x0][0x900] ;  /* 0x00024000ff007b82 */ /* 0x002e640000000800 */
[----:B-1----:R-:W-:-:S13]  /*22aa0*/  ISETP.LE.AND P0, PT, R0, UR39, PT ;  /* 0x0000002700007c0c */ /* 0x002fda000bf03270 */
[----:B------:R-:W-:Y:S05]  /*22ab0*/  @P0 EXIT ;  /* 0x000000000000094d */ /* 0x000fea0003800000 */
[----:B------:R-:W-:Y:S01]  /*22ac0*/  HFMA2 R2, -RZ, RZ, 0, 0 ;  /* 0x00000000ff027431 */ /* 0x000fe200000001ff */
[----:B------:R-:W-:Y:S01]  /*22ad0*/  PRMT R0, RZ, 0x7610, R0 ;  /* 0x00007610ff007816 */ /* 0x000fe20000000000 */
[----:B------:R-:W1:Y:S01]  /*22ae0*/  LDCU.64 UR62, c[0x0][0x348] ;  /* 0x00006900ff3e77ac */ /* 0x000e620008000a00 */
[----:B------:R-:W2:Y:S01]  /*22af0*/  LDCU UR22, c[0x0][0x900] ;  /* 0x00012000ff1677ac */ /* 0x000ea20008000800 */
[----:B------:R-:W3:Y:S01]  /*22b00*/  LDCU UR47, c[0x0][0x904] ;  /* 0x00012080ff2f77ac */ /* 0x000ee20008000800 */
[----:B------:R-:W4:Y:S01]  /*22b10*/  LDCU UR46, c[0x0][0x380] ;  /* 0x00007000ff2e77ac */ /* 0x000f220008000800 */
[----:B------:R-:W1:Y:S01]  /*22b20*/  LDCU UR31, c[0x0][0x38c] ;  /* 0x00007180ff1f77ac */ /* 0x000e620008000800 */
[----:B------:R-:W1:Y:S01]  /*22b30*/  LDCU UR54, c[0x0][0x91c] ;  /* 0x00012380ff3677ac */ /* 0x000e620008000800 */
[----:B------:R-:W1:Y:S01]  /*22b40*/  LDCU UR38, c[0x0][0x918] ;  /* 0x00012300ff2677ac */ /* 0x000e620008000800 */
[----:B------:R-:W1:Y:S01]  /*22b50*/  LDCU.64 UR14, c[0x0][0x908] ;  /* 0x00012100ff0e77ac */ /* 0x000e620008000a00 */
[----:B------:R-:W1:Y:S01]  /*22b60*/  LDCU.64 UR6, c[0x0][0x920] ;  /* 0x00012400ff0677ac */ /* 0x000e620008000a00 */
[----:B------:R-:W1:Y:S02]  /*22b70*/  LDCU.64 UR4, c[0x0][0x910] ;  /* 0x00012200ff0477ac */ /* 0x000e640008000a00 */
.L_x_408:
[----:B-1----:R-:W-:Y:S02]  /*22b80*/  UIMAD.WIDE.U32 UR10, UR39, UR14, URZ ;  /* 0x0000000e270a72a5 */ /* 0x002fe4000f8e00ff */
[----:B---3--:R-:W-:-:S05]  /*22b90*/  UISETP.NE.AND UP0, UPT, UR47, 0x1, UPT ;  /* 0x000000012f00788c */ /* 0x008fca000bf05270 */
[----:B------:R-:W-:Y:S02]  /*22ba0*/  UMOV UR10, UR11 ;  /* 0x0000000b000a7c82 */ /* 0x000fe40008000000 */
[----:B------:R-:W-:-:S04]  /*22bb0*/  USHF.R.U32.HI UR10, URZ, UR15, UR10 ;  /* 0x0000000fff0a7299 */ /* 0x000fc8000801160a */
[----:B------:R-:W-:Y:S02]  /*22bc0*/  USEL UR10, UR39, UR10, !UP0 ;  /* 0x0000000a270a7287 */ /* 0x000fe4000c000000 */
[----:B------:R-:W-:Y:S02]  /*22bd0*/  UISETP.NE.AND UP0, UPT, UR54, 0x1, UPT ;  /* 0x000000013600788c */ /* 0x000fe4000bf05270 */
[----:B------:R-:W-:Y:S02]  /*22be0*/  UIMAD.WIDE.U32 UR8, UR10, UR6, URZ ;  /* 0x000000060a0872a5 */ /* 0x000fe4000f8e00ff */
[----:B------:R-:W-:-:S04]  /*22bf0*/  UIADD3 UR11, UPT, UPT, -UR10, URZ, URZ ;  /* 0x000000ff0a0b7290 */ /* 0x000fc8000fffe1ff */
[----:B------:R-:W-:Y:S01]  /*22c00*/  UIMAD UR11, UR47, UR11, UR39 ;  /* 0x0000000b2f0b72a4 */ /* 0x000fe2000f8e0227 */
[----:B------:R-:W-:Y:S02]  /*22c10*/  UMOV UR8, UR9 ;  /* 0x0000000900087c82 */ /* 0x000fe40008000000 */
[----:B------:R-:W-:Y:S02]  /*22c20*/  USHF.R.U32.HI UR8, URZ, UR7, UR8 ;  /* 0x00000007ff087299 */ /* 0x000fe40008011608 */
[----:B------:R-:W-:Y:S02]  /*22c30*/  USHF.L.U32 UR12, UR11, 0x8, URZ ;  /* 0x000000080b0c7899 */ /* 0x000fe400080006ff */
[----:B------:R-:W-:Y:S02]  /*22c40*/  USEL UR8, UR10, UR8, !UP0 ;  /* 0x000000080a087287 */ /* 0x000fe4000c000000 */
[----:B----4-:R-:W-:Y:S02]  /*22c50*/  UISETP.GE.AND UP0, UPT, UR12, UR46, UPT ;  /* 0x0000002e0c00728c */ /* 0x010fe4000bf06270 */
[----:B------:R-:W-:Y:S01]  /*22c60*/  UIADD3 UR9, UPT, UPT, -UR8, URZ, URZ ;  /* 0x000000ff08097290 */ /* 0x000fe2000fffe1ff */
[----:B------:R-:W-:-:S03]  /*22c70*/  MOV R14, UR12 ;  /* 0x0000000c000e7c02 */ /* 0x000fc60008000f00 */
[----:B------:R-:W-:-:S06]  /*22c80*/  UIMAD UR9, UR54, UR9, UR10 ;  /* 0x00000009360972a4 */ /* 0x000fcc000f8e020a */
[----:B------:R-:W-:Y:S01]  /*22c90*/  MOV R15, UR9 ;  /* 0x00000009000f7c02 */ /* 0x000fe20008000f00 */
[----:B------:R-:W-:Y:S06]  /*22ca0*/  BRA.U UP0, `(.L_x_397) ;  /* 0x0000002d00a87547 */ /* 0x000fec000b800000 */
[----:B------:R-:W-:Y:S01]  /*22cb0*/  IMAD.U32 R4, RZ, RZ, UR31 ;  /* 0x0000001fff047e24 */ /* 0x000fe2000f8e00ff */
[----:B------:R-:W-:Y:S02]  /*22cc0*/  UIMAD.WIDE.U32 UR10, UR8, UR5, URZ ;  /* 0x00000005080a72a5 */ /* 0x000fe4000f8e00ff */
[----:B------:R-:W-:Y:S02]  /*22cd0*/  UISETP.NE.AND UP0, UPT, UR4, 0x1, UPT ;  /* 0x000000010400788c */ /* 0x000fe4000bf05270 */
[----:B------:R-:W-:-:S03]  /*22ce0*/  IABS R4, R4 ;  /* 0x0000000400047213 */ /* 0x000fc60000000000 */
[----:B------:R-:W-:Y:S01]  /*22cf0*/  UMOV UR9, UR11 ;  /* 0x0000000b00097c82 */ /* 0x000fe20008000000 */
[----:B------:R-:W1:Y:S01]  /*22d00*/  I2F.RP R0, R4 ;  /* 0x0000000400007306 */ /* 0x000e620000209400 */
[----:B------:R-:W-:-:S04]  /*22d10*/  USHF.R.U32.HI UR9, URZ, UR38, UR9 ;  /* 0x00000026ff097299 */ /* 0x000fc80008011609 */
[----:B------:R-:W-:Y:S02]  /*22d20*/  USEL UR9, UR8, UR9, !UP0 ;  /* 0x0000000908097287 */ /* 0x000fe4000c000000 */
[----:B------:R-:W-:Y:S02]  /*22d30*/  UISETP.NE.AND UP0, UPT, UR31, URZ, UPT ;  /* 0x000000ff1f00728c */ /* 0x000fe4000bf05270 */
[----:B------:R-:W-:-:S04]  /*22d40*/  UIADD3 UR9, UPT, UPT, -UR9, URZ, URZ ;  /* 0x000000ff09097290 */ /* 0x000fc8000fffe1ff */
[----:B------:R-:W-:Y:S01]  /*22d50*/  UIMAD UR8, UR4, UR9, UR8 ;  /* 0x00000009040872a4 */ /* 0x000fe2000f8e0208 */
[----:B-1----:R-:W1:Y:S03]  /*22d60*/  MUFU.RCP R6, R0 ;  /* 0x0000000000067308 */ /* 0x002e660000001000 */
[----:B------:R-:W-:-:S04]  /*22d70*/  ULOP3.LUT UR9, UR8, UR31, URZ, 0x3c, !UPT ;  /* 0x0000001f08097292 */ /* 0x000fc8000f8e3cff */
[----:B------:R-:W-:Y:S01]  /*22d80*/  UISETP.GE.AND UP1, UPT, UR9, URZ, UPT ;  /* 0x000000ff0900728c */ /* 0x000fe2000bf26270 */
[----:B-1----:R-:W-:Y:S02]  /*22d90*/  IADD3 R6, PT, PT, R6, 0xffffffe, RZ ;  /* 0x0ffffffe06067810 */ /* 0x002fe40007ffe0ff */
[----:B------:R-:W-:Y:S02]  /*22da0*/  MOV R0, UR8 ;  /* 0x0000000800007c02 */ /* 0x000fe40008000f00 */
[----:B------:R-:W1:Y:S02]  /*22db0*/  F2I.FTZ.U32.TRUNC.NTZ R7, R6 ;  /* 0x0000000600077305 */ /* 0x000e64000021f000 */
[----:B------:R-:W-:Y:S01]  /*22dc0*/  IABS R0, R0 ;  /* 0x0000000000007213 */ /* 0x000fe20000000000 */
[----:B-1----:R-:W-:Y:S02]  /*22dd0*/  IMAD.MOV R3, RZ, RZ, -R7 ;  /* 0x000000ffff037224 */ /* 0x002fe400078e0a07 */
        /* <DEDUP_REMOVED lines=10> */
[----:B------:R-:W-:Y:S01]  /*22e80*/  @P1 VIADD R5, R5, 0x1 ;  /* 0x0000000105051836 */ /* 0x000fe20000000000 */
[----:B------:R-:W-:-:S04]  /*22e90*/  ELECT P1, URZ, PT ;  /* 0x0000000000ff782f */ /* 0x000fc80003820000 */
[----:B------:R-:W-:-:S13]  /*22ea0*/  R2UR UR12, R5 ;  /* 0x00000000050c72ca */ /* 0x000fda00000e0000 */
[----:B------:R-:W-:Y:S02]  /*22eb0*/  @!UP1 UIADD3 UR12, UPT, UPT, -UR12, URZ, URZ ;  /* 0x000000ff0c0c9290 */ /* 0x000fe4000fffe1ff */
[----:B------:R-:W-:-:S04]  /*22ec0*/  @!UP0 ULOP3.LUT UR12, URZ, UR31, URZ, 0x33, !UPT ;  /* 0x0000001fff0c8292 */ /* 0x000fc8000f8e33ff */
[----:B------:R-:W-:Y:S02]  /*22ed0*/  UIADD3 UR9, UPT, UPT, -UR12, URZ, URZ ;  /* 0x000000ff0c097290 */ /* 0x000fe4000fffe1ff */
[----:B------:R-:W-:Y:S02]  /*22ee0*/  MOV R13, UR12 ;  /* 0x0000000c000d7c02 */ /* 0x000fe40008000f00 */
[----:B------:R-:W-:-:S06]  /*22ef0*/  UIMAD UR8, UR31, UR9, UR8 ;  /* 0x000000091f0872a4 */ /* 0x000fcc000f8e0208 */
[----:B------:R-:W-:Y:S01]  /*22f00*/  IMAD.U32 R12, RZ, RZ, UR8 ;  /* 0x00000008ff0c7e24 */ /* 0x000fe2000f8e00ff */
[----:B------:R-:W-:Y:S06]  /*22f10*/  BRA.U UP6, `(.L_x_398) ;  /* 0x0000000106047547 */ /* 0x000fec000b800000 */
[----:B--2---:R-:W-:Y:S05]  /*22f20*/  BPT.TRAP 0x1 ;  /* 0x000000040000795c */ /* 0x004fea0000300000 */
.L_x_398:
[----:B------:R-:W1:Y:S01]  /*22f30*/  S2UR UR30, SR_CgaCtaId ;  /* 0x00000000001e79c3 */ /* 0x000e620000008800 */
[----:B------:R-:W-:Y:S01]  /*22f40*/  UMOV UR23, 0x400 ;  /* 0x0000040000177882 */ /* 0x000fe20000000000 */
[----:B------:R-:W-:Y:S01]  /*22f50*/  SHF.L.U32 R0, R2, 0x1f, RZ ;  /* 0x0000001f02007819 */ /* 0x000fe200000006ff */
[----:B-1----:R-:W-:-:S09]  /*22f60*/  ULEA UR23, UR30, UR23, 0x18 ;  /* 0x000000171e177291 */ /* 0x002fd2000f8ec0ff */
[----:B------:R-:W1:Y:S02]  /*22f70*/  SYNCS.PHASECHK.TRANS64.TRYWAIT P0, [UR23+0x580b0], R0 ;  /* 0x0580b000ff0075a7 */ /* 0x000e640008001117 */
[----:B-1----:R-:W-:Y:S05]  /*22f80*/  @!P0 BRA `(.L_x_399) ;  /* 0x0000004000388947 */ /* 0x002fea0003800000 */
.L_x_499:
[----:B------:R-:W-:Y:S04]  /*22f90*/  BSSY.RECONVERGENT B0, `(.L_x_400) ;  /* 0x0000176000007945 */ /* 0x000fe80003800200 */
[----:B------:R-:W-:Y:S05]  /*22fa0*/  @!P1 BRA `(.L_x_401) ;  /* 0x0000001400d09947 */ /* 0x000fea0003800000 */
[----:B------:R-:W-:Y:S01]  /*22fb0*/  R2UR UR50, R14 ;  /* 0x000000000e3272ca */ /* 0x000fe200000e0000 */
[----:B------:R-:W-:Y:S01]  /*22fc0*/  UIADD3 UR70, UP0, UPT, UR62, 0x400, URZ ;  /* 0x000004003e467890 */ /* 0x000fe2000ff1e0ff */
[----:B------:R-:W-:Y:S01]  /*22fd0*/  MOV.SPILL R19, UR4 ;  /* 0x0000000400137c02 */ /* 0x000fe20009000f00 */
[----:B------:R3:W-:Y:S01]  /*22fe0*/  STL [R1+0x60], R0 ;  /* 0x0000600001007387 */ /* 0x0007e20000100800 */
[----:B------:R-:W-:Y:S01]  /*22ff0*/  R2UR UR51, R12 ;  /* 0x000000000c3372ca */ /* 0x000fe200000e0000 */
[----:B------:R-:W-:Y:S01]  /*23000*/  UIADD3 UR32, UPT, UPT, UR23, 0x3d000, URZ ;  /* 0x0003d00017207890 */ /* 0x000fe2000fffe0ff */
[----:B------:R-:W-:Y:S01]  /*23010*/  R2UR UR52, R13 ;  /* 0x000000000d3472ca */ /* 0x000fe200000e0000 */
[----:B------:R4:W-:Y:S01]  /*23020*/  STL [R1+0x64], R2 ;  /* 0x0000640201007387 */ /* 0x0009e20000100800 */
[----:B------:R-:W-:Y:S01]  /*23030*/  R2UR UR53, R15 ;  /* 0x000000000f3572ca */ /* 0x000fe200000e0000 */
[----:B------:R-:W-:Y:S01]  /*23040*/  UIADD3 UR48, UPT, UPT, UR23, 0x38000, URZ ;  /* 0x0003800017307890 */ /* 0x000fe2000fffe0ff */
[----:B------:R-:W-:Y:S01]  /*23050*/  MOV.SPILL R22, UR7 ;  /* 0x0000000700167c02 */ /* 0x000fe20009000f00 */
[----:B------:R2:W-:Y:S01]  /*23060*/  STL [R1+0x68], R14 ;  /* 0x0000680e01007387 */ /* 0x0005e20000100800 */
[----:B------:R-:W-:Y:S01]  /*23070*/  UIADD3.X UR71, UPT, UPT, URZ, UR63, URZ, UP0, !UPT ;  /* 0x0000003fff477290 */ /* 0x000fe200087fe4ff */
[----:B------:R-:W-:Y:S01]  /*23080*/  MOV.SPILL R21, UR6 ;  /* 0x0000000600157c02 */ /* 0x000fe20009000f00 */
[----:B------:R-:W-:Y:S01]  /*23090*/  UIADD3 UR4, UPT, UPT, UR50, 0x10, URZ ;  /* 0x0000001032047890 */ /* 0x000fe2000fffe0ff */
[----:B------:R2:W-:Y:S01]  /*230a0*/  STL [R1+0x6c], R12 ;  /* 0x00006c0c01007387 */ /* 0x0005e20000100800 */
[----:B------:R-:W-:Y:S01]  /*230b0*/  UIADD3 UR34, UPT, UPT, UR50, 0x28, URZ ;  /* 0x0000002832227890 */ /* 0x000fe2000fffe0ff */
[----:B------:R-:W-:Y:S01]  /*230c0*/  IMAD.U32 R5, RZ, RZ, UR51 ;  /* 0x00000033ff057e24 */ /* 0x000fe2000f8e00ff */
[----:B------:R-:W-:Y:S01]  /*230d0*/  UMOV UR35, UR51 ;  /* 0x0000003300237c82 */ /* 0x000fe20008000000 */
[----:B------:R-:W-:Y:S01]  /*230e0*/  IMAD.U32 R4, RZ, RZ, UR52 ;  /* 0x00000034ff047e24 */ /* 0x000fe2000f8e00ff */
[----:B------:R-:W-:Y:S01]  /*230f0*/  UMOV UR36, UR52 ;  /* 0x0000003400247c82 */ /* 0x000fe20008000000 */
[----:B------:R-:W-:Y:S01]  /*23100*/  IMAD.U32 R6, RZ, RZ, UR4 ;  /* 0x00000004ff067e24 */ /* 0x000fe2000f8e00ff */
[----:B------:R-:W-:Y:S01]  /*23110*/  UIADD3 UR4, UPT, UPT, UR50, 0x20, URZ ;  /* 0x0000002032047890 */ /* 0x000fe2000fffe0ff */
[----:B-1----:R-:W-:Y:S01]  /*23120*/  IMAD.U32 R3, RZ, RZ, UR53 ;  /* 0x00000035ff037e24 */ /* 0x002fe2000f8e00ff */
[----:B------:R-:W-:Y:S01]  /*23130*/  UMOV UR37, UR53 ;  /* 0x0000003500257c82 */ /* 0x000fe20008000000 */
[----:B------:R1:W-:Y:S01]  /*23140*/  STL [R1+0x70], R13 ;  /* 0x0000700d01007387 */ /* 0x0003e20000100800 */
[----:B------:R-:W-:Y:S01]  /*23150*/  UIADD3 UR10, UPT, UPT, UR50, 0x8, URZ ;  /* 0x00000008320a7890 */ /* 0x000fe2000fffe0ff */
[----:B------:R-:W-:Y:S01]  /*23160*/  IMAD.U32 R25, RZ, RZ, UR51 ;  /* 0x00000033ff197e24 */ /* 0x000fe2000f8e00ff */
[----:B---3--:R-:W-:Y:S01]  /*23170*/  MOV.SPILL R0, UR39 ;  /* 0x0000002700007c02 */ /* 0x008fe20009000f00 */
[----:B------:R-:W-:Y:S01]  /*23180*/  IMAD.U32 R26, RZ, RZ, UR4 ;  /* 0x00000004ff1a7e24 */ /* 0x000fe2000f8e00ff */
[----:B------:R-:W-:Y:S01]  /*23190*/  UIADD3 UR4, UPT, UPT, UR50, 0x30, URZ ;  /* 0x0000003032047890 */ /* 0x000fe2000fffe0ff */
[----:B------:R-:W-:Y:S01]  /*231a0*/  IMAD.U32 R24, RZ, RZ, UR52 ;  /* 0x00000034ff187e24 */ /* 0x000fe2000f8e00ff */
[----:B------:R-:W-:Y:S01]  /*231b0*/  UIADD3 UR8, UPT, UPT, UR23, 0x39000, URZ ;  /* 0x0003900017087890 */ /* 0x000fe2000fffe0ff */
[----:B----4-:R-:W-:Y:S01]  /*231c0*/  MOV.SPILL R2, UR34 ;  /* 0x0000002200027c02 */ /* 0x010fe20009000f00 */
[----:B------:R3:W-:Y:S01]  /*231d0*/  STL [R1+0x10], R0 ;  /* 0x0000100001007387 */ /* 0x0007e20000100800 */
[----:B------:R-:W-:Y:S01]  /*231e0*/  R2UR UR34, R6 ;  /* 0x00000000062272ca */ /* 0x000fe200000e0000 */
[----:B------:R-:W-:Y:S01]  /*231f0*/  IMAD.U32 R18, RZ, RZ, UR4 ;  /* 0x00000004ff127e24 */ /* 0x000fe2000f8e00ff */
[----:B------:R-:W-:Y:S01]  /*23200*/  UIADD3 UR4, UPT, UPT, UR50, 0x38, URZ ;  /* 0x0000003832047890 */ /* 0x000fe2000fffe0ff */
[----:B--2---:R-:W-:Y:S01]  /*23210*/  MOV.SPILL R14, UR35 ;  /* 0x00000023000e7c02 */ /* 0x004fe20009000f00 */
[----:B------:R-:W-:Y:S01]  /*23220*/  UMOV UR49, URZ ;  /* 0x000000ff00317c82 */ /* 0x000fe20008000000 */
[----:B------:R-:W-:Y:S01]  /*23230*/  MOV.SPILL R12, UR36 ;  /* 0x00000024000c7c02 */ /* 0x000fe20009000f00 */
[----:B------:R-:W-:Y:S01]  /*23240*/  UMOV UR11, UR51 ;  /* 0x00000033000b7c82 */ /* 0x000fe20008000000 */
[----:B------:R-:W-:Y:S01]  /*23250*/  R2UR UR35, R5 ;  /* 0x00000000052372ca */ /* 0x000fe200000e0000 */
[----:B------:R-:W-:Y:S01]  /*23260*/  IMAD.U32 R17, RZ, RZ, UR4 ;  /* 0x00000004ff117e24 */ /* 0x000fe2000f8e00ff */
[----:B------:R-:W-:Y:S01]  /*23270*/  R2UR UR36, R4 ;  /* 0x00000000042472ca */ /* 0x000fe200000e0000 */
[----:B------:R-:W-:Y:S01]  /*23280*/  UIADD3 UR4, UPT, UPT, UR50, 0x40, URZ ;  /* 0x0000004032047890 */ /* 0x000fe2000fffe0ff */
[----:B------:R-:W-:Y:S01]  /*23290*/  UTMASTG.5D [UR48], [UR70] ;  /* 0x00000030460073b5 */ /* 0x000fe20008020000 */
[----:B------:R-:W-:Y:S01]  /*232a0*/  UMOV UR12, UR52 ;  /* 0x00000034000c7c82 */ /* 0x000fe20008000000 */
[----:B------:R-:W-:Y:S01]  /*232b0*/  UMOV UR13, UR53 ;  /* 0x00000035000d7c82 */ /* 0x000fe20008000000 */
[----:B------:R-:W-:Y:S01]  /*232c0*/  UMOV UR9, UR49 ;  /* 0x0000003100097c82 */ /* 0x000fe20008000000 */
[----:B-1----:R-:W-:Y:S01]  /*232d0*/  MOV.SPILL R13, UR37 ;  /* 0x00000025000d7c02 */ /* 0x002fe20009000f00 */
[----:B------:R-:W-:Y:S01]  /*232e0*/  UMOV UR7, UR50 ;  /* 0x0000003200077c82 */ /* 0x000fe20008000000 */
[----:B------:R-:W-:Y:S01]  /*232f0*/  R2UR UR37, R3 ;  /* 0x00000000032572ca */ /* 0x000fe200000e0000 */
[----:B------:R-:W-:Y:S01]  /*23300*/  UMOV UR6, UR10 ;  /* 0x0000000a00067c82 */ /* 0x000fe20008000000 */
[----:B------:R1:W-:Y:S01]  /*23310*/  UTMASTG.5D [UR8], [UR70] ;  /* 0x00000008460073b5 */ /* 0x0003e20008020000 */
[----:B------:R-:W-:Y:S01]  /*23320*/  UIADD3 UR58, UPT, UPT, UR7, 0x58, URZ ;  /* 0x00000058073a7890 */ /* 0x000fe2000fffe0ff */
[----:B------:R-:W-:Y:S01]  /*23330*/  MOV.SPILL R27, UR14 ;  /* 0x0000000e001b7c02 */ /* 0x000fe20009000f00 */
[----:B------:R-:W-:Y:S01]  /*23340*/  IMAD.U32 R16, RZ, RZ, UR4 ;  /* 0x00000004ff107e24 */ /* 0x000fe2000f8e00ff */
[----:B------:R-:W-:Y:S01]  /*23350*/  UMOV UR30, UR51 ;  /* 0x00000033001e7c82 */ /* 0x000fe20008000000 */
[----:B---3--:R-:W-:Y:S01]  /*23360*/  MOV.SPILL R0, UR32 ;  /* 0x0000002000007c02 */ /* 0x008fe20009000f00 */
[----:B------:R-:W-:Y:S01]  /*23370*/  UIADD3 UR32, UPT, UPT, UR23, 0x3a000, URZ ;  /* 0x0003a00017207890 */ /* 0x000fe2000fffe0ff */
[----:B------:R-:W-:Y:S01]  /*23380*/  MOV.SPILL R20, UR5 ;  /* 0x0000000500147c02 */ /* 0x000fe20009000f00 */
[----:B------:R-:W-:Y:S01]  /*23390*/  UMOV UR22, UR52 ;  /* 0x0000003400167c82 */ /* 0x000fe20008000000 */
[----:B------:R-:W-:Y:S01]  /*233a0*/  UMOV UR55, UR53 ;  /* 0x0000003500377c82 */ /* 0x000fe20008000000 */
[----:B------:R-:W-:Y:S01]  /*233b0*/  UMOV UR59, UR30 ;  /* 0x0000001e003b7c82 */ /* 0x000fe20008000000 */
[----:B------:R-:W-:Y:S01]  /*233c0*/  UMOV UR5, UR34 ;  /* 0x0000002200057c82 */ /* 0x000fe20008000000 */
[----:B------:R-:W-:Y:S01]  /*233d0*/  UMOV UR60, UR22 ;  /* 0x00000016003c7c82 */ /* 0x000fe20008000000 */
[----:B------:R-:W-:Y:S01]  /*233e0*/  UMOV UR61, UR55 ;  /* 0x00000037003d7c82 */ /* 0x000fe20008000000 */
[----:B------:R-:W-:Y:S01]  /*233f0*/  R2UR.FILL UR14, R27 ;  /* 0x000000001b0e72ca */ /* 0x000fe200004e0000 */
[----:B------:R-:W-:Y:S01]  /*23400*/  IMAD.U32 R23, RZ, RZ, UR53 ;  /* 0x00000035ff177e24 */ /* 0x000fe2000f8e00ff */
[----:B------:R-:W-:Y:S01]  /*23410*/  MOV.SPILL R27, UR61 ;  /* 0x0000003d001b7c02 */ /* 0x000fe20009000f00 */
[----:B------:R-:W-:Y:S01]  /*23420*/  IMAD.U32 R8, RZ, RZ, UR51 ;  /* 0x00000033ff087e24 */ /* 0x000fe2000f8e00ff */
[----:B------:R-:W-:Y:S01]  /*23430*/  R2UR UR61, R3 ;  /* 0x00000000033d72ca */ /* 0x000fe200000e0000 */
[----:B------:R-:W-:Y:S01]  /*23440*/  IMAD.U32 R7, RZ, RZ, UR52 ;  /* 0x00000034ff077e24 */ /* 0x000fe2000f8e00ff */
[----:B------:R-:W-:Y:S01]  /*23450*/  UIADD3 UR42, UPT, UPT, UR50, 0x18, URZ ;  /* 0x00000018322a7890 */ /* 0x000fe2000fffe0ff */
[----:B------:R-:W-:Y:S01]  /*23460*/  IMAD.U32 R6, RZ, RZ, UR53 ;  /* 0x00000035ff067e24 */ /* 0x000fe2000f8e00ff */
[----:B------:R-:W-:Y:S01]  /*23470*/  UIADD3 UR40, UPT, UPT, UR23, 0x3b000, URZ ;  /* 0x0003b00017287890 */ /* 0x000fe2000fffe0ff */
[----:B------:R-:W-:Y:S01]  /*23480*/  IMAD.U32 R11, RZ, RZ, UR51 ;  /* 0x00000033ff0b7e24 */ /* 0x000fe2000f8e00ff */
[----:B------:R-:W-:Y:S01]  /*23490*/  UMOV UR43, UR51 ;  /* 0x00000033002b7c82 */ /* 0x000fe20008000000 */
[----:B------:R-:W-:Y:S01]  /*234a0*/  UMOV UR44, UR52 ;  /* 0x00000034002c7c82 */ /* 0x000fe20008000000 */
[----:B------:R-:W-:Y:S01]  /*234b0*/  UMOV UR45, UR53 ;  /* 0x00000035002d7c82 */ /* 0x000fe20008000000 */
[----:B------:R-:W-:Y:S01]  /*234c0*/  IMAD.U32 R10, RZ, RZ, UR52 ;  /* 0x00000034ff0a7e24 */ /* 0x000fe2000f8e00ff */
[----:B------:R-:W-:Y:S01]  /*234d0*/  UIADD3 UR56, UPT, UPT, UR23, 0x43000, URZ ;  /* 0x0004300017387890 */ /* 0x000fe2000fffe0ff */
[----:B------:R-:W-:Y:S01]  /*234e0*/  IMAD.U32 R9, RZ, RZ, UR53 ;  /* 0x00000035ff097e24 */ /* 0x000fe2000f8e00ff */
[----:B------:R-:W-:Y:S01]  /*234f0*/  UIADD3 UR74, UPT, UPT, UR50, 0x48, URZ ;  /* 0x00000048324a7890 */ /* 0x000fe2000fffe0ff */
[----:B------:R-:W-:Y:S01]  /*23500*/  MOV.SPILL R28, UR15 ;  /* 0x0000000f001c7c02 */ /* 0x000fe20009000f00 */
[----:B------:R-:W-:Y:S01]  /*23510*/  UIADD3 UR72, UPT, UPT, UR23, 0x41000, URZ ;  /* 0x0004100017487890 */ /* 0x000fe2000fffe0ff */
[----:B------:R-:W-:Y:S01]  /*23520*/  MOV.SPILL R29, UR63 ;  /* 0x0000003f001d7c02 */ /* 0x000fe20009000f00 */
[----:B------:R-:W-:Y:S01]  /*23530*/  UIADD3 UR66, UPT, UPT, UR50, 0x50, URZ ;  /* 0x0000005032427890 */ /* 0x000fe2000fffe0ff */
[----:B------:R-:W-:Y:S01]  /*23540*/  R2UR.FILL UR15, R28 ;  /* 0x000000001c0f72ca */ /* 0x000fe200004e0000 */
[----:B------:R-:W-:Y:S01]  /*23550*/  UIADD3 UR64, UPT, UPT, UR23, 0x42000, URZ ;  /* 0x0004200017407890 */ /* 0x000fe2000fffe0ff */
[----:B------:R-:W-:Y:S01]  /*23560*/  MOV.SPILL R28, UR62 ;  /* 0x0000003e001c7c02 */ /* 0x000fe20009000f00 */
[----:B-1----:R-:W-:Y:S01]  /*23570*/  UMOV UR10, URZ ;  /* 0x000000ff000a7c82 */ /* 0x002fe20008000000 */
[----:B------:R-:W-:Y:S01]  /*23580*/  UIADD3 UR50, UPT, UPT, UR7, 0x60, URZ ;  /* 0x0000006007327890 */ /* 0x000fe2000fffe0ff */
[----:B------:R-:W-:Y:S01]  /*23590*/  UMOV UR33, UR10 ;  /* 0x0000000a00217c82 */ /* 0x000fe20008000000 */
[----:B------:R-:W-:Y:S01]  /*235a0*/  UMOV UR41, UR10 ;  /* 0x0000000a00297c82 */ /* 0x000fe20008000000 */
[----:B------:R1:W-:Y:S01]  /*235b0*/  UTMASTG.5D [UR32], [UR70] ;  /* 0x00000020460073b5 */ /* 0x0003e20008020000 */
[----:B------:R-:W-:Y:S01]  /*235c0*/  UIADD3 UR48, UPT, UPT, UR23, 0x44000, URZ ;  /* 0x0004400017307890 */ /* 0x000fe2000fffe0ff */
[----:B------:R-:W-:Y:S01]  /*235d0*/  UMOV UR4, UR42 ;  /* 0x0000002a00047c82 */ /* 0x000fe20008000000 */
[----:B------:R-:W-:-:S02]  /*235e0*/  UIADD3 UR26, UPT, UPT, UR7, 0x78, URZ ;  /* 0x00000078071a7890 */ /* 0x000fc4000fffe0ff */
[----:B------:R-:W-:Y:S01]  /*235f0*/  UIADD3 UR24, UPT, UPT, UR23, 0x47000, URZ ;  /* 0x0004700017187890 */ /* 0x000fe2000fffe0ff */
[----:B------:R2:W-:Y:S01]  /*23600*/  UTMASTG.5D [UR40], [UR70] ;  /* 0x00000028460073b5 */ /* 0x0005e20008020000 */
[----:B------:R-:W-:Y:S01]  /*23610*/  UMOV UR75, UR51 ;  /* 0x00000033004b7c82 */ /* 0x000fe20008000000 */
[----:B------:R-:W-:Y:S01]  /*23620*/  UMOV UR76, UR52 ;  /* 0x00000034004c7c82 */ /* 0x000fe20008000000 */
[----:B------:R-:W-:Y:S01]  /*23630*/  UMOV UR77, UR53 ;  /* 0x00000035004d7c82 */ /* 0x000fe20008000000 */
[----:B------:R-:W-:Y:S01]  /*23640*/  UIADD3 UR16, UPT, UPT, UR23, 0x38400, URZ ;  /* 0x0003840017107890 */ /* 0x000fe2000fffe0ff */
[----:B------:R-:W-:Y:S01]  /*23650*/  UMOV UR67, UR51 ;  /* 0x0000003300437c82 */ /* 0x000fe20008000000 */
[----:B------:R-:W-:Y:S01]  /*23660*/  UMOV UR68, UR22 ;  /* 0x0000001600447c82 */ /* 0x000fe20008000000 */
[----:B------:R-:W-:Y:S01]  /*23670*/  UMOV UR69, UR55 ;  /* 0x0000003700457c82 */ /* 0x000fe20008000000 */
[----:B-1----:R-:W-:Y:S02]  /*23680*/  R2UR UR34, R26 ;  /* 0x000000001a2272ca */ /* 0x002fe400000e0000 */
[----:B------:R-:W-:-:S02]  /*23690*/  R2UR UR35, R25 ;  /* 0x00000000192372ca */ /* 0x000fc400000e0000 */
[----:B------:R-:W-:Y:S02]  /*236a0*/  R2UR UR36, R24 ;  /* 0x00000000182472ca */ /* 0x000fe400000e0000 */
[----:B------:R-:W-:Y:S02]  /*236b0*/  MOV.SPILL R26, UR60 ;  /* 0x0000003c001a7c02 */ /* 0x000fe40009000f00 */
[----:B------:R-:W-:Y:S02]  /*236c0*/  MOV.SPILL R25, UR59 ;  /* 0x0000003b00197c02 */ /* 0x000fe40009000f00 */
[----:B------:R-:W-:Y:S02]  /*236d0*/  MOV.SPILL R24, UR58 ;  /* 0x0000003a00187c02 */ /* 0x000fe40009000f00 */
[----:B------:R-:W-:Y:S02]  /*236e0*/  R2UR UR58, R16 ;  /* 0x00000000103a72ca */ /* 0x000fe400000e0000 */
[----:B------:R-:W-:-:S02]  /*236f0*/  R2UR UR59, R5 ;  /* 0x00000000053b72ca */ /* 0x000fc400000e0000 */
[----:B------:R-:W-:Y:S02]  /*23700*/  R2UR UR60, R4 ;  /* 0x00000000043c72ca */ /* 0x000fe400000e0000 */
[----:B------:R-:W-:Y:S02]  /*23710*/  R2UR UR37, R23 ;  /* 0x00000000172572ca */ /* 0x000fe400000e0000 */
[----:B------:R-:W-:Y:S02]  /*23720*/  MOV.SPILL R16, UR61 ;  /* 0x0000003d00107c02 */ /* 0x000fe40009000f00 */
[----:B------:R-:W-:Y:S01]  /*23730*/  R2UR UR61, R6 ;  /* 0x00000000063d72ca */ /* 0x000fe200000e0000 */
[----:B------:R-:W-:Y:S01]  /*23740*/  UIADD3 UR32, UPT, UPT, UR23, 0x3c000, URZ ;  /* 0x0003c00017207890 */ /* 0x000fe2000fffe0ff */
[----:B------:R-:W-:Y:S02]  /*23750*/  MOV.SPILL R23, UR56 ;  /* 0x0000003800177c02 */ /* 0x000fe40009000f00 */
[----:B------:R-:W-:-:S02]  /*23760*/  MOV.SPILL R3, UR58 ;  /* 0x0000003a00037c02 */ /* 0x000fc40009000f00 */
[----:B------:R-:W-:Y:S02]  /*23770*/  MOV.SPILL R4, UR59 ;  /* 0x0000003b00047c02 */ /* 0x000fe40009000f00 */
[----:B------:R-:W-:Y:S02]  /*23780*/  MOV.SPILL R5, UR60 ;  /* 0x0000003c00057c02 */ /* 0x000fe40009000f00 */
[----:B------:R-:W-:Y:S01]  /*23790*/  R2UR UR58, R17 ;  /* 0x00000000113a72ca */ /* 0x000fe200000e0000 */
[----:B------:R1:W-:Y:S01]  /*237a0*/  UTMASTG.5D [UR32], [UR70] ;  /* 0x00000020460073b5 */ /* 0x0003e20008020000 */
[----:B------:R-:W-:Y:S02]  /*237b0*/  R2UR UR59, R8 ;  /* 0x00000000083b72ca */ /* 0x000fe400000e0000 */
[----:B------:R-:W-:Y:S01]  /*237c0*/  R2UR UR60, R7 ;  /* 0x00000000073c72ca */ /* 0x000fe200000e0000 */
[----:B------:R-:W-:Y:S01]  /*237d0*/  UMOV UR54, UR34 ;  /* 0x0000002200367c82 */ /* 0x000fe20008000000 */
[----:B------:R-:W-:-:S02]  /*237e0*/  MOV.SPILL R17, UR61 ;  /* 0x0000003d00117c02 */ /* 0x000fc40009000f00 */
[----:B------:R-:W-:-:S05]  /*237f0*/  R2UR UR61, R9 ;  /* 0x00000000093d72ca */ /* 0x000fca00000e0000 */
[----:B------:R-:W-:Y:S02]  /*23800*/  MOV.SPILL R6, UR58 ;  /* 0x0000003a00067c02 */ /* 0x000fe40009000f00 */
[----:B------:R-:W-:Y:S02]  /*23810*/  MOV.SPILL R7, UR59 ;  /* 0x0000003b00077c02 */ /* 0x000fe40009000f00 */
[----:B------:R-:W-:Y:S02]  /*23820*/  MOV.SPILL R8, UR60 ;  /* 0x0000003c00087c02 */ /* 0x000fe40009000f00 */
[----:B------:R-:W-:Y:S02]  /*23830*/  R2UR UR58, R18 ;  /* 0x00000000123a72ca */ /* 0x000fe400000e0000 */
[----:B------:R-:W-:Y:S01]  /*23840*/  R2UR UR59, R11 ;  /* 0x000000000b3b72ca */ /* 0x000fe200000e0000 */
[----:B------:R-:W3:Y:S01]  /*23850*/  LDL.LU R18, [R1+0x10] ;  /* 0x0000100001127983 */ /* 0x000ee20000300800 */
[----:B------:R-:W-:Y:S01]  /*23860*/  R2UR UR60, R10 ;  /* 0x000000000a3c72ca */ /* 0x000fe200000e0000 */
[----:B------:R-:W-:Y:S01]  /*23870*/  UIADD3 UR56, UPT, UPT, UR23, 0x3e000, URZ ;  /* 0x0003e00017387890 */ /* 0x000fe2000fffe0ff */
[----:B------:R-:W-:Y:S01]  /*23880*/  UMOV UR57, UR10 ;  /* 0x0000000a00397c82 */ /* 0x000fe20008000000 */
[----:B--2---:R-:W-:-:S02]  /*23890*/  UIADD3 UR42, UPT, UPT, UR7, 0x68, URZ ;  /* 0x00000068072a7890 */ /* 0x004fc4000fffe0ff */
[----:B------:R-:W-:Y:S01]  /*238a0*/  UIADD3 UR40, UPT, UPT, UR23, 0x45000, URZ ;  /* 0x0004500017287890 */ /* 0x000fe2000fffe0ff */
[----:B------:R-:W-:Y:S01]  /*238b0*/  UMOV UR73, UR10 ;  /* 0x0000000a00497c82 */ /* 0x000fe20008000000 */
[----:B------:R-:W-:Y:S01]  /*238c0*/  UIADD3 UR8, UPT, UPT, UR23, 0x39400, URZ ;  /* 0x0003940017087890 */ /* 0x000fe2000fffe0ff */
[----:B------:R-:W-:Y:S01]  /*238d0*/  UMOV UR65, UR10 ;  /* 0x0000000a00417c82 */ /* 0x000fe20008000000 */
[----:B------:R-:W-:Y:S01]  /*238e0*/  UMOV UR51, UR30 ;  /* 0x0000001e00337c82 */ /* 0x000fe20008000000 */
[----:B------:R-:W-:Y:S01]  /*238f0*/  UMOV UR52, UR22 ;  /* 0x0000001600347c82 */ /* 0x000fe20008000000 */
[----:B------:R-:W-:Y:S01]  /*23900*/  UMOV UR53, UR55 ;  /* 0x0000003700357c82 */ /* 0x000fe20008000000 */
[----:B-1----:R-:W-:Y:S02]  /*23910*/  R2UR.FILL UR37, R13 ;  /* 0x000000000d2572ca */ /* 0x002fe400004e0000 */
[----:B------:R-:W-:Y:S02]  /*23920*/  R2UR.FILL UR36, R12 ;  /* 0x000000000c2472ca */ /* 0x000fe400004e0000 */
[----:B------:R-:W-:-:S02]  /*23930*/  R2UR.FILL UR35, R14 ;  /* 0x000000000e2372ca */ /* 0x000fc400004e0000 */
[----:B------:R-:W-:Y:S02]  /*23940*/  R2UR.FILL UR34, R2 ;  /* 0x00000000022272ca */ /* 0x000fe400004e0000 */
[----:B------:R-:W-:Y:S01]  /*23950*/  R2UR.FILL UR32, R0 ;  /* 0x00000000002072ca */ /* 0x000fe200004e0000 */
[----:B------:R-:W-:Y:S01]  /*23960*/  UMOV UR46, UR58 ;  /* 0x0000003a002e7c82 */ /* 0x000fe20008000000 */
[----:B------:R4:W5:Y:S04]  /*23970*/  LDL.LU R13, [R1+0x70] ;  /* 0x00007000010d7983 */ /* 0x0009680000300800 */
[----:B------:R4:W5:Y:S04]  /*23980*/  LDL.LU R12, [R1+0x6c] ;  /* 0x00006c00010c7983 */ /* 0x0009680000300800 */
[----:B------:R4:W5:Y:S03]  /*23990*/  LDL.LU R14, [R1+0x68] ;  /* 0x00006800010e7983 */ /* 0x0009660000300800 */
[----:B------:R1:W-:Y:S01]  /*239a0*/  UTMASTG.5D [UR32], [UR70] ;  /* 0x00000020460073b5 */ /* 0x0003e20008020000 */
[----:B------:R2:W-:Y:S01]  /*239b0*/  UTMASTG.5D [UR56], [UR70] ;  /* 0x00000038460073b5 */ /* 0x0005e20008020000 */
[----:B------:R4:W5:Y:S04]  /*239c0*/  LDL.LU R2, [R1+0x64] ;  /* 0x0000640001027983 */ /* 0x0009680000300800 */
[----:B------:R4:W5:Y:S01]  /*239d0*/  LDL.LU R0, [R1+0x60] ;  /* 0x0000600001007983 */ /* 0x0009620000300800 */
[----:B------:R-:W-:Y:S01]  /*239e0*/  UMOV UR47, UR34 ;  /* 0x00000022002f7c82 */ /* 0x000fe20008000000 */
        /* <DEDUP_REMOVED lines=15> */
[----:B-1----:R-:W-:Y:S01]  /*23ae0*/  UIADD3 UR34, UPT, UPT, UR7, 0x70, URZ ;  /* 0x0000007007227890 */ /* 0x002fe2000fffe0ff */
[----:B------:R-:W-:Y:S01]  /*23af0*/  R2UR.FILL UR63, R29 ;  /* 0x000000001d3f72ca */ /* 0x000fe200004e0000 */
[----:B------:R-:W-:Y:S01]  /*23b00*/  UIADD3 UR32, UPT, UPT, UR23, 0x46000, URZ ;  /* 0x0004600017207890 */ /* 0x000fe2000fffe0ff */
[----:B------:R-:W-:Y:S01]  /*23b10*/  R2UR.FILL UR62, R28 ;  /* 0x000000001c3e72ca */ /* 0x000fe200004e0000 */
[----:B------:R-:W-:Y:S01]  /*23b20*/  UMOV UR35, UR30 ;  /* 0x0000001e00237c82 */ /* 0x000fe20008000000 */
[----:B------:R-:W-:Y:S01]  /*23b30*/  UMOV UR36, UR22 ;  /* 0x0000001600247c82 */ /* 0x000fe20008000000 */
[----:B------:R-:W-:Y:S01]  /*23b40*/  UMOV UR37, UR55 ;  /* 0x0000003700257c82 */ /* 0x000fe20008000000 */
[----:B------:R-:W-:Y:S01]  /*23b50*/  UMOV UR12, UR22 ;  /* 0x00000016000c7c82 */ /* 0x000fe20008000000 */
[----:B--2---:R-:W-:Y:S01]  /*23b60*/  R2UR.FILL UR61, R17 ;  /* 0x00000000113d72ca */ /* 0x004fe200004e0000 */
[----:B------:R-:W-:Y:S01]  /*23b70*/  UIADD3 UR56, UPT, UPT, UR23, 0x3f000, URZ ;  /* 0x0003f00017387890 */ /* 0x000fe2000fffe0ff */
[----:B------:R-:W-:Y:S01]  /*23b80*/  R2UR.FILL UR60, R8 ;  /* 0x00000000083c72ca */ /* 0x000fe200004e0000 */
[----:B------:R-:W-:Y:S01]  /*23b90*/  UMOV UR13, UR55 ;  /* 0x00000037000d7c82 */ /* 0x000fe20008000000 */
[----:B------:R-:W-:Y:S01]  /*23ba0*/  R2UR.FILL UR59, R7 ;  /* 0x00000000073b72ca */ /* 0x000fe200004e0000 */
[----:B------:R-:W-:Y:S01]  /*23bb0*/  UMOV UR10, UR6 ;  /* 0x00000006000a7c82 */ /* 0x000fe20008000000 */
[----:B------:R-:W-:Y:S01]  /*23bc0*/  R2UR.FILL UR58, R6 ;  /* 0x00000000063a72ca */ /* 0x000fe200004e0000 */
[----:B------:R-:W1:Y:S01]  /*23bd0*/  S2UR UR30, SR_CgaCtaId ;  /* 0x00000000001e79c3 */ /* 0x000e620000008800 */
[----:B------:R-:W2:Y:S11]  /*23be0*/  LDCU UR22, c[0x0][0x900] ;  /* 0x00012000ff1677ac */ /* 0x000eb60008000800 */
[----:B------:R4:W-:Y:S01]  /*23bf0*/  UTMASTG.5D [UR56], [UR70] ;  /* 0x00000038460073b5 */ /* 0x0009e20008020000 */
[----:B------:R-:W-:Y:S01]  /*23c00*/  UMOV UR38, UR58 ;  /* 0x0000003a00267c82 */ /* 0x000fe20008000000 */
[----:B----4-:R-:W-:Y:S01]  /*23c10*/  R2UR.FILL UR61, R16 ;  /* 0x00000000103d72ca */ /* 0x010fe200004e0000 */
[----:B------:R-:W-:Y:S01]  /*23c20*/  UIADD3 UR56, UPT, UPT, UR23, 0x40000, URZ ;  /* 0x0004000017387890 */ /* 0x000fe2000fffe0ff */
[----:B------:R-:W-:-:S02]  /*23c30*/  R2UR.FILL UR60, R5 ;  /* 0x00000000053c72ca */ /* 0x000fc400004e0000 */
[----:B------:R-:W-:Y:S02]  /*23c40*/  R2UR.FILL UR59, R4 ;  /* 0x00000000043b72ca */ /* 0x000fe400004e0000 */
[----:B------:R-:W-:-:S13]  /*23c50*/  R2UR.FILL UR58, R3 ;  /* 0x00000000033a72ca */ /* 0x000fda00004e0000 */
[----:B------:R4:W-:Y:S01]  /*23c60*/  UTMASTG.5D [UR56], [UR70] ;  /* 0x00000038460073b5 */ /* 0x0009e20008020000 */
[----:B------:R-:W-:Y:S01]  /*23c70*/  UMOV UR31, UR58 ;  /* 0x0000003a001f7c82 */ /* 0x000fe20008000000 */
[----:B------:R-:W-:Y:S01]  /*23c80*/  UTMASTG.5D [UR72], [UR70] ;  /* 0x00000048460073b5 */ /* 0x000fe20008020000 */
[----:B------:R-:W-:Y:S01]  /*23c90*/  UTMASTG.5D [UR64], [UR70] ;  /* 0x00000040460073b5 */ /* 0x000fe20008020000 */
[----:B----4-:R-:W-:Y:S02]  /*23ca0*/  R2UR.FILL UR61, R27 ;  /* 0x000000001b3d72ca */ /* 0x010fe400004e0000 */
[----:B------:R-:W-:Y:S02]  /*23cb0*/  R2UR.FILL UR60, R26 ;  /* 0x000000001a3c72ca */ /* 0x000fe400004e0000 */
[----:B------:R-:W-:Y:S02]  /*23cc0*/  R2UR.FILL UR59, R25 ;  /* 0x00000000193b72ca */ /* 0x000fe400004e0000 */
[----:B------:R-:W-:-:S02]  /*23cd0*/  R2UR.FILL UR58, R24 ;  /* 0x00000000183a72ca */ /* 0x000fc400004e0000 */
[----:B------:R-:W-:-:S13]  /*23ce0*/  R2UR.FILL UR56, R23 ;  /* 0x00000000173872ca */ /* 0x000fda00004e0000 */
[----:B------:R-:W-:Y:S01]  /*23cf0*/  UTMASTG.5D [UR56], [UR70] ;  /* 0x00000038460073b5 */ /* 0x000fe20008020000 */
[----:B------:R-:W-:Y:S01]  /*23d00*/  UTMASTG.5D [UR48], [UR70] ;  /* 0x00000030460073b5 */ /* 0x000fe20008020000 */
[----:B------:R-:W-:Y:S01]  /*23d10*/  UTMASTG.5D [UR40], [UR70] ;  /* 0x00000028460073b5 */ /* 0x000fe20008020000 */
[----:B------:R-:W-:Y:S01]  /*23d20*/  UTMASTG.5D [UR32], [UR70] ;  /* 0x00000020460073b5 */ /* 0x000fe20008020000 */
[----:B------:R-:W-:Y:S01]  /*23d30*/  UTMASTG.5D [UR24], [UR70] ;  /* 0x00000018460073b5 */ /* 0x000fe20008020000 */
[----:B------:R4:W-:Y:S01]  /*23d40*/  UTMASTG.5D [UR16], [UR70] ;  /* 0x00000010460073b5 */ /* 0x0009e20008020000 */
[----:B------:R2:W-:Y:S01]  /*23d50*/  UTMASTG.5D [UR8], [UR70] ;  /* 0x00000008460073b5 */ /* 0x0005e20008020000 */
[----:B----4-:R-:W-:Y:S01]  /*23d60*/  UIADD3 UR16, UPT, UPT, UR23, 0x3a400, URZ ;  /* 0x0003a40017107890 */ /* 0x010fe2000fffe0ff */
[----:B------:R-:W-:Y:S01]  /*23d70*/  UMOV UR18, UR5 ;  /* 0x0000000500127c82 */ /* 0x000fe20008000000 */
[----:B---3--:R-:W-:Y:S01]  /*23d80*/  R2UR.FILL UR39, R18 ;  /* 0x00000000122772ca */ /* 0x008fe200004e0000 */
[----:B--2---:R-:W-:-:S06]  /*23d90*/  UIADD3 UR8, UPT, UPT, UR23, 0x3b400, URZ ;  /* 0x0003b40017087890 */ /* 0x004fcc000fffe0ff */
[----:B------:R2:W-:Y:S01]  /*23da0*/  UTMASTG.5D [UR16], [UR70] ;  /* 0x00000010460073b5 */ /* 0x0005e20008020000 */
[----:B------:R-:W-:Y:S02]  /*23db0*/  UMOV UR10, UR4 ;  /* 0x00000004000a7c82 */ /* 0x000fe40008000000 */
[----:B------:R3:W-:Y:S01]  /*23dc0*/  UTMASTG.5D [UR8], [UR70] ;  /* 0x00000008460073b5 */ /* 0x0007e20008020000 */
[----:B--2---:R-:W-:Y:S01]  /*23dd0*/  UIADD3 UR16, UPT, UPT, UR23, 0x3c400, URZ ;  /* 0x0003c40017107890 */ /* 0x004fe2000fffe0ff */
[----:B------:R-:W-:Y:S01]  /*23de0*/  UMOV UR18, UR54 ;  /* 0x0000003600127c82 */ /* 0x000fe20008000000 */
[----:B---3--:R-:W-:-:S07]  /*23df0*/  UIADD3 UR8, UPT, UPT, UR23, 0x3d400, URZ ;  /* 0x0003d40017087890 */ /* 0x008fce000fffe0ff */
        /* <DEDUP_REMOVED lines=34> */
[----:B------:R-:W-:Y:S01]  /*24020*/  UMOV UR17, 0x80 ;  /* 0x0000008000117882 */ /* 0x000fe20000000000 */
[----:B------:R-:W-:Y:S01]  /*24030*/  UMOV UR18, UR7 ;  /* 0x0000000700127c82 */ /* 0x000fe20008000000 */
[----:B---3--:R-:W-:-:S06]  /*24040*/  UIADD3 UR8, UPT, UPT, UR23, 0x39800, URZ ;  /* 0x0003980017087890 */ /* 0x008fcc000fffe0ff */
[----:B------:R2:W-:Y:S01]  /*24050*/  UTMASTG.5D [UR16], [UR70] ;  /* 0x00000010460073b5 */ /* 0x0005e20008020000 */
[----:B------:R-:W-:Y:S01]  /*24060*/  UMOV UR9, 0x80 ;  /* 0x0000008000097882 */ /* 0x000fe20000000000 */
        /* <DEDUP_REMOVED lines=47> */
[----:B------:R-:W-:Y:S01]  /*24360*/  R2UR.FILL UR7, R22 ;  /* 0x00000000160772ca */ /* 0x000fe200004e0000 */
[----:B---3--:R-:W-:-:S05]  /*24370*/  UIADD3 UR8, UPT, UPT, UR23, 0x39c00, URZ ;  /* 0x00039c0017087890 */ /* 0x008fca000fffe0ff */
[----:B------:R2:W-:Y:S01]  /*24380*/  UTMASTG.5D [UR16], [UR70] ;  /* 0x00000010460073b5 */ /* 0x0005e20008020000 */
[----:B------:R-:W-:Y:S01]  /*24390*/  UMOV UR9, 0xc0 ;  /* 0x000000c000097882 */ /* 0x000fe20000000000 */
[----:B------:R-:W-:Y:S01]  /*243a0*/  UMOV UR10, UR6 ;  /* 0x00000006000a7c82 */ /* 0x000fe20008000000 */
[----:B------:R-:W-:Y:S01]  /*243b0*/  R2UR.FILL UR6, R21 ;  /* 0x00000000150672ca */ /* 0x000fe200004e0000 */
[----:B------:R3:W-:Y:S01]  /*243c0*/  UTMASTG.5D [UR8], [UR70] ;  /* 0x00000008460073b5 */ /* 0x0007e20008020000 */
[----:B--2---:R-:W-:Y:S01]  /*243d0*/  UIADD3 UR16, UPT, UPT, UR23, 0x3ac00, URZ ;  /* 0x0003ac0017107890 */ /* 0x004fe2000fffe0ff */
[----:B------:R-:W-:Y:S01]  /*243e0*/  UMOV UR18, UR5 ;  /* 0x0000000500127c82 */ /* 0x000fe20008000000 */
[----:B------:R-:W-:Y:S01]  /*243f0*/  R2UR.FILL UR5, R20 ;  /* 0x00000000140572ca */ /* 0x000fe200004e0000 */
[----:B---3--:R-:W-:-:S06]  /*24400*/  UIADD3 UR8, UPT, UPT, UR23, 0x3bc00, URZ ;  /* 0x0003bc0017087890 */ /* 0x008fcc000fffe0ff */
[----:B------:R2:W-:Y:S01]  /*24410*/  UTMASTG.5D [UR16], [UR70] ;  /* 0x00000010460073b5 */ /* 0x0005e20008020000 */
[----:B------:R-:W-:Y:S01]  /*24420*/  UMOV UR10, UR4 ;  /* 0x00000004000a7c82 */ /* 0x000fe20008000000 */
[----:B------:R-:W-:Y:S01]  /*24430*/  R2UR.FILL UR4, R19 ;  /* 0x00000000130472ca */ /* 0x000fe200004e0000 */
[----:B------:R3:W-:Y:S01]  /*24440*/  UTMASTG.5D [UR8], [UR70] ;  /* 0x00000008460073b5 */ /* 0x0007e20008020000 */
[----:B--2---:R-:W-:Y:S01]  /*24450*/  UIADD3 UR16, UPT, UPT, UR23, 0x3cc00, URZ ;  /* 0x0003cc0017107890 */ /* 0x004fe2000fffe0ff */
[----:B------:R-:W-:Y:S01]  /*24460*/  UMOV UR18, UR54 ;  /* 0x0000003600127c82 */ /* 0x000fe20008000000 */
[----:B------:R-:W4:Y:S01]  /*24470*/  LDCU UR54, c[0x0][0x91c] ;  /* 0x00012380ff3677ac */ /* 0x000f220008000800 */
[----:B---3--:R-:W-:-:S06]  /*24480*/  UIADD3 UR8, UPT, UPT, UR23, 0x3dc00, URZ ;  /* 0x0003dc0017087890 */ /* 0x008fcc000fffe0ff */
[----:B------:R2:W-:Y:S01]  /*24490*/  UTMASTG.5D [UR16], [UR70] ;  /* 0x00000010460073b5 */ /* 0x0005e20008020000 */
[----:B------:R-:W-:Y:S01]  /*244a0*/  UMOV UR10, UR47 ;  /* 0x0000002f000a7c82 */ /* 0x000fe20008000000 */
[----:B------:R-:W3:Y:S01]  /*244b0*/  LDCU UR47, c[0x0][0x904] ;  /* 0x00012080ff2f77ac */ /* 0x000ee20008000800 */
[----:B------:R1:W-:Y:S01]  /*244c0*/  UTMASTG.5D [UR8], [UR70] ;  /* 0x00000008460073b5 */ /* 0x0003e20008020000 */
[----:B--2---:R-:W-:Y:S01]  /*244d0*/  UIADD3 UR16, UPT, UPT, UR23, 0x3ec00, URZ ;  /* 0x0003ec0017107890 */ /* 0x004fe2000fffe0ff */
[----:B------:R-:W-:Y:S01]  /*244e0*/  UMOV UR18, UR46 ;  /* 0x0000002e00127c82 */ /* 0x000fe20008000000 */
[----:B------:R-:W2:Y:S01]  /*244f0*/  LDCU UR46, c[0x0][0x380] ;  /* 0x00007000ff2e77ac */ /* 0x000ea20008000800 */
[----:B-1----:R-:W-:-:S06]  /*24500*/  UIADD3 UR8, UPT, UPT, UR23, 0x3fc00, URZ ;  /* 0x0003fc0017087890 */ /* 0x002fcc000fffe0ff */
[----:B------:R1:W-:Y:S01]  /*24510*/  UTMASTG.5D [UR16], [UR70] ;  /* 0x00000010460073b5 */ /* 0x0003e20008020000 */
[----:B------:R-:W-:Y:S01]  /*24520*/  UMOV UR10, UR38 ;  /* 0x00000026000a7c82 */ /* 0x000fe20008000000 */
[----:B------:R-:W2:Y:S01]  /*24530*/  LDCU UR38, c[0x0][0x918] ;  /* 0x00012300ff2677ac */ /* 0x000ea20008000800 */
[----:B------:R4:W-:Y:S01]  /*24540*/  UTMASTG.5D [UR8], [UR70] ;  /* 0x00000008460073b5 */ /* 0x0009e20008020000 */
[----:B-1----:R-:W-:Y:S01]  /*24550*/  UIADD3 UR16, UPT, UPT, UR23, 0x40c00, URZ ;  /* 0x00040c0017107890 */ /* 0x002fe2000fffe0ff */
[----:B------:R-:W-:Y:S01]  /*24560*/  UMOV UR18, UR31 ;  /* 0x0000001f00127c82 */ /* 0x000fe20008000000 */
[----:B------:R-:W1:Y:S01]  /*24570*/  LDCU UR31, c[0x0][0x38c] ;  /* 0x00007180ff1f77ac */ /* 0x000e620008000800 */
[----:B----4-:R-:W-:-:S06]  /*24580*/  UIADD3 UR8, UPT, UPT, UR23, 0x41c00, URZ ;  /* 0x00041c0017087890 */ /* 0x010fcc000fffe0ff */
[----:B------:R4:W-:Y:S01]  /*24590*/  UTMASTG.5D [UR16], [UR70] ;  /* 0x00000010460073b5 */ /* 0x0009e20008020000 */
[----:B------:R-:W-:Y:S02]  /*245a0*/  UMOV UR10, UR74 ;  /* 0x0000004a000a7c82 */ /* 0x000fe40008000000 */
[----:B------:R3:W-:Y:S01]  /*245b0*/  UTMASTG.5D [UR8], [UR70] ;  /* 0x00000008460073b5 */ /* 0x0007e20008020000 */
[----:B----4-:R-:W-:Y:S01]  /*245c0*/  UIADD3 UR16, UPT, UPT, UR23, 0x42c00, URZ ;  /* 0x00042c0017107890 */ /* 0x010fe2000fffe0ff */
[----:B------:R-:W-:Y:S01]  /*245d0*/  UMOV UR18, UR66 ;  /* 0x0000004200127c82 */ /* 0x000fe20008000000 */
[----:B---3--:R-:W-:-:S07]  /*245e0*/  UIADD3 UR8, UPT, UPT, UR23, 0x43c00, URZ ;  /* 0x00043c0017087890 */ /* 0x008fce000fffe0ff */
[----:B------:R3:W-:Y:S01]  /*245f0*/  UTMASTG.5D [UR16], [UR70] ;  /* 0x00000010460073b5 */ /* 0x0007e20008020000 */
[----:B------:R-:W-:Y:S02]  /*24600*/  UMOV UR10, UR58 ;  /* 0x0000003a000a7c82 */ /* 0x000fe40008000000 */
[----:B------:R4:W-:Y:S01]  /*24610*/  UTMASTG.5D [UR8], [UR70] ;  /* 0x00000008460073b5 */ /* 0x0009e20008020000 */
[----:B---3--:R-:W-:Y:S01]  /*24620*/  UIADD3 UR16, UPT, UPT, UR23, 0x44c00, URZ ;  /* 0x00044c0017107890 */ /* 0x008fe2000fffe0ff */
[----:B------:R-:W-:Y:S01]  /*24630*/  UMOV UR18, UR50 ;  /* 0x0000003200127c82 */ /* 0x000fe20008000000 */
[----:B----4-:R-:W-:-:S07]  /*24640*/  UIADD3 UR8, UPT, UPT, UR23, 0x45c00, URZ ;  /* 0x00045c0017087890 */ /* 0x010fce000fffe0ff */
        /* <DEDUP_REMOVED lines=8> */
[----:B------:R3:W-:Y:S02]  /*246d0*/  UTMASTG.5D [UR8], [UR70] ;  /* 0x00000008460073b5 */ /* 0x0007e40008020000 */
[----:B-123--:R-:W-:Y:S01]  /*246e0*/  NOP ;  /* 0x0000000000007918 */ /* 0x00efe20000000000 */
.L_x_401:
[----:B--2---:R-:W-:Y:S05]  /*246f0*/  BSYNC.RECONVERGENT B0 ;  /* 0x0000000000007941 */ /* 0x004fea0003800200 */
.L_x_400:
[----:B------:R0:W-:Y:S01]  /*24700*/  UTMACMDFLUSH ;  /* 0x00000000000079b7 */ /* 0x0001e20000000000 */
[----:B------:R-:W-:Y:S05]  /*24710*/  BRA.U UP6, `(.L_x_402) ;  /* 0x0000000106047547 */ /* 0x000fea000b800000 */
[----:B------:R-:W-:Y:S05]  /*24720*/  BPT.TRAP 0x1 ;  /* 0x000000040000795c */ /* 0x000fea0000300000 */
.L_x_402:
[----:B-----5:R-:W2:Y:S02]  /*24730*/  SYNCS.PHASECHK.TRANS64.TRYWAIT P0, [UR23+0x580b8], R0 ;  /* 0x0580b800ff0075a7 */ /* 0x020ea40008001117 */
[----:B--2---:R-:W-:Y:S05]  /*24740*/  @!P0 BRA `(.L_x_403) ;  /* 0x0000002800608947 */ /* 0x004fea0003800000 */
.L_x_501:
[----:B------:R-:W-:Y:S04]  /*24750*/  BSSY.RECONVERGENT B0, `(.L_x_404) ;  /* 0x0000130000007945 */ /* 0x000fe80003800200 */
[----:B------:R-:W-:Y:S05]  /*24760*/  @!P1 BRA `(.L_x_405) ;  /* 0x0000001000b89947 */ /* 0x000fea0003800000 */
[----:B------:R-:W-:Y:S01]  /*24770*/  R2UR UR8, R14 ;  /* 0x000000000e0872ca */ /* 0x000fe200000e0000 */
[----:B------:R-:W-:Y:S01]  /*24780*/  UIADD3 UR32, UPT, UPT, UR23, 0x4a000, URZ ;  /* 0x0004a00017207890 */ /* 0x000fe2000fffe0ff */
[----:B------:R-:W-:Y:S01]  /*24790*/  R2UR UR30, R12 ;  /* 0x000000000c1e72ca */ /* 0x000fe200000e0000 */
[----:B------:R-:W-:Y:S01]  /*247a0*/  UIADD3 UR70, UP0, UPT, UR62, 0x400, URZ ;  /* 0x000004003e467890 */ /* 0x000fe2000ff1e0ff */
[----:B------:R-:W-:Y:S01]  /*247b0*/  R2UR UR22, R13 ;  /* 0x000000000d1672ca */ /* 0x000fe200000e0000 */
[----:B------:R-:W-:Y:S01]  /*247c0*/  UMOV UR33, URZ ;  /* 0x000000ff00217c82 */ /* 0x000fe20008000000 */
[----:B------:R-:W-:Y:S01]  /*247d0*/  R2UR UR55, R15 ;  /* 0x000000000f3772ca */ /* 0x000fe200000e0000 */
[----:B------:R-:W-:Y:S01]  /*247e0*/  UIADD3.X UR71, UPT, UPT, URZ, UR63, URZ, UP0, !UPT ;  /* 0x0000003fff477290 */ /* 0x000fe200087fe4ff */
[----:B------:R-:W-:Y:S01]  /*247f0*/  MOV.SPILL R9, UR32 ;  /* 0x0000002000097c02 */ /* 0x000fe20009000f00 */
[----:B------:R-:W-:Y:S01]  /*24800*/  UIADD3 UR32, UPT, UPT, UR23, 0x48000, URZ ;  /* 0x0004800017207890 */ /* 0x000fe2000fffe0ff */
[----:B------:R-:W-:Y:S01]  /*24810*/  MOV.SPILL R7, UR7 ;  /* 0x0000000700077c02 */ /* 0x000fe20009000f00 */
[----:B------:R-:W-:Y:S01]  /*24820*/  UMOV UR10, URZ ;  /* 0x000000ff000a7c82 */ /* 0x000fe20008000000 */
[----:B------:R-:W-:Y:S01]  /*24830*/  MOV.SPILL R6, UR6 ;  /* 0x0000000600067c02 */ /* 0x000fe20009000f00 */
[----:B------:R-:W-:Y:S01]  /*24840*/  UIADD3 UR34, UPT, UPT, UR8, 0x90, URZ ;  /* 0x0000009008227890 */ /* 0x000fe2000fffe0ff */
[----:B------:R-:W-:Y:S01]  /*24850*/  MOV.SPILL R8, UR39 ;  /* 0x0000002700087c02 */ /* 0x000fe20009000f00 */
[----:B------:R-:W-:Y:S01]  /*24860*/  UMOV UR35, UR30 ;  /* 0x0000001e00237c82 */ /* 0x000fe20008000000 */
[----:B------:R-:W-:Y:S01]  /*24870*/  UIADD3 UR58, UPT, UPT, UR8, 0xd8, URZ ;  /* 0x000000d8083a7890 */ /* 0x000fe2000fffe0ff */
[----:B------:R-:W-:Y:S01]  /*24880*/  MOV.SPILL R11, UR35 ;  /* 0x00000023000b7c02 */ /* 0x000fe20009000f00 */
[----:B------:R-:W-:Y:S01]  /*24890*/  UMOV UR36, UR22 ;  /* 0x0000001600247c82 */ /* 0x000fe20008000000 */
        /* <DEDUP_REMOVED lines=8> */
[----:B------:R-:W-:Y:S01]  /*24920*/  UMOV UR7, UR34 ;  /* 0x0000002200077c82 */ /* 0x000fe20008000000 */
[----:B------:R-:W-:Y:S01]  /*24930*/  R2UR.FILL UR39, R8 ;  /* 0x00000000082772ca */ /* 0x000fe200004e0000 */
[----:B------:R2:W-:Y:S01]  /*24940*/  UTMASTG.5D [UR32], [UR70] ;  /* 0x00000020460073b5 */ /* 0x0005e20008020000 */
[----:B------:R-:W-:Y:S01]  /*24950*/  UIADD3 UR4, UPT, UPT, UR8, 0xc0, URZ ;  /* 0x000000c008047890 */ /* 0x000fe2000fffe0ff */
[----:B------:R-:W-:Y:S01]  /*24960*/  MOV.SPILL R8, UR56 ;  /* 0x0000003800087c02 */ /* 0x000fe20009000f00 */
[----:B------:R-:W-:Y:S01]  /*24970*/  UIADD3 UR56, UPT, UPT, UR23, 0x4b000, URZ ;  /* 0x0004b00017387890 */ /* 0x000fe2000fffe0ff */
[----:B------:R-:W-:Y:S01]  /*24980*/  MOV.SPILL R5, UR5 ;  /* 0x0000000500057c02 */ /* 0x000fe20009000f00 */
[----:B------:R-:W-:Y:S01]  /*24990*/  UMOV UR60, UR22 ;  /* 0x00000016003c7c82 */ /* 0x000fe20008000000 */
[----:B------:R-:W-:Y:S01]  /*249a0*/  UMOV UR61, UR55 ;  /* 0x00000037003d7c82 */ /* 0x000fe20008000000 */
[----:B-1----:R-:W-:Y:S01]  /*249b0*/  IMAD.U32 R0, RZ, RZ, UR4 ;  /* 0x00000004ff007e24 */ /* 0x002fe2000f8e00ff */
[----:B------:R-:W-:Y:S01]  /*249c0*/  UMOV UR57, UR10 ;  /* 0x0000000a00397c82 */ /* 0x000fe20008000000 */
[----:B------:R-:W-:Y:S01]  /*249d0*/  UIADD3 UR5, UPT, UPT, UR8, 0xb8, URZ ;  /* 0x000000b808057890 */ /* 0x000fe2000fffe0ff */
[----:B------:R-:W-:Y:S01]  /*249e0*/  MOV.SPILL R18, UR63 ;  /* 0x0000003f00127c02 */ /* 0x000fe20009000f00 */
[----:B------:R-:W-:-:S02]  /*249f0*/  UIADD3 UR42, UPT, UPT, UR8, 0xa0, URZ ;  /* 0x000000a0082a7890 */ /* 0x000fc4000fffe0ff */
[----:B------:R-:W-:Y:S01]  /*24a00*/  UIADD3 UR40, UPT, UPT, UR23, 0x4c000, URZ ;  /* 0x0004c00017287890 */ /* 0x000fe2000fffe0ff */
[----:B------:R-:W-:Y:S01]  /*24a10*/  R2UR.FILL UR63, R18 ;  /* 0x00000000123f72ca */ /* 0x000fe200004e0000 */
[----:B------:R-:W-:Y:S01]  /*24a20*/  IMAD.U32 R3, RZ, RZ, UR5 ;  /* 0x00000005ff037e24 */ /* 0x000fe2000f8e00ff */
[----:B------:R-:W-:Y:S01]  /*24a30*/  UMOV UR43, UR30 ;  /* 0x0000001e002b7c82 */ /* 0x000fe20008000000 */
[----:B------:R-:W-:Y:S01]  /*24a40*/  UMOV UR44, UR22 ;  /* 0x00000016002c7c82 */ /* 0x000fe20008000000 */
[----:B------:R-:W-:Y:S01]  /*24a50*/  UMOV UR45, UR55 ;  /* 0x00000037002d7c82 */ /* 0x000fe20008000000 */
[----:B------:R-:W-:Y:S01]  /*24a60*/  UMOV UR41, UR10 ;  /* 0x0000000a00297c82 */ /* 0x000fe20008000000 */
[----:B------:R-:W-:Y:S02]  /*24a70*/  UIADD3 UR74, UPT, UPT, UR8, 0xc8, URZ ;  /* 0x000000c8084a7890 */ /* 0x000fe4000fffe0ff */
[----:B------:R-:W-:Y:S02]  /*24a80*/  UIADD3 UR72, UPT, UPT, UR23, 0x51000, URZ ;  /* 0x0005100017487890 */ /* 0x000fe4000fffe0ff */
[----:B------:R-:W-:-:S02]  /*24a90*/  UIADD3 UR66, UPT, UPT, UR8, 0xd0, URZ ;  /* 0x000000d008427890 */ /* 0x000fc4000fffe0ff */
[----:B------:R-:W-:Y:S02]  /*24aa0*/  UIADD3 UR64, UPT, UPT, UR23, 0x52000, URZ ;  /* 0x0005200017407890 */ /* 0x000fe4000fffe0ff */
[----:B------:R-:W-:Y:S02]  /*24ab0*/  UIADD3 UR50, UPT, UPT, UR8, 0xe0, URZ ;  /* 0x000000e008327890 */ /* 0x000fe4000fffe0ff */
[----:B------:R-:W-:Y:S01]  /*24ac0*/  UIADD3 UR48, UPT, UPT, UR23, 0x54000, URZ ;  /* 0x0005400017307890 */ /* 0x000fe2000fffe0ff */
[----:B------:R-:W-:Y:S01]  /*24ad0*/  UMOV UR54, UR42 ;  /* 0x0000002a00367c82 */ /* 0x000fe20008000000 */
[----:B------:R-:W-:Y:S02]  /*24ae0*/  UIADD3 UR26, UPT, UPT, UR8, 0xf8, URZ ;  /* 0x000000f8081a7890 */ /* 0x000fe4000fffe0ff */
[----:B------:R-:W-:Y:S02]  /*24af0*/  UIADD3 UR24, UPT, UPT, UR23, 0x57000, URZ ;  /* 0x0005700017187890 */ /* 0x000fe4000fffe0ff */
[----:B--2---:R-:W-:-:S02]  /*24b00*/  UIADD3 UR32, UPT, UPT, UR23, 0x49000, URZ ;  /* 0x0004900017207890 */ /* 0x004fc4000fffe0ff */
[----:B------:R-:W-:Y:S01]  /*24b10*/  UIADD3 UR34, UPT, UPT, UR8, 0x88, URZ ;  /* 0x0000008808227890 */ /* 0x000fe2000fffe0ff */
[----:B------:R-:W-:Y:S01]  /*24b20*/  UMOV UR33, UR10 ;  /* 0x0000000a00217c82 */ /* 0x000fe20008000000 */
[----:B------:R-:W-:Y:S01]  /*24b30*/  UMOV UR75, UR30 ;  /* 0x0000001e004b7c82 */ /* 0x000fe20008000000 */
[----:B------:R-:W-:Y:S01]  /*24b40*/  UMOV UR76, UR22 ;  /* 0x00000016004c7c82 */ /* 0x000fe20008000000 */
[----:B------:R-:W-:Y:S01]  /*24b50*/  UMOV UR77, UR55 ;  /* 0x00000037004d7c82 */ /* 0x000fe20008000000 */
[----:B------:R-:W-:Y:S02]  /*24b60*/  UIADD3 UR16, UPT, UPT, UR23, 0x48400, URZ ;  /* 0x0004840017107890 */ /* 0x000fe4000fffe0ff */
[----:B------:R-:W-:Y:S02]  /*24b70*/  UMOV UR6, UR34 ;  /* 0x0000002200067c82 */ /* 0x000fe40008000000 */
[----:B------:R1:W-:Y:S01]  /*24b80*/  UTMASTG.5D [UR32], [UR70] ;  /* 0x00000020460073b5 */ /* 0x0003e20008020000 */
        /* <DEDUP_REMOVED lines=23> */
[----:B-1----:R-:W-:-:S02]  /*24d00*/  R2UR.FILL UR37, R17 ;  /* 0x00000000112572ca */ /* 0x002fc400004e0000 */
[----:B------:R-:W-:Y:S02]  /*24d10*/  R2UR.FILL UR36, R16 ;  /* 0x00000000102472ca */ /* 0x000fe400004e0000 */
[----:B------:R-:W-:Y:S02]  /*24d20*/  R2UR.FILL UR35, R11 ;  /* 0x000000000b2372ca */ /* 0x000fe400004e0000 */
[----:B------:R-:W-:Y:S02]  /*24d30*/  R2UR.FILL UR34, R10 ;  /* 0x000000000a2272ca */ /* 0x000fe400004e0000 */
[----:B------:R-:W-:Y:S02]  /*24d40*/  R2UR.FILL UR32, R9 ;  /* 0x00000000092072ca */ /* 0x000fe400004e0000 */
[----:B------:R-:W-:Y:S01]  /*24d50*/  MOV.SPILL R9, UR58 ;  /* 0x0000003a00097c02 */ /* 0x000fe20009000f00 */
[----:B------:R-:W-:Y:S01]  /*24d60*/  UIADD3 UR58, UPT, UPT, UR8, 0x98, URZ ;  /* 0x00000098083a7890 */ /* 0x000fe2000fffe0ff */
[----:B------:R-:W-:-:S02]  /*24d70*/  MOV.SPILL R16, UR61 ;  /* 0x0000003d00107c02 */ /* 0x000fc40009000f00 */
[----:B------:R-:W-:Y:S02]  /*24d80*/  MOV.SPILL R11, UR60 ;  /* 0x0000003c000b7c02 */ /* 0x000fe40009000f00 */
[----:B------:R-:W-:Y:S02]  /*24d90*/  MOV.SPILL R10, UR59 ;  /* 0x0000003b000a7c02 */ /* 0x000fe40009000f00 */
[----:B------:R-:W-:Y:S01]  /*24da0*/  UMOV UR4, UR58 ;  /* 0x0000003a00047c82 */ /* 0x000fe20008000000 */
[----:B------:R-:W-:Y:S01]  /*24db0*/  UMOV UR5, UR34 ;  /* 0x0000002200057c82 */ /* 0x000fe20008000000 */
[----:B------:R-:W-:Y:S01]  /*24dc0*/  MOV.SPILL R17, UR62 ;  /* 0x0000003e00117c02 */ /* 0x000fe20009000f00 */
[----:B------:R1:W-:Y:S03]  /*24dd0*/  UTMASTG.5D [UR32], [UR70] ;  /* 0x00000020460073b5 */ /* 0x0003e60008020000 */
[----:B------:R-:W-:Y:S01]  /*24de0*/  R2UR.FILL UR62, R17 ;  /* 0x00000000113e72ca */ /* 0x000fe200004e0000 */
[----:B------:R2:W-:Y:S01]  /*24df0*/  UTMASTG.5D [UR56], [UR70] ;  /* 0x00000038460073b5 */ /* 0x0005e20008020000 */
[----:B------:R3:W-:Y:S01]  /*24e00*/  UTMASTG.5D [UR40], [UR70] ;  /* 0x00000028460073b5 */ /* 0x0007e20008020000 */
[----:B-1----:R-:W-:-:S02]  /*24e10*/  UIADD3 UR34, UPT, UPT, UR8, 0xf0, URZ ;  /* 0x000000f008227890 */ /* 0x002fc4000fffe0ff */
[----:B------:R-:W-:Y:S01]  /*24e20*/  UIADD3 UR32, UPT, UPT, UR23, 0x56000, URZ ;  /* 0x0005600017207890 */ /* 0x000fe2000fffe0ff */
[----:B------:R-:W-:Y:S01]  /*24e30*/  UMOV UR35, UR30 ;  /* 0x0000001e00237c82 */ /* 0x000fe20008000000 */
[----:B------:R-:W-:Y:S01]  /*24e40*/  UMOV UR36, UR22 ;  /* 0x0000001600247c82 */ /* 0x000fe20008000000 */
[----:B------:R-:W-:Y:S01]  /*24e50*/  UMOV UR37, UR55 ;  /* 0x0000003700257c82 */ /* 0x000fe20008000000 */
[----:B------:R-:W4:Y:S01]  /*24e60*/  S2UR UR30, SR_CgaCtaId ;  /* 0x00000000001e79c3 */ /* 0x000f220000008800 */
[----:B--2---:R-:W-:Y:S01]  /*24e70*/  R2UR UR58, R0 ;  /* 0x00000000003a72ca */ /* 0x004fe200000e0000 */
[----:B------:R-:W-:Y:S01]  /*24e80*/  UIADD3 UR56, UPT, UPT, UR23, 0x4d000, URZ ;  /* 0x0004d00017387890 */ /* 0x000fe2000fffe0ff */
[----:B------:R-:W2:Y:S01]  /*24e90*/  LDCU UR22, c[0x0][0x900] ;  /* 0x00012000ff1677ac */ /* 0x000ea20008000800 */
[----:B---3--:R-:W-:Y:S02]  /*24ea0*/  UIADD3 UR42, UPT, UPT, UR8, 0xe8, URZ ;  /* 0x000000e8082a7890 */ /* 0x008fe4000fffe0ff */
[----:B------:R-:W-:-:S08]  /*24eb0*/  UIADD3 UR40, UPT, UPT, UR23, 0x55000, URZ ;  /* 0x0005500017287890 */ /* 0x000fd0000fffe0ff */
[----:B------:R-:W-:Y:S02]  /*24ec0*/  MOV.SPILL R0, UR58 ;  /* 0x0000003a00007c02 */ /* 0x000fe40009000f00 */
[----:B------:R-:W-:-:S13]  /*24ed0*/  R2UR UR58, R3 ;  /* 0x00000000033a72ca */ /* 0x000fda00000e0000 */
[----:B------:R-:W-:Y:S01]  /*24ee0*/  MOV.SPILL R3, UR58 ;  /* 0x0000003a00037c02 */ /* 0x000fe20009000f00 */
[----:B------:R-:W-:-:S07]  /*24ef0*/  UIADD3 UR58, UPT, UPT, UR8, 0xa8, URZ ;  /* 0x000000a8083a7890 */ /* 0x000fce000fffe0ff */
[----:B------:R-:W-:Y:S02]  /*24f00*/  UMOV UR47, UR58 ;  /* 0x0000003a002f7c82 */ /* 0x000fe40008000000 */
[----:B------:R1:W-:Y:S02]  /*24f10*/  UTMASTG.5D [UR56], [UR70] ;  /* 0x00000038460073b5 */ /* 0x0003e40008020000 */
[----:B-1----:R-:W-:Y:S02]  /*24f20*/  UIADD3 UR56, UPT, UPT, UR23, 0x4e000, URZ ;  /* 0x0004e00017387890 */ /* 0x002fe4000fffe0ff */
[----:B------:R-:W-:Y:S02]  /*24f30*/  UIADD3 UR58, UPT, UPT, UR8, 0xb0, URZ ;  /* 0x000000b0083a7890 */ /* 0x000fe4000fffe0ff */
[----:B------:R-:W-:-:S05]  /*24f40*/  UIADD3 UR8, UPT, UPT, UR23, 0x49400, URZ ;  /* 0x0004940017087890 */ /* 0x000fca000fffe0ff */
[----:B------:R-:W-:Y:S02]  /*24f50*/  UMOV UR46, UR58 ;  /* 0x0000003a002e7c82 */ /* 0x000fe40008000000 */
[----:B------:R1:W-:Y:S02]  /*24f60*/  UTMASTG.5D [UR56], [UR70] ;  /* 0x00000038460073b5 */ /* 0x0003e40008020000 */
[----:B-1----:R-:W-:Y:S01]  /*24f70*/  R2UR.FILL UR58, R3 ;  /* 0x00000000033a72ca */ /* 0x002fe200004e0000 */
[----:B------:R-:W-:-:S12]  /*24f80*/  UIADD3 UR56, UPT, UPT, UR23, 0x4f000, URZ ;  /* 0x0004f00017387890 */ /* 0x000fd8000fffe0ff */
[----:B------:R1:W-:Y:S01]  /*24f90*/  UTMASTG.5D [UR56], [UR70] ;  /* 0x00000038460073b5 */ /* 0x0003e20008020000 */
[----:B------:R-:W-:Y:S01]  /*24fa0*/  UMOV UR38, UR58 ;  /* 0x0000003a00267c82 */ /* 0x000fe20008000000 */
[----:B-1----:R-:W-:Y:S01]  /*24fb0*/  R2UR.FILL UR58, R0 ;  /* 0x00000000003a72ca */ /* 0x002fe200004e0000 */
[----:B------:R-:W-:-:S12]  /*24fc0*/  UIADD3 UR56, UPT, UPT, UR23, 0x50000, URZ ;  /* 0x0005000017387890 */ /* 0x000fd8000fffe0ff */
[----:B------:R1:W-:Y:S01]  /*24fd0*/  UTMASTG.5D [UR56], [UR70] ;  /* 0x00000038460073b5 */ /* 0x0003e20008020000 */
[----:B------:R-:W-:Y:S01]  /*24fe0*/  UMOV UR31, UR58 ;  /* 0x0000003a001f7c82 */ /* 0x000fe20008000000 */
[----:B------:R-:W-:Y:S01]  /*24ff0*/  UTMASTG.5D [UR72], [UR70] ;  /* 0x00000048460073b5 */ /* 0x000fe20008020000 */
[----:B------:R-:W-:Y:S01]  /*25000*/  UTMASTG.5D [UR64], [UR70] ;  /* 0x00000040460073b5 */ /* 0x000fe20008020000 */
[----:B-1----:R-:W-:Y:S02]  /*25010*/  R2UR.FILL UR61, R16 ;  /* 0x00000000103d72ca */ /* 0x002fe400004e0000 */
        /* <DEDUP_REMOVED lines=11> */
[----:B-1----:R-:W-:Y:S01]  /*250d0*/  UIADD3 UR16, UPT, UPT, UR23, 0x4a400, URZ ;  /* 0x0004a40017107890 */ /* 0x002fe2000fffe0ff */
[----:B------:R-:W-:Y:S01]  /*250e0*/  UMOV UR18, UR5 ;  /* 0x0000000500127c82 */ /* 0x000fe20008000000 */
[----:B---3--:R-:W-:-:S07]  /*250f0*/  UIADD3 UR8, UPT, UPT, UR23, 0x4b400, URZ ;  /* 0x0004b40017087890 */ /* 0x008fce000fffe0ff */
[----:B------:R1:W-:Y:S01]  /*25100*/  UTMASTG.5D [UR16], [UR70] ;  /* 0x00000010460073b5 */ /* 0x0003e20008020000 */
[----:B------:R-:W-:Y:S02]  /*25110*/  UMOV UR10, UR4 ;  /* 0x00000004000a7c82 */ /* 0x000fe40008000000 */
        /* <DEDUP_REMOVED lines=38> */
[----:B------:R-:W-:Y:S01]  /*25380*/  UMOV UR17, 0x80 ;  /* 0x0000008000117882 */ /* 0x000fe20000000000 */
[----:B------:R-:W-:Y:S01]  /*25390*/  UMOV UR18, UR7 ;  /* 0x0000000700127c82 */ /* 0x000fe20008000000 */
[----:B---3--:R-:W-:-:S06]  /*253a0*/  UIADD3 UR8, UPT, UPT, UR23, 0x49800, URZ ;  /* 0x0004980017087890 */ /* 0x008fcc000fffe0ff */
[----:B------:R1:W-:Y:S01]  /*253b0*/  UTMASTG.5D [UR16], [UR70] ;  /* 0x00000010460073b5 */ /* 0x0003e20008020000 */
[----:B------:R-:W-:Y:S01]  /*253c0*/  UMOV UR9, 0x80 ;  /* 0x0000008000097882 */ /* 0x000fe20000000000 */
        /* <DEDUP_REMOVED lines=54> */
[----:B-1----:R-:W-:Y:S01]  /*25730*/  UIADD3 UR16, UPT, UPT, UR23, 0x4ac00, URZ ;  /* 0x0004ac0017107890 */ /* 0x002fe2000fffe0ff */
[----:B------:R-:W-:Y:S01]  /*25740*/  UMOV UR18, UR5 ;  /* 0x0000000500127c82 */ /* 0x000fe20008000000 */
[----:B------:R-:W-:Y:S01]  /*25750*/  R2UR.FILL UR5, R5 ;  /* 0x00000000050572ca */ /* 0x000fe200004e0000 */
[----:B---3--:R-:W-:-:S06]  /*25760*/  UIADD3 UR8, UPT, UPT, UR23, 0x4bc00, URZ ;  /* 0x0004bc0017087890 */ /* 0x008fcc000fffe0ff */
[----:B------:R1:W-:Y:S01]  /*25770*/  UTMASTG.5D [UR16], [UR70] ;  /* 0x00000010460073b5 */ /* 0x0003e20008020000 */
[----:B------:R-:W-:Y:S01]  /*25780*/  UMOV UR10, UR4 ;  /* 0x00000004000a7c82 */ /* 0x000fe20008000000 */
[----:B------:R-:W-:Y:S01]  /*25790*/  R2UR.FILL UR4, R4 ;  /* 0x00000000040472ca */ /* 0x000fe200004e0000 */
[----:B------:R3:W-:Y:S01]  /*257a0*/  UTMASTG.5D [UR8], [UR70] ;  /* 0x00000008460073b5 */ /* 0x0007e20008020000 */
[----:B-1----:R-:W-:Y:S01]  /*257b0*/  UIADD3 UR16, UPT, UPT, UR23, 0x4cc00, URZ ;  /* 0x0004cc0017107890 */ /* 0x002fe2000fffe0ff */
[----:B------:R-:W-:Y:S01]  /*257c0*/  UMOV UR18, UR54 ;  /* 0x0000003600127c82 */ /* 0x000fe20008000000 */
[----:B------:R-:W1:Y:S01]  /*257d0*/  LDCU UR54, c[0x0][0x91c] ;  /* 0x00012380ff3677ac */ /* 0x000e620008000800 */
[----:B---3--:R-:W-:-:S06]  /*257e0*/  UIADD3 UR8, UPT, UPT, UR23, 0x4dc00, URZ ;  /* 0x0004dc0017087890 */ /* 0x008fcc000fffe0ff */
[----:B------:R3:W-:Y:S01]  /*257f0*/  UTMASTG.5D [UR16], [UR70] ;  /* 0x00000010460073b5 */ /* 0x0007e20008020000 */
[----:B------:R-:W-:Y:S01]  /*25800*/  UMOV UR10, UR47 ;  /* 0x0000002f000a7c82 */ /* 0x000fe20008000000 */
[----:B------:R-:W1:Y:S01]  /*25810*/  LDCU UR47, c[0x0][0x904] ;  /* 0x00012080ff2f77ac */ /* 0x000e620008000800 */
[----:B------:R5:W-:Y:S01]  /*25820*/  UTMASTG.5D [UR8], [UR70] ;  /* 0x00000008460073b5 */ /* 0x000be20008020000 */
[----:B---3--:R-:W-:Y:S01]  /*25830*/  UIADD3 UR16, UPT, UPT, UR23, 0x4ec00, URZ ;  /* 0x0004ec0017107890 */ /* 0x008fe2000fffe0ff */
[----:B------:R-:W-:Y:S01]  /*25840*/  UMOV UR18, UR46 ;  /* 0x0000002e00127c82 */ /* 0x000fe20008000000 */
[----:B------:R-:W3:Y:S01]  /*25850*/  LDCU UR46, c[0x0][0x380] ;  /* 0x00007000ff2e77ac */ /* 0x000ee20008000800 */
[----:B-----5:R-:W-:-:S06]  /*25860*/  UIADD3 UR8, UPT, UPT, UR23, 0x4fc00, URZ ;  /* 0x0004fc0017087890 */ /* 0x020fcc000fffe0ff */
[----:B------:R5:W-:Y:S01]  /*25870*/  UTMASTG.5D [UR16], [UR70] ;  /* 0x00000010460073b5 */ /* 0x000be20008020000 */
[----:B------:R-:W-:Y:S01]  /*25880*/  UMOV UR10, UR38 ;  /* 0x00000026000a7c82 */ /* 0x000fe20008000000 */
[----:B------:R-:W1:Y:S01]  /*25890*/  LDCU UR38, c[0x0][0x918] ;  /* 0x00012300ff2677ac */ /* 0x000e620008000800 */
[----:B------:R2:W-:Y:S01]  /*258a0*/  UTMASTG.5D [UR8], [UR70] ;  /* 0x00000008460073b5 */ /* 0x0005e20008020000 */
[----:B-----5:R-:W-:Y:S01]  /*258b0*/  UIADD3 UR16, UPT, UPT, UR23, 0x50c00, URZ ;  /* 0x00050c0017107890 */ /* 0x020fe2000fffe0ff */
[----:B------:R-:W-:Y:S01]  /*258c0*/  UMOV UR18, UR31 ;  /* 0x0000001f00127c82 */ /* 0x000fe20008000000 */
[----:B------:R-:W1:Y:S01]  /*258d0*/  LDCU UR31, c[0x0][0x38c] ;  /* 0x00007180ff1f77ac */ /* 0x000e620008000800 */
[----:B--2---:R-:W-:-:S06]  /*258e0*/  UIADD3 UR8, UPT, UPT, UR23, 0x51c00, URZ ;  /* 0x00051c0017087890 */ /* 0x004fcc000fffe0ff */
[----:B------:R2:W-:Y:S01]  /*258f0*/  UTMASTG.5D [UR16], [UR70] ;  /* 0x00000010460073b5 */ /* 0x0005e20008020000 */
[----:B------:R-:W-:Y:S02]  /*25900*/  UMOV UR10, UR74 ;  /* 0x0000004a000a7c82 */ /* 0x000fe40008000000 */
[----:B------:R5:W-:Y:S01]  /*25910*/  UTMASTG.5D [UR8], [UR70] ;  /* 0x00000008460073b5 */ /* 0x000be20008020000 */
[----:B--2---:R-:W-:Y:S01]  /*25920*/  UIADD3 UR16, UPT, UPT, UR23, 0x52c00, URZ ;  /* 0x00052c0017107890 */ /* 0x004fe2000fffe0ff */
[----:B------:R-:W-:Y:S01]  /*25930*/  UMOV UR18, UR66 ;  /* 0x0000004200127c82 */ /* 0x000fe20008000000 */
[----:B-----5:R-:W-:-:S07]  /*25940*/  UIADD3 UR8, UPT, UPT, UR23, 0x53c00, URZ ;  /* 0x00053c0017087890 */ /* 0x020fce000fffe0ff */
        /* <DEDUP_REMOVED lines=14> */
[----:B------:R2:W-:Y:S02]  /*25a30*/  UTMASTG.5D [UR8], [UR70] ;  /* 0x00000008460073b5 */ /* 0x0005e40008020000 */
[----:B-1234-:R-:W-:Y:S01]  /*25a40*/  NOP ;  /* 0x0000000000007918 */ /* 0x01efe20000000000 */
.L_x_405:
[----:B------:R-:W-:Y:S05]  /*25a50*/  BSYNC.RECONVERGENT B0 ;  /* 0x0000000000007941 */ /* 0x000fea0003800200 */
.L_x_404:
[----:B------:R0:W-:Y:S01]  /*25a60*/  UTMACMDFLUSH ;  /* 0x00000000000079b7 */ /* 0x0001e20000000000 */
[----:B------:R-:W-:-:S04]  /*25a70*/  DEPBAR.LE SB0, 0x1 ;  /* 0x000080400000791a */ /* 0x000fc80000000000 */
[----:B------:R-:W-:Y:S05]  /*25a80*/  BRA.U UP6, `(.L_x_406) ;  /* 0x0000000106047547 */ /* 0x000fea000b800000 */
[----:B------:R-:W-:Y:S05]  /*25a90*/  BPT.TRAP 0x1 ;  /* 0x000000040000795c */ /* 0x000fea0000300000 */
.L_x_406:
[----:B------:R-:W-:-:S04]  /*25aa0*/  UIADD3 UR8, UPT, UPT, UR23, 0x580c0, URZ ;  /* 0x000580c017087890 */ /* 0x000fc8000fffe0ff */
[----:B------:R-:W-:-:S09]  /*25ab0*/  UPRMT UR8, UR30, 0x654, UR8 ;  /* 0x000006541e087896 */ /* 0x000fd20008000008 */
[----:B------:R-:W-:Y:S01]  /*25ac0*/  SYNCS.ARRIVE.TRANS64.RED.A1T0 RZ, [UR8], RZ ;  /* 0x000000ffffff79a7 */ /* 0x000fe20008100408 */
[----:B------:R-:W-:-:S04]  /*25ad0*/  DEPBAR.LE SB0, 0x0 ;  /* 0x000080000000791a */ /* 0x000fc80000000000 */
[----:B------:R-:W-:Y:S05]  /*25ae0*/  BRA.U UP6, `(.L_x_407) ;  /* 0x0000000106047547 */ /* 0x000fea000b800000 */
[----:B------:R-:W-:Y:S05]  /*25af0*/  BPT.TRAP 0x1 ;  /* 0x000000040000795c */ /* 0x000fea0000300000 */
.L_x_407:
[----:B------:R-:W-:Y:S01]  /*25b00*/  UIADD3 UR23, UPT, UPT, UR23, 0x580c8, URZ ;  /* 0x000580c817177890 */ /* 0x000fe2000fffe0ff */
[----:B-1----:R-:W-:Y:S01]  /*25b10*/  HFMA2 R0, -RZ, RZ, 0, 5.9604644775390625e-08 ;  /* 0x00000001ff007431 */ /* 0x002fe200000001ff */
[----:B------:R-:W-:Y:S02]  /*25b20*/  LOP3.LUT R2, R2, 0x1, RZ, 0x3c, !PT ;  /* 0x0000000102027812 */ /* 0x000fe400078e3cff */
[----:B------:R-:W-:-:S09]  /*25b30*/  UPRMT UR23, UR30, 0x654, UR23 ;  /* 0x000006541e177896 */ /* 0x000fd20008000017 */
[----:B------:R-:W-:Y:S03]  /*25b40*/  SYNCS.ARRIVE.TRANS64.RED.A1T0 RZ, [UR23], RZ ;  /* 0x000000ffffff79a7 */ /* 0x000fe60008100417 */
.L_x_397:
[----:B------:R-:W1:Y:S02]  /*25b50*/  LDCU UR8, c[0x0][0x370] ;  /* 0x00006e00ff0877ac */ /* 0x000e640008000800 */
[----:B-1----:R-:W-:-:S04]  /*25b60*/  UIADD3 UR39, UPT, UPT, UR8, UR39, URZ ;  /* 0x0000002708277290 */ /* 0x002fc8000fffe0ff */
[----:B--2---:R-:W-:-:S09]  /*25b70*/  UISETP.GE.AND UP0, UPT, UR39, UR22, UPT ;  /* 0x000000162700728c */ /* 0x004fd2000bf06270 */
[----:B------:R-:W-:Y:S05]  /*25b80*/  BRA.U !UP0, `(.L_x_408) ;  /* 0xffffffcd08fc7547 */ /* 0x000fea000b83ffff */
[----:B------:R-:W-:-:S13]  /*25b90*/  LOP3.LUT P0, RZ, R0, 0xff, RZ, 0xc0, !PT ;  /* 0x000000ff00ff7812 */ /* 0x000fda000780c0ff */
[----:B------:R-:W-:Y:S05]  /*25ba0*/  @!P0 EXIT ;  /* 0x000000000000894d */ /* 0x000fea0003800000 */
[----:B------:R-:W1:Y:S01]  /*25bb0*/  S2UR UR4, SR_CgaCtaId ;  /* 0x00000000000479c3 */ /* 0x000e620000008800 */
[----:B------:R-:W-:Y:S01]  /*25bc0*/  UMOV UR5, 0x400 ;  /* 0x0000040000057882 */ /* 0x000fe20000000000 */
[----:B------:R-:W-:Y:S01]  /*25bd0*/  UMOV UR6, 0x40 ;  /* 0x0000004000067882 */ /* 0x000fe20000000000 */
[----:B------:R-:W-:Y:S02]  /*25be0*/  IMAD.MOV.U32 R2, RZ, RZ, 0xffff ;  /* 0x0000ffffff027424 */ /* 0x000fe400078e00ff */
[----:B------:R-:W-:Y:S01]  /*25bf0*/  IMAD.MOV.U32 R0, RZ, RZ, 0x1 ;  /* 0x00000001ff007424 */ /* 0x000fe200078e00ff */
[----:B-1----:R-:W-:Y:S02]  /*25c00*/  ULEA UR5, UR4, UR5, 0x18 ;  /* 0x0000000504057291 */ /* 0x002fe4000f8ec0ff */
[----:B------:R-:W-:-:S07]  /*25c10*/  ULEA UR6, UR4, UR6, 0x18 ;  /* 0x0000000604067291 */ /* 0x000fce000f8ec0ff */
[----:B------:R-:W1:Y:S01]  /*25c20*/  LDS R3, [UR5+0x580e0] ;  /* 0x0580e005ff037984 */ /* 0x000e620008000800 */
[----:B------:R-:W-:-:S03]  /*25c30*/  NOP ;  /* 0x0000000000007918 */ /* 0x000fc60000000000 */
[----:B------:R-:W2:Y:S01]  /*25c40*/  LDS R5, [UR6+0x14] ;  /* 0x00001406ff057984 */ /* 0x000ea20008000800 */
[----:B-1----:R-:W-:-:S04]  /*25c50*/  LOP3.LUT R3, R3, 0xffff, RZ, 0xc0, !PT ;  /* 0x0000ffff03037812 */ /* 0x002fc800078ec0ff */
[----:B------:R-:W-:-:S04]  /*25c60*/  SHF.R.U32.HI R3, RZ, 0x5, R3 ;  /* 0x00000005ff037819 */ /* 0x000fc80000011603 */
[-C--:B------:R-:W-:Y:S02]  /*25c70*/  SHF.L.U32 R2, R2, R3.reuse, RZ ;  /* 0x0000000302027219 */ /* 0x080fe400000006ff */
[----:B------:R-:W-:Y:S02]  /*25c80*/  SHF.L.U32 R0, R0, R3, RZ ;  /* 0x0000000300007219 */ /* 0x000fe400000006ff */
[----:B--2---:R-:W-:-:S04]  /*25c90*/  LOP3.LUT R5, R5, R2, RZ, 0xc0, !PT ;  /* 0x0000000205057212 */ /* 0x004fc800078ec0ff */
[----:B------:R-:W-:-:S13]  /*25ca0*/  ISETP.NE.AND P0, PT, R5, R2, PT ;  /* 0x000000020500720c */ /* 0x000fda0003f05270 */
[----:B------:R-:W-:Y:S05]  /*25cb0*/  @P0 BRA `(.L_x_409) ;  /* 0x00000000005c0947 */ /* 0x000fea0003800000 */
[----:B------:R-:W1:Y:S02]  /*25cc0*/  LDS R3, [UR6+0x18] ;  /* 0x00001806ff037984 */ /* 0x000e640008000800 */
[----:B-1----:R-:W-:-:S04]  /*25cd0*/  LOP3.LUT R3, R3, R0, RZ, 0xc0, !PT ;  /* 0x0000000003037212 */ /* 0x002fc800078ec0ff */
[----:B------:R-:W-:-:S13]  /*25ce0*/  ISETP.NE.AND P0, PT, R3, R0, PT ;  /* 0x000000000300720c */ /* 0x000fda0003f05270 */
[----:B------:R-:W-:Y:S05]  /*25cf0*/  @P0 BRA `(.L_x_410) ;  /* 0x0000000000400947 */ /* 0x000fea0003800000 */
[----:B------:R-:W-:Y:S01]  /*25d00*/  R2UR UR8, R2 ;  /* 0x00000000020872ca */ /* 0x000fe200000e0000 */
[----:B------:R-:W1:Y:S01]  /*25d10*/  S2R R3, SR_LANEID ;  /* 0x0000000000037919 */ /* 0x000e620000000000 */
[----:B------:R-:W-:Y:S01]  /*25d20*/  LOP3.LUT R4, RZ, R0, RZ, 0x33, !PT ;  /* 0x00000000ff047212 */ /* 0x000fe200078e33ff */
[----:B------:R-:W-:Y:S02]  /*25d30*/  VOTEU.ANY UR7, UPT, PT ;  /* 0x0000000000077886 */ /* 0x000fe400038e0100 */
[----:B------:R-:W-:Y:S01]  /*25d40*/  UFLO.U32 UR7, UR7 ;  /* 0x00000007000772bd */ /* 0x000fe200080e0000 */
[----:B------:R-:W2:Y:S07]  /*25d50*/  REDUX UR4, R4 ;  /* 0x00000000040473c4 */ /* 0x000eae0000000000 */
[----:B------:R-:W-:-:S06]  /*25d60*/  ULOP3.LUT UR8, URZ, UR8, URZ, 0x33, !UPT ;  /* 0x00000008ff087292 */ /* 0x000fcc000f8e33ff */
[----:B------:R-:W-:-:S04]  /*25d70*/  IMAD.U32 R2, RZ, RZ, UR8 ;  /* 0x00000008ff027e24 */ /* 0x000fc8000f8e00ff */
[----:B------:R-:W3:Y:S02]  /*25d80*/  REDUX UR5, R2 ;  /* 0x00000000020573c4 */ /* 0x000ee40000000000 */
[----:B------:R4:W-:Y:S01]  /*25d90*/  UTCATOMSWS.AND URZ, UR8 ;  /* 0x0000000800ff79e3 */ /* 0x0009e20008000000 */
[----:B--2---:R-:W-:Y:S01]  /*25da0*/  IMAD.U32 R0, RZ, RZ, UR4 ;  /* 0x00000004ff007e24 */ /* 0x004fe2000f8e00ff */
[----:B-1----:R-:W-:Y:S01]  /*25db0*/  ISETP.EQ.U32.AND P0, PT, R3, UR7, PT ;  /* 0x0000000703007c0c */ /* 0x002fe2000bf02070 */
[----:B---3--:R-:W-:-:S12]  /*25dc0*/  IMAD.U32 R3, RZ, RZ, UR5 ;  /* 0x00000005ff037e24 */ /* 0x008fd8000f8e00ff */
[----:B------:R4:W-:Y:S04]  /*25dd0*/  @P0 ATOMS.AND RZ, [UR6+0x14], R3 ;  /* 0x00001403ffff098c */ /* 0x0009e8000a800006 */
[----:B------:R4:W-:Y:S01]  /*25de0*/  @P0 ATOMS.AND RZ, [UR6+0x18], R0 ;  /* 0x00001800ffff098c */ /* 0x0009e2000a800006 */
[----:B------:R-:W-:Y:S05]  /*25df0*/  BRA `(.L_x_411) ;  /* 0x0000000000147947 */ /* 0x000fea0003800000 */
.L_x_410:
[----:B------:R-:W-:Y:S02]  /*25e00*/  MOV R2, 0x25e20 ;  /* 0x00025e2000027802 */ /* 0x000fe40000000f00 */
[----:B------:R-:W-:Y:S05]  /*25e10*/  CALL.REL.NOINC `($__internal_0_$__cuda_sm10x_tcgen05_guardrail_trap_col_being_dealloced_not_returned_by_alloc) ;  /* 0x0000001000c47944 */ /* 0x000fea0003c00000 */
[----:B------:R-:W-:Y:S05]  /*25e20*/  BRA `(.L_x_411) ;  /* 0x0000000000087947 */ /* 0x000fea0003800000 */
.L_x_409:
[----:B------:R-:W-:Y:S02]  /*25e30*/  MOV R2, 0x25e50 ;  /* 0x00025e5000027802 */ /* 0x000fe40000000f00 */
[----:B------:R-:W-:Y:S05]  /*25e40*/  CALL.REL.NOINC `($__internal_2_$__cuda_sm10x_tcgen05_guardrail_trap_unallocated_columns_being_dealloced) ;  /* 0x0000001000d07944 */ /* 0x000fea0003c00000 */
.L_x_411:
[----:B------:R-:W-:Y:S01]  /*25e50*/  NOP ;  /* 0x0000000000007918 */ /* 0x000fe20000000000 */
[----:B----4-:R-:W-:Y:S05]  /*25e60*/  EXIT ;  /* 0x000000000000794d */ /* 0x010fea0003800000 */
.L_x_37:
[----:B------:R-:W-:-:S07]  /*25e70*/  MOV R9, UR22 ;  /* 0x0000001600097c02 */ /* 0x000fce0008000f00 */
.L_x_412:
[----:B-1----:R1:W2:Y:S02]  /*25e80*/  SYNCS.PHASECHK.TRANS64.TRYWAIT P0, [R9+URZ+0x58000], R0 ;  /* 0x05800000090075a7 */ /* 0x0022a400080011ff */
[----:B--2---:R-:W-:Y:S05]  /*25e90*/  @!P0 NANOSLEEP.SYNCS 0x989680 ;  /* 0x009896800000895d */ /* 0x004fea0003900000 */
[----:B------:R-:W2:Y:S02]  /*25ea0*/  @!P0 SYNCS.PHASECHK.TRANS64 P0, [R9+URZ+0x58000], R0 ;  /* 0x05800000090085a7 */ /* 0x000ea400080010ff */
[----:B--2---:R-:W-:Y:S05]  /*25eb0*/  @!P0 BRA `(.L_x_412) ;  /* 0xfffffffc00f08947 */ /* 0x004fea000383ffff */
[----:B------:R-:W-:Y:S05]  /*25ec0*/  BRA `(.L_x_413) ;  /* 0xfffffdbc00a47947 */ /* 0x000fea000383ffff */
.L_x_39:
[----:B------:R-:W-:-:S07]  /*25ed0*/  MOV R2, UR20 ;  /* 0x0000001400027c02 */ /* 0x000fce0008000f00 */
.L_x_414:
[----:B-1----:R1:W2:Y:S02]  /*25ee0*/  SYNCS.PHASECHK.TRANS64.TRYWAIT P0, [R2+URZ+0x58020], R9 ;  /* 0x05802009020075a7 */ /* 0x0022a400080011ff */
[----:B--2---:R-:W-:Y:S05]  /*25ef0*/  @!P0 NANOSLEEP.SYNCS 0x989680 ;  /* 0x009896800000895d */ /* 0x004fea0003900000 */
[----:B------:R-:W2:Y:S02]  /*25f00*/  @!P0 SYNCS.PHASECHK.TRANS64 P0, [R2+URZ+0x58020], R9 ;  /* 0x05802009020085a7 */ /* 0x000ea400080010ff */
[----:B--2---:R-:W-:Y:S05]  /*25f10*/  @!P0 BRA `(.L_x_414) ;  /* 0xfffffffc00f08947 */ /* 0x004fea000383ffff */
[----:B------:R-:W-:Y:S05]  /*25f20*/  BRA `(.L_x_415) ;  /* 0xfffffdbc00a87947 */ /* 0x000fea000383ffff */
.L_x_41:
[----:B------:R-:W-:-:S07]  /*25f30*/  MOV R10, UR22 ;  /* 0x00000016000a7c02 */ /* 0x000fce0008000f00 */
.L_x_416:
[----:B-1----:R1:W2:Y:S02]  /*25f40*/  SYNCS.PHASECHK.TRANS64.TRYWAIT P0, [R10+URZ+0x58058], R11 ;  /* 0x0580580b0a0075a7 */ /* 0x0022a400080011ff */
[----:B--2---:R-:W-:Y:S05]  /*25f50*/  @!P0 NANOSLEEP.SYNCS 0x989680 ;  /* 0x009896800000895d */ /* 0x004fea0003900000 */
[----:B------:R-:W2:Y:S02]  /*25f60*/  @!P0 SYNCS.PHASECHK.TRANS64 P0, [R10+URZ+0x58058], R11 ;  /* 0x0580580b0a0085a7 */ /* 0x000ea400080010ff */
[----:B--2---:R-:W-:Y:S05]  /*25f70*/  @!P0 BRA `(.L_x_416) ;  /* 0xfffffffc00f08947 */ /* 0x004fea000383ffff */
[----:B------:R-:W-:Y:S05]  /*25f80*/  BRA `(.L_x_417) ;  /* 0xfffffdbc00cc7947 */ /* 0x000fea000383ffff */
.L_x_45:
[----:B------:R-:W-:-:S07]  /*25f90*/  MOV R11, UR22 ;  /* 0x00000016000b7c02 */ /* 0x000fce0008000f00 */
.L_x_418:
[----:B-1----:R1:W2:Y:S02]  /*25fa0*/  SYNCS.PHASECHK.TRANS64.TRYWAIT P0, [R11+URZ+0x58008], R0 ;  /* 0x058008000b0075a7 */ /* 0x0022a400080011ff */
[----:B--2---:R-:W-:Y:S05]  /*25fb0*/  @!P0 NANOSLEEP.SYNCS 0x989680 ;  /* 0x009896800000895d */ /* 0x004fea0003900000 */
[----:B------:R-:W2:Y:S02]  /*25fc0*/  @!P0 SYNCS.PHASECHK.TRANS64 P0, [R11+URZ+0x58008], R0 ;  /* 0x058008000b0085a7 */ /* 0x000ea400080010ff */
[----:B--2---:R-:W-:Y:S05]  /*25fd0*/  @!P0 BRA `(.L_x_418) ;  /* 0xfffffffc00f08947 */ /* 0x004fea000383ffff */
[----:B------:R-:W-:Y:S05]  /*25fe0*/  BRA `(.L_x_419) ;  /* 0xfffffdc8007c7947 */ /* 0x000fea000383ffff */
.L_x_47:
[----:B------:R-:W-:-:S07]  /*25ff0*/  MOV R11, UR22 ;  /* 0x00000016000b7c02 */ /* 0x000fce0008000f00 */
.L_x_420:
[----:B-1----:R1:W2:Y:S02]  /*26000*/  SYNCS.PHASECHK.TRANS64.TRYWAIT P0, [R11+URZ+0x58068], R12 ;  /* 0x0580680c0b0075a7 */ /* 0x0022a400080011ff */
[----:B--2---:R-:W-:Y:S05]  /*26010*/  @!P0 NANOSLEEP.SYNCS 0x989680 ;  /* 0x009896800000895d */ /* 0x004fea0003900000 */
[----:B------:R-:W2:Y:S02]  /*26020*/  @!P0 SYNCS.PHASECHK.TRANS64 P0, [R11+URZ+0x58068], R12 ;  /* 0x0580680c0b0085a7 */ /* 0x000ea400080010ff */
[----:B--2---:R-:W-:Y:S05]  /*26030*/  @!P0 BRA `(.L_x_420) ;  /* 0xfffffffc00f08947 */ /* 0x004fea000383ffff */
[----:B------:R-:W-:Y:S05]  /*26040*/  BRA `(.L_x_421) ;  /* 0xfffffdc800807947 */ /* 0x000fea000383ffff */
.L_x_51:
[----:B------:R-:W-:-:S07]  /*26050*/  MOV R0, UR4 ;  /* 0x0000000400007c02 */ /* 0x000fce0008000f00 */
.L_x_422:
[----:B-1----:R1:W3:Y:S02]  /*26060*/  SYNCS.PHASECHK.TRANS64.TRYWAIT P0, [R0+URZ+0x58020], R3 ;  /* 0x05802003000075a7 */ /* 0x0022e400080011ff */
[----:B---3--:R-:W-:Y:S05]  /*26070*/  @!P0 NANOSLEEP.SYNCS 0x989680 ;  /* 0x009896800000895d */ /* 0x008fea0003900000 */
[----:B------:R-:W3:Y:S02]  /*26080*/  @!P0 SYNCS.PHASECHK.TRANS64 P0, [R0+URZ+0x58020], R3 ;  /* 0x05802003000085a7 */ /* 0x000ee400080010ff */
[----:B---3--:R-:W-:Y:S05]  /*26090*/  @!P0 BRA `(.L_x_422) ;  /* 0xfffffffc00f08947 */ /* 0x008fea000383ffff */
[----:B------:R-:W-:Y:S05]  /*260a0*/  BRA `(.L_x_423) ;  /* 0xfffffdd000f47947 */ /* 0x000fea000383ffff */
.L_x_53:
[----:B------:R-:W-:-:S07]  /*260b0*/  MOV R0, UR22 ;  /* 0x0000001600007c02 */ /* 0x000fce0008000f00 */
.L_x_424:
[----:B-1----:R1:W3:Y:S02]  /*260c0*/  SYNCS.PHASECHK.TRANS64.TRYWAIT P0, [R0+URZ+0x580a0], R9 ;  /* 0x0580a009000075a7 */ /* 0x0022e400080011ff */
[----:B---3--:R-:W-:Y:S05]  /*260d0*/  @!P0 NANOSLEEP.SYNCS 0x989680 ;  /* 0x009896800000895d */ /* 0x008fea0003900000 */
[----:B------:R-:W3:Y:S02]  /*260e0*/  @!P0 SYNCS.PHASECHK.TRANS64 P0, [R0+URZ+0x580a0], R9 ;  /* 0x0580a009000085a7 */ /* 0x000ee400080010ff */
[----:B---3--:R-:W-:Y:S05]  /*260f0*/  @!P0 BRA `(.L_x_424) ;  /* 0xfffffffc00f08947 */ /* 0x008fea000383ffff */
[----:B------:R-:W-:Y:S05]  /*26100*/  BRA `(.L_x_425) ;  /* 0xfffffdd400047947 */ /* 0x000fea000383ffff */
.L_x_55:
[----:B------:R-:W-:Y:S02]  /*26110*/  SHF.L.U32 R11, R12, 0x1f, RZ ;  /* 0x0000001f0c0b7819 */ /* 0x000fe400000006ff */
[----:B------:R-:W-:-:S07]  /*26120*/  MOV R10, UR22 ;  /* 0x00000016000a7c02 */ /* 0x000fce0008000f00 */
.L_x_426:
[----:B-1----:R1:W3:Y:S02]  /*26130*/  SYNCS.PHASECHK.TRANS64.TRYWAIT P0, [R10+URZ+0x58058], R11 ;  /* 0x0580580b0a0075a7 */ /* 0x0022e400080011ff */
[----:B---3--:R-:W-:Y:S05]  /*26140*/  @!P0 NANOSLEEP.SYNCS 0x989680 ;  /* 0x009896800000895d */ /* 0x008fea0003900000 */
[----:B------:R-:W3:Y:S02]  /*26150*/  @!P0 SYNCS.PHASECHK.TRANS64 P0, [R10+URZ+0x58058], R11 ;  /* 0x0580580b0a0085a7 */ /* 0x000ee400080010ff */
[----:B---3--:R-:W-:Y:S05]  /*26160*/  @!P0 BRA `(.L_x_426) ;  /* 0xfffffffc00f08947 */ /* 0x008fea000383ffff */
[----:B------:R-:W-:Y:S05]  /*26170*/  BRA `(.L_x_427) ;  /* 0xfffffdd4000c7947 */ /* 0x000fea000383ffff */
.L_x_59:
[----:B------:R-:W-:Y:S07]  /*26180*/  MOV R0, UR7 ;  /* 0x0000000700007c02 */ /* 0x000fee0008000f00 */
.L_x_428:
[----:B--2---:R2:W3:Y:S02]  /*26190*/  SYNCS.PHASECHK.TRANS64.TRYWAIT P0, [R0+URZ+0x58020], R9 ;  /* 0x05802009000075a7 */ /* 0x0044e400080011ff */
[----:B---3--:R-:W-:Y:S05]  /*261a0*/  @!P0 NANOSLEEP.SYNCS 0x989680 ;  /* 0x009896800000895d */ /* 0x008fea0003900000 */
[----:B------:R-:W3:Y:S02]  /*261b0*/  @!P0 SYNCS.PHASECHK.TRANS64 P0, [R0+URZ+0x58020], R9 ;  /* 0x05802009000085a7 */ /* 0x000ee400080010ff */
[----:B---3--:R-:W-:Y:S05]  /*261c0*/  @!P0 BRA `(.L_x_428) ;  /* 0xfffffffc00f08947 */ /* 0x008fea000383ffff */
[----:B------:R-:W-:Y:S05]  /*261d0*/  BRA `(.L_x_429) ;  /* 0xfffffdd400f47947 */ /* 0x000fea000383ffff */
.L_x_62:
[----:B------:R-:W-:Y:S07]  /*261e0*/  MOV R0, UR22 ;  /* 0x0000001600007c02 */ /* 0x000fee0008000f00 */
.L_x_430:
[----:B--2---:R2:W3:Y:S02]  /*261f0*/  SYNCS.PHASECHK.TRANS64.TRYWAIT P0, [R0+URZ+0x580a8], R9 ;  /* 0x0580a809000075a7 */ /* 0x0044e400080011ff */
[----:B---3--:R-:W-:Y:S05]  /*26200*/  @!P0 NANOSLEEP.SYNCS 0x989680 ;  /* 0x009896800000895d */ /* 0x008fea0003900000 */
[----:B------:R-:W3:Y:S02]  /*26210*/  @!P0 SYNCS.PHASECHK.TRANS64 P0, [R0+URZ+0x580a8], R9 ;  /* 0x0580a809000085a7 */ /* 0x000ee400080010ff */
[----:B---3--:R-:W-:Y:S05]  /*26220*/  @!P0 BRA `(.L_x_430) ;  /* 0xfffffffc00f08947 */ /* 0x008fea000383ffff */
[----:B------:R-:W-:Y:S05]  /*26230*/  BRA `(.L_x_431) ;  /* 0xfffffde000f07947 */ /* 0x000fea000383ffff */
.L_x_64:
[----:B------:R-:W-:Y:S07]  /*26240*/  MOV R9, UR22 ;  /* 0x0000001600097c02 */ /* 0x000fee0008000f00 */
.L_x_432:
[----:B--2---:R2:W3:Y:S02]  /*26250*/  SYNCS.PHASECHK.TRANS64.TRYWAIT P0, [R9+URZ+0x58068], R18 ;  /* 0x05806812090075a7 */ /* 0x0044e400080011ff */
[----:B---3--:R-:W-:Y:S05]  /*26260*/  @!P0 NANOSLEEP.SYNCS 0x989680 ;  /* 0x009896800000895d */ /* 0x008fea0003900000 */
[----:B------:R-:W3:Y:S02]  /*26270*/  @!P0 SYNCS.PHASECHK.TRANS64 P0, [R9+URZ+0x58068], R18 ;  /* 0x05806812090085a7 */ /* 0x000ee400080010ff */
[----:B---3--:R-:W-:Y:S05]  /*26280*/  @!P0 BRA `(.L_x_432) ;  /* 0xfffffffc00f08947 */ /* 0x008fea000383ffff */
[----:B------:R-:W-:Y:S05]  /*26290*/  BRA `(.L_x_433) ;  /* 0xfffffde000f47947 */ /* 0x000fea000383ffff */
.L_x_70:
[----:B------:R-:W-:Y:S07]  /*262a0*/  MOV R0, UR4 ;  /* 0x0000000400007c02 */ /* 0x000fee0008000f00 */
.L_x_434:
[----:B-1----:R1:W2:Y:S02]  /*262b0*/  SYNCS.PHASECHK.TRANS64.TRYWAIT P0, [R0+URZ+0x58020], R9 ;  /* 0x05802009000075a7 */ /* 0x0022a400080011ff */
[----:B--2---:R-:W-:Y:S05]  /*262c0*/  @!P0 NANOSLEEP.SYNCS 0x989680 ;  /* 0x009896800000895d */ /* 0x004fea0003900000 */
[----:B------:R-:W2:Y:S02]  /*262d0*/  @!P0 SYNCS.PHASECHK.TRANS64 P0, [R0+URZ+0x58020], R9 ;  /* 0x05802009000085a7 */ /* 0x000ea400080010ff */
[----:B--2---:R-:W-:Y:S05]  /*262e0*/  @!P0 BRA `(.L_x_434) ;  /* 0xfffffffc00f08947 */ /* 0x004fea000383ffff */
[----:B------:R-:W-:Y:S05]  /*262f0*/  BRA `(.L_x_435) ;  /* 0xfffffdf4000c7947 */ /* 0x000fea000383ffff */
.L_x_72:
[----:B------:R-:W-:Y:S07]  /*26300*/  MOV R0, UR22 ;  /* 0x0000001600007c02 */ /* 0x000fee0008000f00 */
.L_x_436:
[----:B-1----:R1:W2:Y:S02]  /*26310*/  SYNCS.PHASECHK.TRANS64.TRYWAIT P0, [R0+URZ+0x580a0], R9 ;  /* 0x0580a009000075a7 */ /* 0x0022a400080011ff */
[----:B--2---:R-:W-:Y:S05]  /*26320*/  @!P0 NANOSLEEP.SYNCS 0x989680 ;  /* 0x009896800000895d */ /* 0x004fea0003900000 */
[----:B------:R-:W2:Y:S02]  /*26330*/  @!P0 SYNCS.PHASECHK.TRANS64 P0, [R0+URZ+0x580a0], R9 ;  /* 0x0580a009000085a7 */ /* 0x000ea400080010ff */
[----:B--2---:R-:W-:Y:S05]  /*26340*/  @!P0 BRA `(.L_x_436) ;  /* 0xfffffffc00f08947 */ /* 0x004fea000383ffff */
[----:B------:R-:W-:Y:S05]  /*26350*/  BRA `(.L_x_437) ;  /* 0xfffffdf4001c7947 */ /* 0x000fea000383ffff */
.L_x_74:
[----:B------:R-:W-:Y:S02]  /*26360*/  SHF.L.U32 R11, R12, 0x1f, RZ ;  /* 0x0000001f0c0b7819 */ /* 0x000fe400000006ff */
[----:B------:R-:W-:Y:S07]  /*26370*/  MOV R10, UR22 ;  /* 0x00000016000a7c02 */ /* 0x000fee0008000f00 */
.L_x_438:
[----:B-1----:R1:W2:Y:S02]  /*26380*/  SYNCS.PHASECHK.TRANS64.TRYWAIT P0, [R10+URZ+0x58058], R11 ;  /* 0x0580580b0a0075a7 */ /* 0x0022a400080011ff */
[----:B--2---:R-:W-:Y:S05]  /*26390*/  @!P0 NANOSLEEP.SYNCS 0x989680 ;  /* 0x009896800000895d */ /* 0x004fea0003900000 */
[----:B------:R-:W2:Y:S02]  /*263a0*/  @!P0 SYNCS.PHASECHK.TRANS64 P0, [R10+URZ+0x58058], R11 ;  /* 0x0580580b0a0085a7 */ /* 0x000ea400080010ff */
[----:B--2---:R-:W-:Y:S05]  /*263b0*/  @!P0 BRA `(.L_x_438) ;  /* 0xfffffffc00f08947 */ /* 0x004fea000383ffff */
[----:B------:R-:W-:Y:S05]  /*263c0*/  BRA `(.L_x_439) ;  /* 0xfffffdf400247947 */ /* 0x000fea000383ffff */
.L_x_82:
[----:B------:R-:W-:-:S07]  /*263d0*/  MOV R2, UR22 ;  /* 0x0000001600027c02 */ /* 0x000fce0008000f00 */
.L_x_440:
[----:B---3--:R3:W4:Y:S02]  /*263e0*/  SYNCS.PHASECHK.TRANS64.TRYWAIT P0, [R2+URZ+0x580a8], R9 ;  /* 0x0580a809020075a7 */ /* 0x00872400080011ff */
[----:B----4-:R-:W-:Y:S05]  /*263f0*/  @!P0 NANOSLEEP.SYNCS 0x989680 ;  /* 0x009896800000895d */ /* 0x010fea0003900000 */
[----:B------:R-:W4:Y:S02]  /*26400*/  @!P0 SYNCS.PHASECHK.TRANS64 P0, [R2+URZ+0x580a8], R9 ;  /* 0x0580a809020085a7 */ /* 0x000f2400080010ff */
[----:B----4-:R-:W-:Y:S05]  /*26410*/  @!P0 BRA `(.L_x_440) ;  /* 0xfffffffc00f08947 */ /* 0x010fea000383ffff */
[----:B------:R-:W-:Y:S05]  /*26420*/  BRA `(.L_x_441) ;  /* 0xfffffdf400f47947 */ /* 0x000fea000383ffff */
.L_x_84:
[----:B------:R-:W-:-:S07]  /*26430*/  MOV R10, UR22 ;  /* 0x00000016000a7c02 */ /* 0x000fce0008000f00 */
.L_x_442:
[----:B-1----:R1:W3:Y:S02]  /*26440*/  SYNCS.PHASECHK.TRANS64.TRYWAIT P0, [R10+URZ+0x58068], R11 ;  /* 0x0580680b0a0075a7 */ /* 0x0022e400080011ff */
[----:B---3--:R-:W-:Y:S05]  /*26450*/  @!P0 NANOSLEEP.SYNCS 0x989680 ;  /* 0x009896800000895d */ /* 0x008fea0003900000 */
[----:B------:R-:W3:Y:S02]  /*26460*/  @!P0 SYNCS.PHASECHK.TRANS64 P0, [R10+URZ+0x58068], R11 ;  /* 0x0580680b0a0085a7 */ /* 0x000ee400080010ff */
[----:B---3--:R-:W-:Y:S05]  /*26470*/  @!P0 BRA `(.L_x_442) ;  /* 0xfffffffc00f08947 */ /* 0x008fea000383ffff */
[----:B------:R-:W-:Y:S05]  /*26480*/  BRA `(.L_x_443) ;  /* 0xfffffdf400fc7947 */ /* 0x000fea000383ffff */
.L_x_96:
[----:B-1----:R1:W2:Y:S02]  /*26490*/  SYNCS.PHASECHK.TRANS64.TRYWAIT P0, [R16+URZ+0x580c0], R3 ;  /* 0x0580c003100075a7 */ /* 0x0022a400080011ff */
[----:B--2---:R-:W-:Y:S05]  /*264a0*/  @!P0 NANOSLEEP.SYNCS 0x989680 ;  /* 0x009896800000895d */ /* 0x004fea0003900000 */
[----:B------:R-:W2:Y:S02]  /*264b0*/  @!P0 SYNCS.PHASECHK.TRANS64 P0, [R16+URZ+0x580c0], R3 ;  /* 0x0580c003100085a7 */ /* 0x000ea400080010ff */
[----:B--2---:R-:W-:Y:S05]  /*264c0*/  @!P0 BRA `(.L_x_96) ;  /* 0xfffffffc00f08947 */ /* 0x004fea000383ffff */
[----:B------:R-:W-:Y:S05]  /*264d0*/  BRA `(.L_x_444) ;  /* 0xfffffdfc00dc7947 */ /* 0x000fea000383ffff */
.L_x_163:
[----:B-1----:R1:W3:Y:S02]  /*264e0*/  SYNCS.PHASECHK.TRANS64.TRYWAIT P0, [R0+URZ+0x580c8], R5 ;  /* 0x0580c805000075a7 */ /* 0x0022e400080011ff */
[----:B---3--:R-:W-:Y:S05]  /*264f0*/  @!P0 NANOSLEEP.SYNCS 0x989680 ;  /* 0x009896800000895d */ /* 0x008fea0003900000 */
[----:B------:R-:W3:Y:S02]  /*26500*/  @!P0 SYNCS.PHASECHK.TRANS64 P0, [R0+URZ+0x580c8], R5 ;  /* 0x0580c805000085a7 */ /* 0x000ee400080010ff */
[----:B---3--:R-:W-:Y:S05]  /*26510*/  @!P0 BRA `(.L_x_163) ;  /* 0xfffffffc00f08947 */ /* 0x008fea000383ffff */
[----:B------:R-:W-:Y:S05]  /*26520*/  BRA `(.L_x_445) ;  /* 0xfffffe7c00107947 */ /* 0x000fea000383ffff */
.L_x_169:
[----:B-1----:R1:W2:Y:S02]  /*26530*/  SYNCS.PHASECHK.TRANS64.TRYWAIT P0, [R59+URZ+0x58070], R0 ;  /* 0x058070003b0075a7 */ /* 0x0022a400080011ff */
[----:B--2---:R-:W-:Y:S05]  /*26540*/  @!P0 NANOSLEEP.SYNCS 0x989680 ;  /* 0x009896800000895d */ /* 0x004fea0003900000 */
[----:B------:R-:W2:Y:S02]  /*26550*/  @!P0 SYNCS.PHASECHK.TRANS64 P0, [R59+URZ+0x58070], R0 ;  /* 0x058070003b0085a7 */ /* 0x000ea400080010ff */
[----:B--2---:R-:W-:Y:S05]  /*26560*/  @!P0 BRA `(.L_x_169) ;  /* 0xfffffffc00f08947 */ /* 0x004fea000383ffff */
[----:B------:R-:W-:Y:S05]  /*26570*/  BRA `(.L_x_446) ;  /* 0xfffffe8000547947 */ /* 0x000fea000383ffff */
.L_x_172:
[----:B--2---:R2:W3:Y:S02]  /*26580*/  SYNCS.PHASECHK.TRANS64.TRYWAIT P1, [R59+URZ+0x58080], R4 ;  /* 0x058080043b0075a7 */ /* 0x0044e400080211ff */
[----:B---3--:R-:W-:Y:S05]  /*26590*/  @!P1 NANOSLEEP.SYNCS 0x989680 ;  /* 0x009896800000995d */ /* 0x008fea0003900000 */
[----:B------:R-:W3:Y:S02]  /*265a0*/  @!P1 SYNCS.PHASECHK.TRANS64 P1, [R59+URZ+0x58080], R4 ;  /* 0x058080043b0095a7 */ /* 0x000ee400080210ff */
[----:B---3--:R-:W-:Y:S05]  /*265b0*/  @!P1 BRA `(.L_x_172) ;  /* 0xfffffffc00f09947 */ /* 0x008fea000383ffff */
[----:B------:R-:W-:Y:S05]  /*265c0*/  BRA `(.L_x_447) ;  /* 0xfffffe80007c7947 */ /* 0x000fea000383ffff */
.L_x_175:
[----:B-1----:R1:W3:Y:S02]  /*265d0*/  SYNCS.PHASECHK.TRANS64.TRYWAIT P0, [R59+URZ+0x58070], R0 ;  /* 0x058070003b0075a7 */ /* 0x0022e400080011ff */
[----:B---3--:R-:W-:Y:S05]  /*265e0*/  @!P0 NANOSLEEP.SYNCS 0x989680 ;  /* 0x009896800000895d */ /* 0x008fea0003900000 */
[----:B------:R-:W3:Y:S02]  /*265f0*/  @!P0 SYNCS.PHASECHK.TRANS64 P0, [R59+URZ+0x58070], R0 ;  /* 0x058070003b0085a7 */ /* 0x000ee400080010ff */
[----:B---3--:R-:W-:Y:S05]  /*26600*/  @!P0 BRA `(.L_x_175) ;  /* 0xfffffffc00f08947 */ /* 0x008fea000383ffff */
[----:B------:R-:W-:Y:S05]  /*26610*/  BRA `(.L_x_448) ;  /* 0xfffffe8000a87947 */ /* 0x000fea000383ffff */
.L_x_177:
[----:B-1----:R1:W2:Y:S02]  /*26620*/  SYNCS.PHASECHK.TRANS64.TRYWAIT P0, [R59+URZ+0x58090], R0 ;  /* 0x058090003b0075a7 */ /* 0x0022a400080011ff */
[----:B--2---:R-:W-:Y:S05]  /*26630*/  @!P0 NANOSLEEP.SYNCS 0x989680 ;  /* 0x009896800000895d */ /* 0x004fea0003900000 */
[----:B------:R-:W2:Y:S02]  /*26640*/  @!P0 SYNCS.PHASECHK.TRANS64 P0, [R59+URZ+0x58090], R0 ;  /* 0x058090003b0085a7 */ /* 0x000ea400080010ff */
[----:B--2---:R-:W-:Y:S05]  /*26650*/  @!P0 BRA `(.L_x_177) ;  /* 0xfffffffc00f08947 */ /* 0x004fea000383ffff */
[----:B------:R-:W-:Y:S05]  /*26660*/  BRA `(.L_x_449) ;  /* 0xfffffe8000f07947 */ /* 0x000fea000383ffff */
.L_x_205:
[----:B-1----:R1:W2:Y:S02]  /*26670*/  SYNCS.PHASECHK.TRANS64.TRYWAIT P0, [R59+URZ+0x58080], R0 ;  /* 0x058080003b0075a7 */ /* 0x0022a400080011ff */
[----:B--2---:R-:W-:Y:S05]  /*26680*/  @!P0 NANOSLEEP.SYNCS 0x989680 ;  /* 0x009896800000895d */ /* 0x004fea0003900000 */
[----:B------:R-:W2:Y:S02]  /*26690*/  @!P0 SYNCS.PHASECHK.TRANS64 P0, [R59+URZ+0x58080], R0 ;  /* 0x058080003b0085a7 */ /* 0x000ea400080010ff */
[----:B--2---:R-:W-:Y:S05]  /*266a0*/  @!P0 BRA `(.L_x_205) ;  /* 0xfffffffc00f08947 */ /* 0x004fea000383ffff */
[----:B------:R-:W-:Y:S05]  /*266b0*/  BRA `(.L_x_450) ;  /* 0xfffffea000207947 */ /* 0x000fea000383ffff */
.L_x_207:
[----:B-1----:R1:W2:Y:S02]  /*266c0*/  SYNCS.PHASECHK.TRANS64.TRYWAIT P0, [R59+URZ+0x58098], R0 ;  /* 0x058098003b0075a7 */ /* 0x0022a400080011ff */
[----:B--2---:R-:W-:Y:S05]  /*266d0*/  @!P0 NANOSLEEP.SYNCS 0x989680 ;  /* 0x009896800000895d */ /* 0x004fea0003900000 */
[----:B------:R-:W2:Y:S02]  /*266e0*/  @!P0 SYNCS.PHASECHK.TRANS64 P0, [R59+URZ+0x58098], R0 ;  /* 0x058098003b0085a7 */ /* 0x000ea400080010ff */
[----:B--2---:R-:W-:Y:S05]  /*266f0*/  @!P0 BRA `(.L_x_207) ;  /* 0xfffffffc00f08947 */ /* 0x004fea000383ffff */
[----:B------:R-:W-:Y:S05]  /*26700*/  BRA `(.L_x_451) ;  /* 0xfffffea000647947 */ /* 0x000fea000383ffff */
.L_x_237:
[----:B--2---:R2:W3:Y:S02]  /*26710*/  SYNCS.PHASECHK.TRANS64.TRYWAIT P0, [R59+URZ+0x58070], R4 ;  /* 0x058070043b0075a7 */ /* 0x0044e400080011ff */
[----:B---3--:R-:W-:Y:S05]  /*26720*/  @!P0 NANOSLEEP.SYNCS 0x989680 ;  /* 0x009896800000895d */ /* 0x008fea0003900000 */
[----:B------:R-:W3:Y:S02]  /*26730*/  @!P0 SYNCS.PHASECHK.TRANS64 P0, [R59+URZ+0x58070], R4 ;  /* 0x058070043b0085a7 */ /* 0x000ee400080010ff */
[----:B---3--:R-:W-:Y:S05]  /*26740*/  @!P0 BRA `(.L_x_237) ;  /* 0xfffffffc00f08947 */ /* 0x008fea000383ffff */
[----:B------:R-:W-:Y:S05]  /*26750*/  BRA `(.L_x_452) ;  /* 0xfffffebc00b87947 */ /* 0x000fea000383ffff */
.L_x_240:
[----:B-1----:R1:W3:Y:S02]  /*26760*/  SYNCS.PHASECHK.TRANS64.TRYWAIT P0, [R59+URZ+0x58090], R0 ;  /* 0x058090003b0075a7 */ /* 0x0022e400080011ff */
[----:B---3--:R-:W-:Y:S05]  /*26770*/  @!P0 NANOSLEEP.SYNCS 0x989680 ;  /* 0x009896800000895d */ /* 0x008fea0003900000 */
[----:B------:R-:W3:Y:S02]  /*26780*/  @!P0 SYNCS.PHASECHK.TRANS64 P0, [R59+URZ+0x58090], R0 ;  /* 0x058090003b0085a7 */ /* 0x000ee400080010ff */
[----:B---3--:R-:W-:Y:S05]  /*26790*/  @!P0 BRA `(.L_x_240) ;  /* 0xfffffffc00f08947 */ /* 0x008fea000383ffff */
[----:B------:R-:W-:Y:S05]  /*267a0*/  BRA `(.L_x_453) ;  /* 0xfffffebc00dc7947 */ /* 0x000fea000383ffff */
.L_x_243:
[----:B-1----:R1:W3:Y:S02]  /*267b0*/  SYNCS.PHASECHK.TRANS64.TRYWAIT P0, [R59+URZ+0x580c0], R0 ;  /* 0x0580c0003b0075a7 */ /* 0x0022e400080011ff */
[----:B---3--:R-:W-:Y:S05]  /*267c0*/  @!P0 NANOSLEEP.SYNCS 0x989680 ;  /* 0x009896800000895d */ /* 0x008fea0003900000 */
[----:B------:R-:W3:Y:S02]  /*267d0*/  @!P0 SYNCS.PHASECHK.TRANS64 P0, [R59+URZ+0x580c0], R0 ;  /* 0x0580c0003b0085a7 */ /* 0x000ee400080010ff */
[----:B---3--:R-:W-:Y:S05]  /*267e0*/  @!P0 BRA `(.L_x_243) ;  /* 0xfffffffc00f08947 */ /* 0x008fea000383ffff */
[----:B------:R-:W-:Y:S05]  /*267f0*/  BRA `(.L_x_454) ;  /* 0xfffffebc00e87947 */ /* 0x000fea000383ffff */
.L_x_265:
[----:B--2---:R2:W3:Y:S02]  /*26800*/  SYNCS.PHASECHK.TRANS64.TRYWAIT P0, [R59+URZ+0x58080], R4 ;  /* 0x058080043b0075a7 */ /* 0x0044e400080011ff */
[----:B---3--:R-:W-:Y:S05]  /*26810*/  @!P0 NANOSLEEP.SYNCS 0x989680 ;  /* 0x009896800000895d */ /* 0x008fea0003900000 */
[----:B------:R-:W3:Y:S02]  /*26820*/  @!P0 SYNCS.PHASECHK.TRANS64 P0, [R59+URZ+0x58080], R4 ;  /* 0x058080043b0085a7 */ /* 0x000ee400080010ff */
[----:B---3--:R-:W-:Y:S05]  /*26830*/  @!P0 BRA `(.L_x_265) ;  /* 0xfffffffc00f08947 */ /* 0x008fea000383ffff */
[----:B------:R-:W-:Y:S05]  /*26840*/  BRA `(.L_x_455) ;  /* 0xfffffef800947947 */ /* 0x000fea000383ffff */
.L_x_268:
[----:B------:R1:W1:Y:S02]  /*26850*/  SYNCS.PHASECHK.TRANS64.TRYWAIT P0, [R59+URZ+0x58098], R0 ;  /* 0x058098003b0075a7 */ /* 0x00026400080011ff */
[----:B-1----:R-:W-:Y:S05]  /*26860*/  @!P0 NANOSLEEP.SYNCS 0x989680 ;  /* 0x009896800000895d */ /* 0x002fea0003900000 */
[----:B------:R-:W1:Y:S02]  /*26870*/  @!P0 SYNCS.PHASECHK.TRANS64 P0, [R59+URZ+0x58098], R0 ;  /* 0x058098003b0085a7 */ /* 0x000e6400080010ff */
[----:B-1----:R-:W-:Y:S05]  /*26880*/  @!P0 BRA `(.L_x_268) ;  /* 0xfffffffc00f08947 */ /* 0x002fea000383ffff */
[----:B------:R-:W-:Y:S05]  /*26890*/  BRA `(.L_x_456) ;  /* 0xfffffef800b87947 */ /* 0x000fea000383ffff */
.L_x_271:
[----:B------:R1:W1:Y:S02]  /*268a0*/  SYNCS.PHASECHK.TRANS64.TRYWAIT P0, [R59+URZ+0x580c8], R0 ;  /* 0x0580c8003b0075a7 */ /* 0x00026400080011ff */
[----:B-1----:R-:W-:Y:S05]  /*268b0*/  @!P0 NANOSLEEP.SYNCS 0x989680 ;  /* 0x009896800000895d */ /* 0x002fea0003900000 */
[----:B------:R-:W1:Y:S02]  /*268c0*/  @!P0 SYNCS.PHASECHK.TRANS64 P0, [R59+URZ+0x580c8], R0 ;  /* 0x0580c8003b0085a7 */ /* 0x000e6400080010ff */
[----:B-1----:R-:W-:Y:S05]  /*268d0*/  @!P0 BRA `(.L_x_271) ;  /* 0xfffffffc00f08947 */ /* 0x002fea000383ffff */
[----:B------:R-:W-:Y:S05]  /*268e0*/  BRA `(.L_x_457) ;  /* 0xfffffef800c47947 */ /* 0x000fea000383ffff */
.L_x_295:
[----:B------:R-:W-:-:S07]  /*268f0*/  MOV R0, UR48 ;  /* 0x0000003000007c02 */ /* 0x000fce0008000f00 */
.L_x_458:
[----:B-1----:R1:W2:Y:S02]  /*26900*/  SYNCS.PHASECHK.TRANS64.TRYWAIT P0, [R0+URZ], R3 ;  /* 0x00000003000075a7 */ /* 0x0022a400080011ff */
[----:B--2---:R-:W-:Y:S05]  /*26910*/  @!P0 NANOSLEEP.SYNCS 0x989680 ;  /* 0x009896800000895d */ /* 0x004fea0003900000 */
[----:B------:R-:W2:Y:S02]  /*26920*/  @!P0 SYNCS.PHASECHK.TRANS64 P0, [R0+URZ], R3 ;  /* 0x00000003000085a7 */ /* 0x000ea400080010ff */
[----:B--2---:R-:W-:Y:S05]  /*26930*/  @!P0 BRA `(.L_x_458) ;  /* 0xfffffffc00f08947 */ /* 0x004fea000383ffff */
[----:B------:R-:W-:Y:S05]  /*26940*/  BRA `(.L_x_459) ;  /* 0xffffff3800747947 */ /* 0x000fea000383ffff */
.L_x_298:
[----:B------:R-:W-:-:S07]  /*26950*/  MOV R0, UR45 ;  /* 0x0000002d00007c02 */ /* 0x000fce0008000f00 */
.L_x_460:
[----:B-1----:R1:W3:Y:S02]  /*26960*/  SYNCS.PHASECHK.TRANS64.TRYWAIT P1, [R0+URZ], R3 ;  /* 0x00000003000075a7 */ /* 0x0022e400080211ff */
[----:B---3--:R-:W-:Y:S05]  /*26970*/  @!P1 NANOSLEEP.SYNCS 0x989680 ;  /* 0x009896800000995d */ /* 0x008fea0003900000 */
[----:B------:R-:W3:Y:S02]  /*26980*/  @!P1 SYNCS.PHASECHK.TRANS64 P1, [R0+URZ], R3 ;  /* 0x00000003000095a7 */ /* 0x000ee400080210ff */
[----:B---3--:R-:W-:Y:S05]  /*26990*/  @!P1 BRA `(.L_x_460) ;  /* 0xfffffffc00f09947 */ /* 0x008fea000383ffff */
[----:B------:R-:W-:Y:S05]  /*269a0*/  BRA `(.L_x_461) ;  /* 0xffffff3800bc7947 */ /* 0x000fea000383ffff */
.L_x_303:
[----:B------:R-:W-:-:S07]  /*269b0*/  MOV R4, UR43 ;  /* 0x0000002b00047c02 */ /* 0x000fce0008000f00 */
.L_x_462:
[----:B-1----:R1:W2:Y:S02]  /*269c0*/  SYNCS.PHASECHK.TRANS64.TRYWAIT P2, [R4+URZ], R3 ;  /* 0x00000003040075a7 */ /* 0x0022a400080411ff */
[----:B--2---:R-:W-:Y:S05]  /*269d0*/  @!P2 NANOSLEEP.SYNCS 0x989680 ;  /* 0x009896800000a95d */ /* 0x004fea0003900000 */
[----:B------:R-:W2:Y:S02]  /*269e0*/  @!P2 SYNCS.PHASECHK.TRANS64 P2, [R4+URZ], R3 ;  /* 0x000000030400a5a7 */ /* 0x000ea400080410ff */
[----:B--2---:R-:W-:Y:S05]  /*269f0*/  @!P2 BRA `(.L_x_462) ;  /* 0xfffffffc00f0a947 */ /* 0x004fea000383ffff */
[----:B------:R-:W-:Y:S05]  /*26a00*/  BRA `(.L_x_463) ;  /* 0xffffff4000a07947 */ /* 0x000fea000383ffff */
.L_x_307:
[----:B------:R-:W-:-:S07]  /*26a10*/  MOV R3, UR48 ;  /* 0x0000003000037c02 */ /* 0x000fce0008000f00 */
.L_x_464:
[----:B--2---:R2:W3:Y:S02]  /*26a20*/  SYNCS.PHASECHK.TRANS64.TRYWAIT P2, [R3+URZ], R0 ;  /* 0x00000000030075a7 */ /* 0x0044e400080411ff */
[----:B---3--:R-:W-:Y:S05]  /*26a30*/  @!P2 NANOSLEEP.SYNCS 0x989680 ;  /* 0x009896800000a95d */ /* 0x008fea0003900000 */
[----:B------:R-:W3:Y:S02]  /*26a40*/  @!P2 SYNCS.PHASECHK.TRANS64 P2, [R3+URZ], R0 ;  /* 0x000000000300a5a7 */ /* 0x000ee400080410ff */
[----:B---3--:R-:W-:Y:S05]  /*26a50*/  @!P2 BRA `(.L_x_464) ;  /* 0xfffffffc00f0a947 */ /* 0x008fea000383ffff */
[----:B------:R-:W-:Y:S05]  /*26a60*/  BRA `(.L_x_465) ;  /* 0xffffff58001c7947 */ /* 0x000fea000383ffff */
.L_x_312:
[----:B------:R-:W-:-:S07]  /*26a70*/  MOV R0, UR45 ;  /* 0x0000002d00007c02 */ /* 0x000fce0008000f00 */
.L_x_466:
[----:B--2---:R2:W3:Y:S02]  /*26a80*/  SYNCS.PHASECHK.TRANS64.TRYWAIT P1, [R0+URZ], R3 ;  /* 0x00000003000075a7 */ /* 0x0044e400080211ff */
[----:B---3--:R-:W-:Y:S05]  /*26a90*/  @!P1 NANOSLEEP.SYNCS 0x989680 ;  /* 0x009896800000995d */ /* 0x008fea0003900000 */
[----:B------:R-:W3:Y:S02]  /*26aa0*/  @!P1 SYNCS.PHASECHK.TRANS64 P1, [R0+URZ], R3 ;  /* 0x00000003000095a7 */ /* 0x000ee400080210ff */
[----:B---3--:R-:W-:Y:S05]  /*26ab0*/  @!P1 BRA `(.L_x_466) ;  /* 0xfffffffc00f09947 */ /* 0x008fea000383ffff */
[----:B------:R-:W-:Y:S05]  /*26ac0*/  BRA `(.L_x_467) ;  /* 0xffffff5800c87947 */ /* 0x000fea000383ffff */
.L_x_317:
[----:B------:R-:W-:-:S07]  /*26ad0*/  MOV R0, UR45 ;  /* 0x0000002d00007c02 */ /* 0x000fce0008000f00 */
.L_x_468:
[----:B-1----:R1:W2:Y:S02]  /*26ae0*/  SYNCS.PHASECHK.TRANS64.TRYWAIT P1, [R0+URZ], R3 ;  /* 0x00000003000075a7 */ /* 0x0022a400080211ff */
[----:B--2---:R-:W-:Y:S05]  /*26af0*/  @!P1 NANOSLEEP.SYNCS 0x989680 ;  /* 0x009896800000995d */ /* 0x004fea0003900000 */
[----:B------:R-:W2:Y:S02]  /*26b00*/  @!P1 SYNCS.PHASECHK.TRANS64 P1, [R0+URZ], R3 ;  /* 0x00000003000095a7 */ /* 0x000ea400080210ff */
[----:B--2---:R-:W-:Y:S05]  /*26b10*/  @!P1 BRA `(.L_x_468) ;  /* 0xfffffffc00f09947 */ /* 0x004fea000383ffff */
[----:B------:R-:W-:Y:S05]  /*26b20*/  BRA `(.L_x_469) ;  /* 0xffffff5c00587947 */ /* 0x000fea000383ffff */
.L_x_322:
[----:B------:R-:W-:-:S07]  /*26b30*/  MOV R4, UR43 ;  /* 0x0000002b00047c02 */ /* 0x000fce0008000f00 */
.L_x_470:
[----:B-1----:R1:W2:Y:S02]  /*26b40*/  SYNCS.PHASECHK.TRANS64.TRYWAIT P2, [R4+URZ], R3 ;  /* 0x00000003040075a7 */ /* 0x0022a400080411ff */
[----:B--2---:R-:W-:Y:S05]  /*26b50*/  @!P2 NANOSLEEP.SYNCS 0x989680 ;  /* 0x009896800000a95d */ /* 0x004fea0003900000 */
[----:B------:R-:W2:Y:S02]  /*26b60*/  @!P2 SYNCS.PHASECHK.TRANS64 P2, [R4+URZ], R3 ;  /* 0x000000030400a5a7 */ /* 0x000ea400080410ff */
[----:B--2---:R-:W-:Y:S05]  /*26b70*/  @!P2 BRA `(.L_x_470) ;  /* 0xfffffffc00f0a947 */ /* 0x004fea000383ffff */
[----:B------:R-:W-:Y:S05]  /*26b80*/  BRA `(.L_x_471) ;  /* 0xffffff78004c7947 */ /* 0x000fea000383ffff */
.L_x_326:
[----:B------:R-:W-:-:S07]  /*26b90*/  MOV R3, UR48 ;  /* 0x0000003000037c02 */ /* 0x000fce0008000f00 */
.L_x_472:
[----:B--2---:R2:W4:Y:S02]  /*26ba0*/  SYNCS.PHASECHK.TRANS64.TRYWAIT P2, [R3+URZ], R0 ;  /* 0x00000000030075a7 */ /* 0x00452400080411ff */
[----:B----4-:R-:W-:Y:S05]  /*26bb0*/  @!P2 NANOSLEEP.SYNCS 0x989680 ;  /* 0x009896800000a95d */ /* 0x010fea0003900000 */
[----:B------:R-:W4:Y:S02]  /*26bc0*/  @!P2 SYNCS.PHASECHK.TRANS64 P2, [R3+URZ], R0 ;  /* 0x000000000300a5a7 */ /* 0x000f2400080410ff */
[----:B----4-:R-:W-:Y:S05]  /*26bd0*/  @!P2 BRA `(.L_x_472) ;  /* 0xfffffffc00f0a947 */ /* 0x010fea000383ffff */
[----:B------:R-:W-:Y:S05]  /*26be0*/  BRA `(.L_x_473) ;  /* 0xffffff8c00c87947 */ /* 0x000fea000383ffff */
.L_x_331:
[----:B------:R-:W-:-:S07]  /*26bf0*/  MOV R0, UR45 ;  /* 0x0000002d00007c02 */ /* 0x000fce0008000f00 */
.L_x_474:
[----:B--2---:R2:W3:Y:S02]  /*26c00*/  SYNCS.PHASECHK.TRANS64.TRYWAIT P1, [R0+URZ], R3 ;  /* 0x00000003000075a7 */ /* 0x0044e400080211ff */
[----:B---3--:R-:W-:Y:S05]  /*26c10*/  @!P1 NANOSLEEP.SYNCS 0x989680 ;  /* 0x009896800000995d */ /* 0x008fea0003900000 */
[----:B------:R-:W3:Y:S02]  /*26c20*/  @!P1 SYNCS.PHASECHK.TRANS64 P1, [R0+URZ], R3 ;  /* 0x00000003000095a7 */ /* 0x000ee400080210ff */
[----:B---3--:R-:W-:Y:S05]  /*26c30*/  @!P1 BRA `(.L_x_474) ;  /* 0xfffffffc00f09947 */ /* 0x008fea000383ffff */
[----:B------:R-:W-:Y:S05]  /*26c40*/  BRA `(.L_x_475) ;  /* 0xffffff9000747947 */ /* 0x000fea000383ffff */
.L_x_336:
[----:B------:R-:W-:-:S07]  /*26c50*/  MOV R0, UR48 ;  /* 0x0000003000007c02 */ /* 0x000fce0008000f00 */
.L_x_476:
[----:B-1----:R1:W2:Y:S02]  /*26c60*/  SYNCS.PHASECHK.TRANS64.TRYWAIT P0, [R0+URZ], R3 ;  /* 0x00000003000075a7 */ /* 0x0022a400080011ff */
[----:B--2---:R-:W-:Y:S05]  /*26c70*/  @!P0 NANOSLEEP.SYNCS 0x989680 ;  /* 0x009896800000895d */ /* 0x004fea0003900000 */
[----:B------:R-:W2:Y:S02]  /*26c80*/  @!P0 SYNCS.PHASECHK.TRANS64 P0, [R0+URZ], R3 ;  /* 0x00000003000085a7 */ /* 0x000ea400080010ff */
[----:B--2---:R-:W-:Y:S05]  /*26c90*/  @!P0 BRA `(.L_x_476) ;  /* 0xfffffffc00f08947 */ /* 0x004fea000383ffff */
[----:B------:R-:W-:Y:S05]  /*26ca0*/  BRA `(.L_x_477) ;  /* 0xffffff9400007947 */ /* 0x000fea000383ffff */
.L_x_342:
[----:B------:R-:W-:-:S07]  /*26cb0*/  MOV R0, UR8 ;  /* 0x0000000800007c02 */ /* 0x000fce0008000f00 */
.L_x_478:
[----:B-1----:R1:W2:Y:S02]  /*26cc0*/  SYNCS.PHASECHK.TRANS64.TRYWAIT P1, [R0+URZ+0x58010], R5 ;  /* 0x05801005000075a7 */ /* 0x0022a400080211ff */
[----:B--2---:R-:W-:Y:S05]  /*26cd0*/  @!P1 NANOSLEEP.SYNCS 0x989680 ;  /* 0x009896800000995d */ /* 0x004fea0003900000 */
[----:B------:R-:W2:Y:S02]  /*26ce0*/  @!P1 SYNCS.PHASECHK.TRANS64 P1, [R0+URZ+0x58010], R5 ;  /* 0x05801005000095a7 */ /* 0x000ea400080210ff */
[----:B--2---:R-:W-:Y:S05]  /*26cf0*/  @!P1 BRA `(.L_x_478) ;  /* 0xfffffffc00f09947 */ /* 0x004fea000383ffff */
[----:B------:R-:W-:Y:S05]  /*26d00*/  BRA `(.L_x_479) ;  /* 0xffffff9800c87947 */ /* 0x000fea000383ffff */
.L_x_348:
[----:B------:R-:W-:-:S07]  /*26d10*/  MOV R0, UR41 ;  /* 0x0000002900007c02 */ /* 0x000fce0008000f00 */
.L_x_480:
[----:B-1----:R1:W2:Y:S02]  /*26d20*/  SYNCS.PHASECHK.TRANS64.TRYWAIT P1, [R0+URZ+0x58038], R3 ;  /* 0x05803803000075a7 */ /* 0x0022a400080211ff */
[----:B--2---:R-:W-:Y:S05]  /*26d30*/  @!P1 NANOSLEEP.SYNCS 0x989680 ;  /* 0x009896800000995d */ /* 0x004fea0003900000 */
[----:B------:R-:W2:Y:S02]  /*26d40*/  @!P1 SYNCS.PHASECHK.TRANS64 P1, [R0+URZ+0x58038], R3 ;  /* 0x05803803000095a7 */ /* 0x000ea400080210ff */
[----:B--2---:R-:W-:Y:S05]  /*26d50*/  @!P1 BRA `(.L_x_480) ;  /* 0xfffffffc00f09947 */ /* 0x004fea000383ffff */
[----:B------:R-:W-:Y:S05]  /*26d60*/  BRA `(.L_x_481) ;  /* 0xffffff9c007c7947 */ /* 0x000fea000383ffff */
.L_x_354:
[----:B-1----:R-:W-:-:S07]  /*26d70*/  MOV R0, UR8 ;  /* 0x0000000800007c02 */ /* 0x002fce0008000f00 */
.L_x_482:
[----:B-1----:R1:W2:Y:S02]  /*26d80*/  SYNCS.PHASECHK.TRANS64.TRYWAIT P1, [R0+URZ+0x58018], R5 ;  /* 0x05801805000075a7 */ /* 0x0022a400080211ff */
[----:B--2---:R-:W-:Y:S05]  /*26d90*/  @!P1 NANOSLEEP.SYNCS 0x989680 ;  /* 0x009896800000995d */ /* 0x004fea0003900000 */
[----:B------:R-:W2:Y:S02]  /*26da0*/  @!P1 SYNCS.PHASECHK.TRANS64 P1, [R0+URZ+0x58018], R5 ;  /* 0x05801805000095a7 */ /* 0x000ea400080210ff */
[----:B--2---:R-:W-:Y:S05]  /*26db0*/  @!P1 BRA `(.L_x_482) ;  /* 0xfffffffc00f09947 */ /* 0x004fea000383ffff */
[----:B------:R-:W-:Y:S05]  /*26dc0*/  BRA `(.L_x_483) ;  /* 0xffffffa000347947 */ /* 0x000fea000383ffff */
.L_x_360:
[----:B------:R-:W-:-:S07]  /*26dd0*/  MOV R0, UR41 ;  /* 0x0000002900007c02 */ /* 0x000fce0008000f00 */
.L_x_484:
[----:B-1----:R1:W2:Y:S02]  /*26de0*/  SYNCS.PHASECHK.TRANS64.TRYWAIT P1, [R0+URZ+0x58038], R3 ;  /* 0x05803803000075a7 */ /* 0x0022a400080211ff */
[----:B--2---:R-:W-:Y:S05]  /*26df0*/  @!P1 NANOSLEEP.SYNCS 0x989680 ;  /* 0x009896800000995d */ /* 0x004fea0003900000 */
[----:B------:R-:W2:Y:S02]  /*26e00*/  @!P1 SYNCS.PHASECHK.TRANS64 P1, [R0+URZ+0x58038], R3 ;  /* 0x05803803000095a7 */ /* 0x000ea400080210ff */
[----:B--2---:R-:W-:Y:S05]  /*26e10*/  @!P1 BRA `(.L_x_484) ;  /* 0xfffffffc00f09947 */ /* 0x004fea000383ffff */
[----:B------:R-:W-:Y:S05]  /*26e20*/  BRA `(.L_x_485) ;  /* 0xffffffa000f07947 */ /* 0x000fea000383ffff */
.L_x_366:
[----:B------:R-:W-:-:S07]  /*26e30*/  MOV R0, UR41 ;  /* 0x0000002900007c02 */ /* 0x000fce0008000f00 */
.L_x_486:
[----:B-1----:R1:W2:Y:S02]  /*26e40*/  SYNCS.PHASECHK.TRANS64.TRYWAIT P1, [R0+URZ+0x58038], R3 ;  /* 0x05803803000075a7 */ /* 0x0022a400080211ff */
[----:B--2---:R-:W-:Y:S05]  /*26e50*/  @!P1 NANOSLEEP.SYNCS 0x989680 ;  /* 0x009896800000995d */ /* 0x004fea0003900000 */
[----:B------:R-:W2:Y:S02]  /*26e60*/  @!P1 SYNCS.PHASECHK.TRANS64 P1, [R0+URZ+0x58038], R3 ;  /* 0x05803803000095a7 */ /* 0x000ea400080210ff */
[----:B--2---:R-:W-:Y:S05]  /*26e70*/  @!P1 BRA `(.L_x_486) ;  /* 0xfffffffc00f09947 */ /* 0x004fea000383ffff */
[----:B------:R-:W-:Y:S05]  /*26e80*/  BRA `(.L_x_487) ;  /* 0xffffffa400d87947 */ /* 0x000fea000383ffff */
.L_x_371:
[----:B------:R-:W-:-:S07]  /*26e90*/  MOV R0, UR41 ;  /* 0x0000002900007c02 */ /* 0x000fce0008000f00 */
.L_x_488:
[----:B-1----:R1:W2:Y:S02]  /*26ea0*/  SYNCS.PHASECHK.TRANS64.TRYWAIT P1, [R0+URZ+0x58038], R3 ;  /* 0x05803803000075a7 */ /* 0x0022a400080211ff */
[----:B--2---:R-:W-:Y:S05]  /*26eb0*/  @!P1 NANOSLEEP.SYNCS 0x989680 ;  /* 0x009896800000995d */ /* 0x004fea0003900000 */
[----:B------:R-:W2:Y:S02]  /*26ec0*/  @!P1 SYNCS.PHASECHK.TRANS64 P1, [R0+URZ+0x58038], R3 ;  /* 0x05803803000095a7 */ /* 0x000ea400080210ff */
[----:B--2---:R-:W-:Y:S05]  /*26ed0*/  @!P1 BRA `(.L_x_488) ;  /* 0xfffffffc00f09947 */ /* 0x004fea000383ffff */
[----:B------:R-:W-:Y:S05]  /*26ee0*/  BRA `(.L_x_489) ;  /* 0xffffffa800a07947 */ /* 0x000fea000383ffff */
.L_x_376:
[----:B------:R-:W-:-:S07]  /*26ef0*/  MOV R0, UR41 ;  /* 0x0000002900007c02 */ /* 0x000fce0008000f00 */
.L_x_490:
[----:B-1----:R1:W2:Y:S02]  /*26f00*/  SYNCS.PHASECHK.TRANS64.TRYWAIT P1, [R0+URZ+0x58038], R3 ;  /* 0x05803803000075a7 */ /* 0x0022a400080211ff */
[----:B--2---:R-:W-:Y:S05]  /*26f10*/  @!P1 NANOSLEEP.SYNCS 0x989680 ;  /* 0x009896800000995d */ /* 0x004fea0003900000 */
[----:B------:R-:W2:Y:S02]  /*26f20*/  @!P1 SYNCS.PHASECHK.TRANS64 P1, [R0+URZ+0x58038], R3 ;  /* 0x05803803000095a7 */ /* 0x000ea400080210ff */
[----:B--2---:R-:W-:Y:S05]  /*26f30*/  @!P1 BRA `(.L_x_490) ;  /* 0xfffffffc00f09947 */ /* 0x004fea000383ffff */
[----:B------:R-:W-:Y:S05]  /*26f40*/  BRA `(.L_x_491) ;  /* 0xffffffac00607947 */ /* 0x000fea000383ffff */
.L_x_381:
[----:B------:R-:W-:-:S07]  /*26f50*/  MOV R0, UR41 ;  /* 0x0000002900007c02 */ /* 0x000fce0008000f00 */
.L_x_492:
[----:B-1----:R1:W2:Y:S02]  /*26f60*/  SYNCS.PHASECHK.TRANS64.TRYWAIT P1, [R0+URZ+0x58038], R3 ;  /* 0x05803803000075a7 */ /* 0x0022a400080211ff */
[----:B--2---:R-:W-:Y:S05]  /*26f70*/  @!P1 NANOSLEEP.SYNCS 0x989680 ;  /* 0x009896800000995d */ /* 0x004fea0003900000 */
[----:B------:R-:W2:Y:S02]  /*26f80*/  @!P1 SYNCS.PHASECHK.TRANS64 P1, [R0+URZ+0x58038], R3 ;  /* 0x05803803000095a7 */ /* 0x000ea400080210ff */
[----:B--2---:R-:W-:Y:S05]  /*26f90*/  @!P1 BRA `(.L_x_492) ;  /* 0xfffffffc00f09947 */ /* 0x004fea000383ffff */
[----:B------:R-:W-:Y:S05]  /*26fa0*/  BRA `(.L_x_493) ;  /* 0xffffffb0001c7947 */ /* 0x000fea000383ffff */
.L_x_387:
[----:B------:R-:W-:-:S07]  /*26fb0*/  MOV R0, UR41 ;  /* 0x0000002900007c02 */ /* 0x000fce0008000f00 */
.L_x_494:
[----:B-1----:R1:W2:Y:S02]  /*26fc0*/  SYNCS.PHASECHK.TRANS64.TRYWAIT P1, [R0+URZ+0x58038], R3 ;  /* 0x05803803000075a7 */ /* 0x0022a400080211ff */
[----:B--2---:R-:W-:Y:S05]  /*26fd0*/  @!P1 NANOSLEEP.SYNCS 0x989680 ;  /* 0x009896800000995d */ /* 0x004fea0003900000 */
[----:B------:R-:W2:Y:S02]  /*26fe0*/  @!P1 SYNCS.PHASECHK.TRANS64 P1, [R0+URZ+0x58038], R3 ;  /* 0x05803803000095a7 */ /* 0x000ea400080210ff */
[----:B--2---:R-:W-:Y:S05]  /*26ff0*/  @!P1 BRA `(.L_x_494) ;  /* 0xfffffffc00f09947 */ /* 0x004fea000383ffff */
[----:B------:R-:W-:Y:S05]  /*27000*/  BRA `(.L_x_495) ;  /* 0xffffffb000f87947 */ /* 0x000fea000383ffff */
.L_x_392:
[----:B------:R-:W-:-:S07]  /*27010*/  MOV R0, UR33 ;  /* 0x0000002100007c02 */ /* 0x000fce0008000f00 */
.L_x_496:
[----:B-1----:R1:W2:Y:S02]  /*27020*/  SYNCS.PHASECHK.TRANS64.TRYWAIT P1, [R0+URZ+0x58038], R3 ;  /* 0x05803803000075a7 */ /* 0x0022a400080211ff */
[----:B--2---:R-:W-:Y:S05]  /*27030*/  @!P1 NANOSLEEP.SYNCS 0x989680 ;  /* 0x009896800000995d */ /* 0x004fea0003900000 */
[----:B------:R-:W2:Y:S02]  /*27040*/  @!P1 SYNCS.PHASECHK.TRANS64 P1, [R0+URZ+0x58038], R3 ;  /* 0x05803803000095a7 */ /* 0x000ea400080210ff */
[----:B--2---:R-:W-:Y:S05]  /*27050*/  @!P1 BRA `(.L_x_496) ;  /* 0xfffffffc00f09947 */ /* 0x004fea000383ffff */
[----:B------:R-:W-:Y:S05]  /*27060*/  BRA `(.L_x_497) ;  /* 0xffffffb400b07947 */ /* 0x000fea000383ffff */
.L_x_399:
[----:B------:R-:W-:-:S07]  /*27070*/  MOV R3, UR23 ;  /* 0x0000001700037c02 */ /* 0x000fce0008000f00 */
.L_x_498:
[----:B-1----:R1:W3:Y:S02]  /*27080*/  SYNCS.PHASECHK.TRANS64.TRYWAIT P0, [R3+URZ+0x580b0], R0 ;  /* 0x0580b000030075a7 */ /* 0x0022e400080011ff */
[----:B---3--:R-:W-:Y:S05]  /*27090*/  @!P0 NANOSLEEP.SYNCS 0x989680 ;  /* 0x009896800000895d */ /* 0x008fea0003900000 */
[----:B------:R-:W3:Y:S02]  /*270a0*/  @!P0 SYNCS.PHASECHK.TRANS64 P0, [R3+URZ+0x580b0], R0 ;  /* 0x0580b000030085a7 */ /* 0x000ee400080010ff */
[----:B---3--:R-:W-:Y:S05]  /*270b0*/  @!P0 BRA `(.L_x_498) ;  /* 0xfffffffc00f08947 */ /* 0x008fea000383ffff */
[----:B------:R-:W-:Y:S05]  /*270c0*/  BRA `(.L_x_499) ;  /* 0xffffffbc00b07947 */ /* 0x000fea000383ffff */
.L_x_403:
[----:B-1----:R-:W-:-:S07]  /*270d0*/  MOV R3, UR23 ;  /* 0x0000001700037c02 */ /* 0x002fce0008000f00 */
.L_x_500:
[----:B-1----:R1:W2:Y:S02]  /*270e0*/  SYNCS.PHASECHK.TRANS64.TRYWAIT P0, [R3+URZ+0x580b8], R0 ;  /* 0x0580b800030075a7 */ /* 0x0022a400080011ff */
[----:B--2---:R-:W-:Y:S05]  /*270f0*/  @!P0 NANOSLEEP.SYNCS 0x989680 ;  /* 0x009896800000895d */ /* 0x004fea0003900000 */
[----:B------:R-:W2:Y:S02]  /*27100*/  @!P0 SYNCS.PHASECHK.TRANS64 P0, [R3+URZ+0x580b8], R0 ;  /* 0x0580b800030085a7 */ /* 0x000ea400080010ff */
[----:B--2---:R-:W-:Y:S05]  /*27110*/  @!P0 BRA `(.L_x_500) ;  /* 0xfffffffc00f08947 */ /* 0x004fea000383ffff */
[----:B------:R-:W-:Y:S05]  /*27120*/  BRA `(.L_x_501) ;  /* 0xffffffd400887947 */ /* 0x000fea000383ffff */
        .weak           $__internal_0_$__cuda_sm10x_tcgen05_guardrail_trap_col_being_dealloced_not_returned_by_alloc
        .type           $__internal_0_$__cuda_sm10x_tcgen05_guardrail_trap_col_being_dealloced_not_returned_by_alloc,@function
        .size           $__internal_0_$__cuda_sm10x_tcgen05_guardrail_trap_col_being_dealloced_not_returned_by_alloc,($__internal_1_$__cuda_sm10x_tcgen05_guardrail_trap_phase_invalid_during_alloc - $__internal_0_$__cuda_sm10x_tcgen05_guardrail_trap_col_being_dealloced_not_returned_by_alloc)
$__internal_0_$__cuda_sm10x_tcgen05_guardrail_trap_col_being_dealloced_not_returned_by_alloc:
[----:B------:R-:W-:Y:S05]  /*27130*/  BPT.TRAP 0x1 ;  /* 0x000000040000795c */ /* 0x000fea0000300000 */
[----:B------:R-:W-:-:S04]  /*27140*/  MOV R3, 0x0 ;  /* 0x0000000000037802 */ /* 0x000fc80000000f00 */
[----:B------:R-:W-:Y:S05]  /*27150*/  RET.REL.NODEC R2 `(_ZN7cutlass13device_kernelINS_4fmha6kernel36Sm100FmhaFwdKernelTmaWarpspecializedIN4cute5tupleIJiiiNS5_IJNS5_IJiiEEEiEEEEEENS1_10collective38Sm100FmhaFwdMainloopTmaWarpspecializedINS_10bfloat16_tEffNS5_IJNS4_1CILi256EEENSC_ILi64EEESD_EEENS5_IJiNSC_ILi1EEES7_EEENS5_IJiSG_NS5_IJNS5_IJNSC_ILi0EEEiEEEiEEEEEESL_NS9_10CausalMaskILb1EEENS5_IJNSC_ILi2EEESG_SG_EEENSC_ILb0EEEEENS9_38Sm100FmhaFwdEpilogueTmaWarpspecializedINS_6half_tEfNS5_IJNSC_ILi128EEESD_SE_EEESH_NS5_IJSG_S7_EEESQ_EENS2_23PersistentTileSchedulerENS2_41Sm100FmhaCtxKernelWarpspecializedScheduleEEEEEvNT_6ParamsE) ;  /* 0xfffffd8c02a87950 */ /* 0x000fea0003c3ffff */
        .weak           $__internal_1_$__cuda_sm10x_tcgen05_guardrail_trap_phase_invalid_during_alloc
        .type           $__internal_1_$__cuda_sm10x_tcgen05_guardrail_trap_phase_invalid_during_alloc,@function
        .size           $__internal_1_$__cuda_sm10x_tcgen05_guardrail_trap_phase_invalid_during_alloc,($__internal_2_$__cuda_sm10x_tcgen05_guardrail_trap_unallocated_columns_being_dealloced - $__internal_1_$__cuda_sm10x_tcgen05_guardrail_trap_phase_invalid_during_alloc)
$__internal_1_$__cuda_sm10x_tcgen05_guardrail_trap_phase_invalid_during_alloc:
[----:B------:R-:W-:Y:S05]  /*27160*/  BPT.TRAP 0x1 ;  /* 0x000000040000795c */ /* 0x000fea0000300000 */
[----:B------:R-:W-:-:S04]  /*27170*/  HFMA2 R11, -RZ, RZ, 0, 0 ;  /* 0x00000000ff0b7431 */ /* 0x000fc800000001ff */
[----:B------:R-:W-:Y:S05]  /*27180*/  RET.REL.NODEC R10 `(_ZN7cutlass13device_kernelINS_4fmha6kernel36Sm100FmhaFwdKernelTmaWarpspecializedIN4cute5tupleIJiiiNS5_IJNS5_IJiiEEEiEEEEEENS1_10collective38Sm100FmhaFwdMainloopTmaWarpspecializedINS_10bfloat16_tEffNS5_IJNS4_1CILi256EEENSC_ILi64EEESD_EEENS5_IJiNSC_ILi1EEES7_EEENS5_IJiSG_NS5_IJNS5_IJNSC_ILi0EEEiEEEiEEEEEESL_NS9_10CausalMaskILb1EEENS5_IJNSC_ILi2EEESG_SG_EEENSC_ILb0EEEEENS9_38Sm100FmhaFwdEpilogueTmaWarpspecializedINS_6half_tEfNS5_IJNSC_ILi128EEESD_SE_EEESH_NS5_IJSG_S7_EEESQ_EENS2_23PersistentTileSchedulerENS2_41Sm100FmhaCtxKernelWarpspecializedScheduleEEEEEvNT_6ParamsE) ;  /* 0xfffffd8c0a9c7950 */ /* 0x000fea0003c3ffff */
        .weak           $__internal_2_$__cuda_sm10x_tcgen05_guardrail_trap_unallocated_columns_being_dealloced
        .type           $__internal_2_$__cuda_sm10x_tcgen05_guardrail_trap_unallocated_columns_being_dealloced,@function
        .size           $__internal_2_$__cuda_sm10x_tcgen05_guardrail_trap_unallocated_columns_being_dealloced,($__internal_3_$__cuda_sm3x_div_rn_noftz_f32_slowpath - $__internal_2_$__cuda_sm10x_tcgen05_guardrail_trap_unallocated_columns_being_dealloced)
$__internal_2_$__cuda_sm10x_tcgen05_guardrail_trap_unallocated_columns_being_dealloced:
[----:B------:R-:W-:Y:S05]  /*27190*/  BPT.TRAP 0x1 ;  /* 0x000000040000795c */ /* 0x000fea0000300000 */
[----:B------:R-:W-:-:S04]  /*271a0*/  MOV R3, 0x0 ;  /* 0x0000000000037802 */ /* 0x000fc80000000f00 */
[----:B------:R-:W-:Y:S05]  /*271b0*/  RET.REL.NODEC R2 `(_ZN7cutlass13device_kernelINS_4fmha6kernel36Sm100FmhaFwdKernelTmaWarpspecializedIN4cute5tupleIJiiiNS5_IJNS5_IJiiEEEiEEEEEENS1_10collective38Sm100FmhaFwdMainloopTmaWarpspecializedINS_10bfloat16_tEffNS5_IJNS4_1CILi256EEENSC_ILi64EEESD_EEENS5_IJiNSC_ILi1EEES7_EEENS5_IJiSG_NS5_IJNS5_IJNSC_ILi0EEEiEEEiEEEEEESL_NS9_10CausalMaskILb1EEENS5_IJNSC_ILi2EEESG_SG_EEENSC_ILb0EEEEENS9_38Sm100FmhaFwdEpilogueTmaWarpspecializedINS_6half_tEfNS5_IJNSC_ILi128EEESD_SE_EEESH_NS5_IJSG_S7_EEESQ_EENS2_23PersistentTileSchedulerENS2_41Sm100FmhaCtxKernelWarpspecializedScheduleEEEEEvNT_6ParamsE) ;  /* 0xfffffd8c02907950 */ /* 0x000fea0003c3ffff */
        .weak           $__internal_3_$__cuda_sm3x_div_rn_noftz_f32_slowpath
        .type           $__internal_3_$__cuda_sm3x_div_rn_noftz_f32_slowpath,@function
        .size           $__internal_3_$__cuda_sm3x_div_rn_noftz_f32_slowpath,(.L_x_518 - $__internal_3_$__cuda_sm3x_div_rn_noftz_f32_slowpath)
$__internal_3_$__cuda_sm3x_div_rn_noftz_f32_slowpath:
[----:B------:R-:W-:Y:S01]  /*271c0*/  SHF.R.U32.HI R3, RZ, 0x17, R24 ;  /* 0x00000017ff037819 */ /* 0x000fe20000011618 */
[----:B------:R-:W-:Y:S01]  /*271d0*/  BSSY B1, `(.L_x_502) ;  /* 0x0000065000017945 */ /* 0x000fe20003800000 */
[--C-:B------:R-:W-:Y:S01]  /*271e0*/  SHF.R.U32.HI R8, RZ, 0x17, R32.reuse ;  /* 0x00000017ff087819 */ /* 0x100fe20000011620 */
[----:B------:R-:W-:Y:S01]  /*271f0*/  IMAD.MOV.U32 R7, RZ, RZ, R32 ;  /* 0x000000ffff077224 */ /* 0x000fe200078e0020 */
[----:B------:R-:W-:Y:S01]  /*27200*/  LOP3.LUT R3, R3, 0xff, RZ, 0xc0, !PT ;  /* 0x000000ff03037812 */ /* 0x000fe200078ec0ff */
[----:B------:R-:W-:Y:S01]  /*27210*/  IMAD.MOV.U32 R6, RZ, RZ, R24 ;  /* 0x000000ffff067224 */ /* 0x000fe200078e0018 */
[----:B------:R-:W-:-:S03]  /*27220*/  LOP3.LUT R8, R8, 0xff, RZ, 0xc0, !PT ;  /* 0x000000ff08087812 */ /* 0x000fc600078ec0ff */
[----:B------:R-:W-:Y:S02]  /*27230*/  VIADD R0, R3, 0xffffffff ;  /* 0xffffffff03007836 */ /* 0x000fe40000000000 */
[----:B------:R-:W-:-:S03]  /*27240*/  VIADD R5, R8, 0xffffffff ;  /* 0xffffffff08057836 */ /* 0x000fc60000000000 */
[----:B------:R-:W-:-:S04]  /*27250*/  ISETP.GT.U32.AND P0, PT, R0, 0xfd, PT ;  /* 0x000000fd0000780c */ /* 0x000fc80003f04070 */
[----:B------:R-:W-:-:S13]  /*27260*/  ISETP.GT.U32.OR P0, PT, R5, 0xfd, P0 ;  /* 0x000000fd0500780c */ /* 0x000fda0000704470 */
[----:B------:R-:W-:Y:S01]  /*27270*/  @!P0 IMAD.MOV.U32 R10, RZ, RZ, RZ ;  /* 0x000000ffff0a8224 */ /* 0x000fe200078e00ff */
[----:B------:R-:W-:Y:S06]  /*27280*/  @!P0 BRA `(.L_x_503) ;  /* 0x00000000005c8947 */ /* 0x000fec0003800000 */
[----:B------:R-:W-:Y:S02]  /*27290*/  FSETP.GTU.FTZ.AND P1, PT, |R32|, +INF , PT ;  /* 0x7f8000002000780b */ /* 0x000fe40003f3c200 */
[----:B------:R-:W-:-:S04]  /*272a0*/  FSETP.GTU.FTZ.AND P0, PT, |R24|, +INF , PT ;  /* 0x7f8000001800780b */ /* 0x000fc80003f1c200 */
[----:B------:R-:W-:-:S13]  /*272b0*/  PLOP3.LUT P0, PT, P1, P0, PT, 0xf8, 0x8f ;  /* 0x00000000008f781c */ /* 0x000fda0000f01f70 */
[----:B------:R-:W-:Y:S05]  /*272c0*/  @P0 BRA `(.L_x_504) ;  /* 0x0000000400500947 */ /* 0x000fea0003800000 */
[----:B------:R-:W-:-:S13]  /*272d0*/  LOP3.LUT P0, RZ, R6, 0x7fffffff, R7, 0xc8, !PT ;  /* 0x7fffffff06ff7812 */ /* 0x000fda000780c807 */
[----:B------:R-:W-:Y:S05]  /*272e0*/  @!P0 BRA `(.L_x_505) ;  /* 0x0000000400408947 */ /* 0x000fea0003800000 */
[----:B------:R-:W-:Y:S02]  /*272f0*/  FSETP.NEU.FTZ.AND P0, PT, |R32|, +INF , PT ;  /* 0x7f8000002000780b */ /* 0x000fe40003f1d200 */
[----:B------:R-:W-:Y:S02]  /*27300*/  FSETP.NEU.FTZ.AND P1, PT, |R24|, +INF , PT ;  /* 0x7f8000001800780b */ /* 0x000fe40003f3d200 */
[----:B------:R-:W-:-:S11]  /*27310*/  FSETP.NEU.FTZ.AND P2, PT, |R32|, +INF , PT ;  /* 0x7f8000002000780b */ /* 0x000fd60003f5d200 */
[----:B------:R-:W-:Y:S05]  /*27320*/  @!P1 BRA !P0, `(.L_x_505) ;  /* 0x0000000400309947 */ /* 0x000fea0004000000 */
[----:B------:R-:W-:-:S04]  /*27330*/  LOP3.LUT P0, RZ, R7, 0x7fffffff, RZ, 0xc0, !PT ;  /* 0x7fffffff07ff7812 */ /* 0x000fc8000780c0ff */
[----:B------:R-:W-:-:S13]  /*27340*/  PLOP3.LUT P0, PT, P1, P0, PT, 0x2f, 0xf2 ;  /* 0x0000000000f2781c */ /* 0x000fda0000f00577 */
[----:B------:R-:W-:Y:S05]  /*27350*/  @P0 BRA `(.L_x_506) ;  /* 0x00000004001c0947 */ /* 0x000fea0003800000 */
[----:B------:R-:W-:-:S04]  /*27360*/  LOP3.LUT P0, RZ, R6, 0x7fffffff, RZ, 0xc0, !PT ;  /* 0x7fffffff06ff7812 */ /* 0x000fc8000780c0ff */
[----:B------:R-:W-:-:S13]  /*27370*/  PLOP3.LUT P0, PT, P2, P0, PT, 0x2f, 0xf2 ;  /* 0x0000000000f2781c */ /* 0x000fda0001700577 */
[----:B------:R-:W-:Y:S05]  /*27380*/  @P0 BRA `(.L_x_507) ;  /* 0x0000000400040947 */ /* 0x000fea0003800000 */
[----:B------:R-:W-:Y:S02]  /*27390*/  ISETP.GE.AND P1, PT, R5, RZ, PT ;  /* 0x000000ff0500720c */ /* 0x000fe40003f26270 */
[----:B------:R-:W-:-:S11]  /*273a0*/  ISETP.GE.AND P0, PT, R0, RZ, PT ;  /* 0x000000ff0000720c */ /* 0x000fd60003f06270 */
[----:B------:R-:W-:Y:S01]  /*273b0*/  @P1 MOV R10, RZ ;  /* 0x000000ff000a1202 */ /* 0x000fe20000000f00 */
[----:B------:R-:W-:Y:S01]  /*273c0*/  @!P1 FFMA R7, R32, 1.84467440737095516160e+19, RZ ;  /* 0x5f80000020079823 */ /* 0x000fe200000000ff */
[----:B------:R-:W-:Y:S01]  /*273d0*/  @!P1 MOV R10, 0xffffffc0 ;  /* 0xffffffc0000a9802 */ /* 0x000fe20000000f00 */
[----:B------:R-:W-:-:S03]  /*273e0*/  @!P0 FFMA R6, R24, 1.84467440737095516160e+19, RZ ;  /* 0x5f80000018068823 */ /* 0x000fc600000000ff */
[----:B------:R-:W-:-:S07]  /*273f0*/  @!P0 IADD3 R10, PT, PT, R10, 0x40, RZ ;  /* 0x000000400a0a8810 */ /* 0x000fce0007ffe0ff */
.L_x_503:
[----:B------:R-:W-:Y:S01]  /*27400*/  LEA R11, R3, 0xc0800000, 0x17 ;  /* 0xc0800000030b7811 */ /* 0x000fe200078eb8ff */
[----:B------:R-:W-:Y:S01]  /*27410*/  BSSY B0, `(.L_x_508) ;  /* 0x0000036000007945 */ /* 0x000fe20003800000 */
[----:B------:R-:W-:Y:S02]  /*27420*/  IADD3 R8, PT, PT, R8, -0x7f, RZ ;  /* 0xffffff8108087810 */ /* 0x000fe40007ffe0ff */
[----:B------:R-:W-:-:S03]  /*27430*/  IADD3 R11, PT, PT, -R11, R6, RZ ;  /* 0x000000060b0b7210 */ /* 0x000fc60007ffe1ff */
[----:B------:R-:W-:Y:S01]  /*27440*/  IMAD R9, R8, -0x800000, R7 ;  /* 0xff80000008097824 */ /* 0x000fe200078e0207 */
[----:B------:R-:W1:Y:S01]  /*27450*/  MUFU.RCP R5, R11 ;  /* 0x0000000b00057308 */ /* 0x000e620000001000 */
[----:B------:R-:W-:-:S04]  /*27460*/  FADD.FTZ R6, -R11, -RZ ;  /* 0x800000ff0b067221 */ /* 0x000fc80000010100 */
[----:B-1----:R-:W-:-:S04]  /*27470*/  FFMA R0, R5, R6, 1 ;  /* 0x3f80000005007423 */ /* 0x002fc80000000006 */
[----:B------:R-:W-:-:S04]  /*27480*/  FFMA R0, R5, R0, R5 ;  /* 0x0000000005007223 */ /* 0x000fc80000000005 */
[----:B------:R-:W-:-:S04]  /*27490*/  FFMA R7, R9, R0, RZ ;  /* 0x0000000009077223 */ /* 0x000fc800000000ff */
[----:B------:R-:W-:-:S04]  /*274a0*/  FFMA R5, R6, R7, R9 ;  /* 0x0000000706057223 */ /* 0x000fc80000000009 */
[----:B------:R-:W-:-:S04]  /*274b0*/  FFMA R5, R0, R5, R7 ;  /* 0x0000000500057223 */ /* 0x000fc80000000007 */
[----:B------:R-:W-:Y:S01]  /*274c0*/  FFMA R6, R6, R5, R9 ;  /* 0x0000000506067223 */ /* 0x000fe20000000009 */
[----:B------:R-:W-:-:S03]  /*274d0*/  IADD3 R9, PT, PT, R8, 0x7f, -R3 ;  /* 0x0000007f08097810 */ /* 0x000fc60007ffe803 */
[----:B------:R-:W-:Y:S01]  /*274e0*/  FFMA R7, R0, R6, R5 ;  /* 0x0000000600077223 */ /* 0x000fe20000000005 */
[----:B------:R-:W-:-:S04]  /*274f0*/  IADD3 R10, PT, PT, R9, R10, RZ ;  /* 0x0000000a090a7210 */ /* 0x000fc80007ffe0ff */
[----:B------:R-:W-:-:S04]  /*27500*/  SHF.R.U32.HI R3, RZ, 0x17, R7 ;  /* 0x00000017ff037819 */ /* 0x000fc80000011607 */
[----:B------:R-:W-:-:S04]  /*27510*/  LOP3.LUT R3, R3, 0xff, RZ, 0xc0, !PT ;  /* 0x000000ff03037812 */ /* 0x000fc800078ec0ff */
[----:B------:R-:W-:-:S04]  /*27520*/  IADD3 R3, PT, PT, R3, R10, RZ ;  /* 0x0000000a03037210 */ /* 0x000fc80007ffe0ff */
[----:B------:R-:W-:-:S04]  /*27530*/  IADD3 R8, PT, PT, R3, -0x1, RZ ;  /* 0xffffffff03087810 */ /* 0x000fc80007ffe0ff */
[----:B------:R-:W-:-:S13]  /*27540*/  ISETP.GE.U32.AND P0, PT, R8, 0xfe, PT ;  /* 0x000000fe0800780c */ /* 0x000fda0003f06070 */
[----:B------:R-:W-:Y:S05]  /*27550*/  @!P0 BRA `(.L_x_509) ;  /* 0x0000000000808947 */ /* 0x000fea0003800000 */
[----:B------:R-:W-:-:S13]  /*27560*/  ISETP.GT.AND P0, PT, R3, 0xfe, PT ;  /* 0x000000fe0300780c */ /* 0x000fda0003f04270 */
[----:B------:R-:W-:Y:S05]  /*27570*/  @P0 BRA `(.L_x_510) ;  /* 0x00000000006c0947 */ /* 0x000fea0003800000 */
[----:B------:R-:W-:-:S13]  /*27580*/  ISETP.GE.AND P0, PT, R3, 0x1, PT ;  /* 0x000000010300780c */ /* 0x000fda0003f06270 */
[----:B------:R-:W-:Y:S05]  /*27590*/  @P0 BRA `(.L_x_511) ;  /* 0x0000000000740947 */ /* 0x000fea0003800000 */
[----:B------:R-:W-:Y:S02]  /*275a0*/  ISETP.GE.AND P0, PT, R3, -0x18, PT ;  /* 0xffffffe80300780c */ /* 0x000fe40003f06270 */
[----:B------:R-:W-:-:S11]  /*275b0*/  LOP3.LUT R7, R7, 0x80000000, RZ, 0xc0, !PT ;  /* 0x8000000007077812 */ /* 0x000fd600078ec0ff */
[----:B------:R-:W-:Y:S05]  /*275c0*/  @!P0 BRA `(.L_x_511) ;  /* 0x0000000000688947 */ /* 0x000fea0003800000 */
[CCC-:B------:R-:W-:Y:S01]  /*275d0*/  FFMA.RZ R8, R0.reuse, R6.reuse, R5.reuse ;  /* 0x0000000600087223 */ /* 0x1c0fe2000000c005 */
[CCC-:B------:R-:W-:Y:S01]  /*275e0*/  FFMA.RP R9, R0.reuse, R6.reuse, R5.reuse ;  /* 0x0000000600097223 */ /* 0x1c0fe20000008005 */
[----:B------:R-:W-:Y:S01]  /*275f0*/  FFMA.RM R6, R0, R6, R5 ;  /* 0x0000000600067223 */ /* 0x000fe20000004005 */
[C---:B------:R-:W-:Y:S01]  /*27600*/  VIADD R0, R3.reuse, 0x20 ;  /* 0x0000002003007836 */ /* 0x040fe20000000000 */
[C---:B------:R-:W-:Y:S02]  /*27610*/  ISETP.NE.AND P0, PT, R3.reuse, RZ, PT ;  /* 0x000000ff0300720c */ /* 0x040fe40003f05270 */
[----:B------:R-:W-:Y:S02]  /*27620*/  LOP3.LUT R8, R8, 0x7fffff, RZ, 0xc0, !PT ;  /* 0x007fffff08087812 */ /* 0x000fe400078ec0ff */
[----:B------:R-:W-:Y:S01]  /*27630*/  ISETP.NE.AND P1, PT, R3, RZ, PT ;  /* 0x000000ff0300720c */ /* 0x000fe20003f25270 */
[----:B------:R-:W-:Y:S01]  /*27640*/  IMAD.MOV R3, RZ, RZ, -R3 ;  /* 0x000000ffff037224 */ /* 0x000fe200078e0a03 */
[----:B------:R-:W-:-:S02]  /*27650*/  LOP3.LUT R5, R8, 0x800000, RZ, 0xfc, !PT ;  /* 0x0080000008057812 */ /* 0x000fc400078efcff */
[----:B------:R-:W-:Y:S02]  /*27660*/  FSETP.NEU.FTZ.AND P2, PT, R9, R6, PT ;  /* 0x000000060900720b */ /* 0x000fe40003f5d000 */
[----:B------:R-:W-:Y:S02]  /*27670*/  SHF.L.U32 R0, R5, R0, RZ ;  /* 0x0000000005007219 */ /* 0x000fe400000006ff */
[----:B------:R-:W-:Y:S02]  /*27680*/  SEL R6, R3, RZ, P0 ;  /* 0x000000ff03067207 */ /* 0x000fe40000000000 */
[----:B------:R-:W-:Y:S02]  /*27690*/  ISETP.NE.AND P1, PT, R0, RZ, P1 ;  /* 0x000000ff0000720c */ /* 0x000fe40000f25270 */
[----:B------:R-:W-:Y:S02]  /*276a0*/  SHF.R.U32.HI R5, RZ, R6, R5 ;  /* 0x00000006ff057219 */ /* 0x000fe40000011605 */
[----:B------:R-:W-:-:S02]  /*276b0*/  PLOP3.LUT P1, PT, P2, P1, PT, 0xf8, 0x8f ;  /* 0x00000000008f781c */ /* 0x000fc40001723f70 */
[----:B------:R-:W-:Y:S02]  /*276c0*/  SHF.R.U32.HI R3, RZ, 0x1, R5 ;  /* 0x00000001ff037819 */ /* 0x000fe40000011605 */
[----:B------:R-:W-:-:S04]  /*276d0*/  SEL R0, RZ, 0x1, !P1 ;  /* 0x00000001ff007807 */ /* 0x000fc80004800000 */
[----:B------:R-:W-:-:S04]  /*276e0*/  LOP3.LUT R0, R0, 0x1, R3, 0xf8, !PT ;  /* 0x0000000100007812 */ /* 0x000fc800078ef803 */
[----:B------:R-:W-:-:S05]  /*276f0*/  LOP3.LUT R0, R0, R5, RZ, 0xc0, !PT ;  /* 0x0000000500007212 */ /* 0x000fca00078ec0ff */
[----:B------:R-:W-:-:S05]  /*27700*/  IMAD.IADD R0, R3, 0x1, R0 ;  /* 0x0000000103007824 */ /* 0x000fca00078e0200 */
[----:B------:R-:W-:Y:S01]  /*27710*/  LOP3.LUT R7, R0, R7, RZ, 0xfc, !PT ;  /* 0x0000000700077212 */ /* 0x000fe200078efcff */
[----:B------:R-:W-:Y:S05]  /*27720*/  BRA `(.L_x_511) ;  /* 0x0000000000107947 */ /* 0x000fea0003800000 */
.L_x_510:
[----:B------:R-:W-:-:S04]  /*27730*/  LOP3.LUT R7, R7, 0x80000000, RZ, 0xc0, !PT ;  /* 0x8000000007077812 */ /* 0x000fc800078ec0ff */
[----:B------:R-:W-:Y:S01]  /*27740*/  LOP3.LUT R7, R7, 0x7f800000, RZ, 0xfc, !PT ;  /* 0x7f80000007077812 */ /* 0x000fe200078efcff */
[----:B------:R-:W-:Y:S05]  /*27750*/  BRA `(.L_x_511) ;  /* 0x0000000000047947 */ /* 0x000fea0003800000 */
.L_x_509:
[----:B------:R-:W-:Y:S02]  /*27760*/  LEA R7, R10, R7, 0x17 ;  /* 0x000000070a077211 */ /* 0x000fe400078eb8ff */
.L_x_511:
[----:B------:R-:W-:Y:S05]  /*27770*/  BSYNC B0 ;  /* 0x0000000000007941 */ /* 0x000fea0003800000 */
.L_x_508:
[----:B------:R-:W-:Y:S01]  /*27780*/  MOV R33, R7 ;  /* 0x0000000700217202 */ /* 0x000fe20000000f00 */
[----:B------:R-:W-:Y:S05]  /*27790*/  BRA `(.L_x_512) ;  /* 0x0000000000207947 */ /* 0x000fea0003800000 */
.L_x_507:
[----:B------:R-:W-:-:S04]  /*277a0*/  LOP3.LUT R6, R6, 0x80000000, R7, 0x48, !PT ;  /* 0x8000000006067812 */ /* 0x000fc800078e4807 */
[----:B------:R-:W-:Y:S01]  /*277b0*/  LOP3.LUT R33, R6, 0x7f800000, RZ, 0xfc, !PT ;  /* 0x7f80000006217812 */ /* 0x000fe200078efcff */
[----:B------:R-:W-:Y:S05]  /*277c0*/  BRA `(.L_x_512) ;  /* 0x0000000000147947 */ /* 0x000fea0003800000 */
.L_x_506:
[----:B------:R-:W-:Y:S01]  /*277d0*/  LOP3.LUT R33, R6, 0x80000000, R7, 0x48, !PT ;  /* 0x8000000006217812 */ /* 0x000fe200078e4807 */
[----:B------:R-:W-:Y:S05]  /*277e0*/  BRA `(.L_x_512) ;  /* 0x00000000000c7947 */ /* 0x000fea0003800000 */
.L_x_505:
[----:B------:R-:W1:Y:S01]  /*277f0*/  MUFU.RSQ R33, -QNAN ;  /* 0xffc0000000217908 */ /* 0x000e620000001400 */
[----:B------:R-:W-:Y:S05]  /*27800*/  BRA `(.L_x_512) ;  /* 0x0000000000047947 */ /* 0x000fea0003800000 */
.L_x_504:
[----:B------:R-:W-:-:S07]  /*27810*/  FADD.FTZ R33, R32, R24 ;  /* 0x0000001820217221 */ /* 0x000fce0000010000 */
.L_x_512:
[----:B------:R-:W-:Y:S05]  /*27820*/  BSYNC B1 ;  /* 0x0000000000017941 */ /* 0x000fea0003800000 */
.L_x_502:
[----:B------:R-:W-:-:S04]  /*27830*/  HFMA2 R5, -RZ, RZ, 0, 0 ;  /* 0x00000000ff057431 */ /* 0x000fc800000001ff */
[----:B-1----:R-:W-:Y:S05]  /*27840*/  RET.REL.NODEC R4 `(_ZN7cutlass13device_kernelINS_4fmha6kernel36Sm100FmhaFwdKernelTmaWarpspecializedIN4cute5tupleIJiiiNS5_IJNS5_IJiiEEEiEEEEEENS1_10collective38Sm100FmhaFwdMainloopTmaWarpspecializedINS_10bfloat16_tEffNS5_IJNS4_1CILi256EEENSC_ILi64EEESD_EEENS5_IJiNSC_ILi1EEES7_EEENS5_IJiSG_NS5_IJNS5_IJNSC_ILi0EEEiEEEiEEEEEESL_NS9_10CausalMaskILb1EEENS5_IJNSC_ILi2EEESG_SG_EEENSC_ILb0EEEEENS9_38Sm100FmhaFwdEpilogueTmaWarpspecializedINS_6half_tEfNS5_IJNSC_ILi128EEESD_SE_EEESH_NS5_IJSG_S7_EEESQ_EENS2_23PersistentTileSchedulerENS2_41Sm100FmhaCtxKernelWarpspecializedScheduleEEEEEvNT_6ParamsE) ;  /* 0xfffffd8404ec7950 */ /* 0x002fea0003c3ffff */
.L_x_513:
[----:B------:R-:W-:-:S00]  /*27850*/  BRA `(.L_x_513) ;  /* 0xfffffffc00fc7947 */ /* 0x000fc0000383ffff */
[----:B------:R-:W-:-:S00]  /*27860*/  NOP ;  /* 0x0000000000007918 */ /* 0x000fc00000000000 */
        /* <DEDUP_REMOVED lines=9> */
.L_x_518:


//--------------------- .nv.global.init           --------------------------
	.section	.nv.global.init,"aw",@progbits
.nv.global.init:
	.type		$str$23,@object
	.size		$str$23,($str$37 - $str$23)
$str$23:
        /*0000*/ 	.byte	0x0a, 0x00
	.type		$str$37,@object
	.size		$str$37,($str$32 - $str$37)
$str$37:
        /*0002*/ 	.byte	0x3a, 0x00
	.type		$str$32,@object
	.size		$str$32,($str$29 - $str$32)
$str$32:
        /*0004*/ 	.byte	0x5f, 0x00
	.type		$str$29,@object
	.size		$str$29,($str$28 - $str$29)
$str$29:
        /*0006*/ 	.byte	0x25, 0x64, 0x00
	.type		$str$28,@object
	.size		$str$28,($str$30 - $str$28)
$str$28:
        /*0009*/ 	.byte	0x25, 0x63, 0x00
	.type		$str$30,@object
	.size		$str$30,($str$31 - $str$30)
$str$30:
        /*000c*/ 	.byte	0x25, 0x73, 0x00
	.type		$str$31,@object
	.size		$str$31,($str$35 - $str$31)
$str$31:
        /*000f*/ 	.byte	0x20, 0x6f, 0x20, 0x00
	.type		$str$35,@object
	.size		$str$35,($str$22 - $str$35)
$str$35:
        /*0013*/ 	.byte	0x70, 0x74, 0x72, 0x5b, 0x00
	.type		$str$22,@object
	.size		$str$22,($str$34 - $str$22)
$str$22:
        /*0018*/ 	.byte	0x73, 0x4f, 0x3a, 0x20, 0x00
	.type		$str$34,@object
	.size		$str$34,($str$36 - $str$34)
$str$34:
        /*001d*/ 	.byte	0x73, 0x6d, 0x65, 0x6d, 0x5f, 0x00
	.type		$str$36,@object
	.size		$str$36,($str$33 - $str$36)
$str$36:
        /*0023*/ 	.byte	0x62, 0x5d, 0x28, 0x25, 0x70, 0x29, 0x00
	.type		$str$33,@object
	.size		$str$33,($str$27 - $str$33)
$str$33:
        /*002a*/ 	.byte	0x53, 0x77, 0x3c, 0x25, 0x64, 0x2c, 0x25, 0x64, 0x2c, 0x25, 0x64, 0x3e, 0x00
	.type		$str$27,@object
	.size		$str$27,($str$26 - $str$27)
$str$27:
        /*0037*/ 	.byte	0x2f, 0x74, 0x6d, 0x70, 0x2f, 0x63, 0x75, 0x74, 0x6c, 0x61, 0x73, 0x73, 0x5f, 0x73, 0x77, 0x65
        /*0047*/ 	.byte	0x65, 0x70, 0x5f, 0x73, 0x72, 0x63, 0x2f, 0x69, 0x6e, 0x63, 0x6c, 0x75, 0x64, 0x65, 0x2f, 0x63
        /*0057*/ 	.byte	0x75, 0x74, 0x65, 0x2f, 0x61, 0x74, 0x6f, 0x6d, 0x2f, 0x63, 0x6f, 0x70, 0x79, 0x5f, 0x74, 0x72
        /*0067*/ 	.byte	0x61, 0x69, 0x74, 0x73, 0x5f, 0x73, 0x6d, 0x31, 0x30, 0x30, 0x2e, 0x68, 0x70, 0x70, 0x00
	.type		$str$26,@object
	.size		$str$26,(__unnamed_4 - $str$26)
$str$26:
        /*0076*/ 	.byte	0x28, 0x28, 0x75, 0x69, 0x6e, 0x74, 0x33, 0x32, 0x5f, 0x74, 0x28, 0x74, 0x68, 0x72, 0x65, 0x61
        /*0086*/ 	.byte	0x64, 0x49, 0x64, 0x78, 0x2e, 0x78, 0x29, 0x20, 0x2f, 0x20, 0x33, 0x32, 0x29, 0x20, 0x25, 0x20
        /*0096*/ 	.byte	0x34, 0x29, 0x20, 0x3d, 0x3d, 0x20, 0x28, 0x28, 0x28, 0x74, 0x6d, 0x65, 0x6d, 0x5f, 0x61, 0x64
        /*00a6*/ 	.byte	0x64, 0x72, 0x20, 0x3e, 0x3e, 0x20, 0x31, 0x36, 0x29, 0x20, 0x2f, 0x20, 0x33, 0x32, 0x29, 0x20
        /*00b6*/ 	.byte	0x25, 0x20, 0x34, 0x29, 0x00
	.type		__unnamed_4,@object
	.size		__unnamed_4,(__unnamed_1 - __unnamed_4)
__unnamed_4:
        /* <DEDUP_REMOVED lines=37> */
        /*030b*/ 	.byte	0x30, 0x3e, 0x3e, 0x3e, 0x3e, 0x5d, 0x00
	.type		__unnamed_1,@object
	.size		__unnamed_1,(__unnamed_5 - __unnamed_1)
__unnamed_1:
        /* <DEDUP_REMOVED lines=37> */
        /*0562*/ 	.byte	0x3a, 0x43, 0x3c, 0x30, 0x3e, 0x3e, 0x3e, 0x3e, 0x5d, 0x00
	.type		__unnamed_5,@object
	.size		__unnamed_5,(__unnamed_6 - __unnamed_5)
__unnamed_5:
        /* <DEDUP_REMOVED lines=38> */
	.type		__unnamed_6,@object
	.size		__unnamed_6,(__unnamed_7 - __unnamed_6)
__unnamed_6:
        /* <DEDUP_REMOVED lines=37> */
        /*0a16*/ 	.byte	0x74, 0x65, 0x3a, 0x3a, 0x43, 0x3c, 0x30, 0x3e, 0x3e, 0x3e, 0x3e, 0x5d, 0x00
	.type		__unnamed_7,@object
	.size		__unnamed_7,(__unnamed_2 - __unnamed_7)
__unnamed_7:
        /* <DEDUP_REMOVED lines=37> */
        /*0c73*/ 	.byte	0x63, 0x75, 0x74, 0x65, 0x3a, 0x3a, 0x43, 0x3c, 0x30, 0x3e, 0x3e, 0x3e, 0x3e, 0x5d, 0x00
	.type		__unnamed_2,@object
	.size		__unnamed_2,(__unnamed_3 - __unnamed_2)
__unnamed_2:
        /* <DEDUP_REMOVED lines=38> */
	.type		__unnamed_3,@object
	.size		__unnamed_3,(.L_3 - __unnamed_3)
__unnamed_3:
        /* <DEDUP_REMOVED lines=39> */
.L_3:


//--------------------- .nv.shared._ZN7cutlass13device_kernelINS_4fmha6kernel36Sm100FmhaFwdKernelTmaWarpspecializedIN4cute5tupleIJiiiNS5_IJNS5_IJiiEEEiEEEEEENS1_10collective38Sm100FmhaFwdMainloopTmaWarpspecializedINS_10bfloat16_tEffNS5_IJNS4_1CILi256EEENSC_ILi64EEESD_EEENS5_IJiNSC_ILi1EEES7_EEENS5_IJiSG_NS5_IJNS5_IJNSC_ILi0EEEiEEEiEEEEEESL_NS9_10CausalMaskILb1EEENS5_IJNSC_ILi2EEESG_SG_EEENSC_ILb0EEEEENS9_38Sm100FmhaFwdEpilogueTmaWarpspecializedINS_6half_tEfNS5_IJNSC_ILi128EEESD_SE_EEESH_NS5_IJSG_S7_EEESQ_EENS2_23PersistentTileSchedulerENS2_41Sm100FmhaCtxKernelWarpspecializedScheduleEEEEEvNT_6ParamsE --------------------------
	.section	.nv.shared._ZN7cutlass13device_kernelINS_4fmha6kernel36Sm100FmhaFwdKernelTmaWarpspecializedIN4cute5tupleIJiiiNS5_IJNS5_IJiiEEEiEEEEEENS1_10collective38Sm100FmhaFwdMainloopTmaWarpspecializedINS_10bfloat16_tEffNS5_IJNS4_1CILi256EEENSC_ILi64EEESD_EEENS5_IJiNSC_ILi1EEES7_EEENS5_IJiSG_NS5_IJNS5_IJNSC_ILi0EEEiEEEiEEEEEESL_NS9_10CausalMaskILb1EEENS5_IJNSC_ILi2EEESG_SG_EEENSC_ILb0EEEEENS9_38Sm100FmhaFwdEpilogueTmaWarpspecializedINS_6half_tEfNS5_IJNSC_ILi128EEESD_SE_EEESH_NS5_IJSG_S7_EEESQ_EENS2_23PersistentTileSchedulerENS2_41Sm100FmhaCtxKernelWarpspecializedScheduleEEEEEvNT_6ParamsE,"aw",@nobits
	.sectionflags	@""
	.align	16
	.zero		1024


//--------------------- .nv.shared.reserved.0     --------------------------
	.section	.nv.shared.reserved.0,"aw",@nobits
	.weak		__nv_reservedSMEM_offset_0_alias
	.size		__nv_reservedSMEM_offset_0_alias, 0, 64
	.other		__nv_reservedSMEM_offset_0_alias,@"STO_CUDA_RESERVED_SHARED STV_DEFAULT"
__nv_reservedSMEM_offset_0_alias:
	.zero		0
.nv.shared.reserved.0:
	.zero		64
	.weak		__nv_reservedSMEM_tcgen05_partition
	.type		__nv_reservedSMEM_tcgen05_partition,@object
	.size		__nv_reservedSMEM_tcgen05_partition,(.L_0 - __nv_reservedSMEM_tcgen05_partition)
__nv_reservedSMEM_tcgen05_partition:
	.zero		32
.L_0:


//--------------------- .nv.global                --------------------------
	.section	.nv.global,"aw",@nobits
.nv.global:
	.type		_ZN39_INTERNAL_70d7b0e3_4_k_cu_7c1e2a7f_40484cute1_E,@object
	.size		_ZN39_INTERNAL_70d7b0e3_4_k_cu_7c1e2a7f_40484cute1_E,(_ZN39_INTERNAL_70d7b0e3_4_k_cu_7c1e2a7f_40484cuda3std3__45__cpo6cbeginE - _ZN39_INTERNAL_70d7b0e3_4_k_cu_7c1e2a7f_40484cute1_E)
_ZN39_INTERNAL_70d7b0e3_4_k_cu_7c1e2a7f_40484cute1_E:
	.zero		1
	.type		_ZN39_INTERNAL_70d7b0e3_4_k_cu_7c1e2a7f_40484cuda3std3__45__cpo6cbeginE,@object
	.size		_ZN39_INTERNAL_70d7b0e3_4_k_cu_7c1e2a7f_40484cuda3std3__45__cpo6cbeginE,(_ZN39_INTERNAL_70d7b0e3_4_k_cu_7c1e2a7f_40484cuda3std3__48in_placeE - _ZN39_INTERNAL_70d7b0e3_4_k_cu_7c1e2a7f_40484cuda3std3__45__cpo6cbeginE)
_ZN39_INTERNAL_70d7b0e3_4_k_cu_7c1e2a7f_40484cuda3std3__45__cpo6cbeginE:
	.zero		1
	.type		_ZN39_INTERNAL_70d7b0e3_4_k_cu_7c1e2a7f_40484cuda3std3__48in_placeE,@object
	.size		_ZN39_INTERNAL_70d7b0e3_4_k_cu_7c1e2a7f_40484cuda3std3__48in_placeE,(_ZN39_INTERNAL_70d7b0e3_4_k_cu_7c1e2a7f_40484cuda3std6ranges3__45__cpo9iter_moveE - _ZN39_INTERNAL_70d7b0e3_4_k_cu_7c1e2a7f_40484cuda3std3__48in_placeE)
_ZN39_INTERNAL_70d7b0e3_4_k_cu_7c1e2a7f_40484cuda3std3__48in_placeE:
	.zero		1
	.type		_ZN39_INTERNAL_70d7b0e3_4_k_cu_7c1e2a7f_40484cuda3std6ranges3__45__cpo9iter_moveE,@object
	.size		_ZN39_INTERNAL_70d7b0e3_4_k_cu_7c1e2a7f_40484cuda3std6ranges3__45__cpo9iter_moveE,(_ZN39_INTERNAL_70d7b0e3_4_k_cu_7c1e2a7f_40484cuda3std3__45__cpo5beginE - _ZN39_INTERNAL_70d7b0e3_4_k_cu_7c1e2a7f_40484cuda3std6ranges3__45__cpo9iter_moveE)
_ZN39_INTERNAL_70d7b0e3_4_k_cu_7c1e2a7f_40484cuda3std6ranges3__45__cpo9iter_moveE:
	.zero		1
	.type		_ZN39_INTERNAL_70d7b0e3_4_k_cu_7c1e2a7f_40484cuda3std3__45__cpo5beginE,@object
	.size		_ZN39_INTERNAL_70d7b0e3_4_k_cu_7c1e2a7f_40484cuda3std3__45__cpo5beginE,(_ZN39_INTERNAL_70d7b0e3_4_k_cu_7c1e2a7f_40484cuda3std3__441_GLOBAL__N__70d7b0e3_4_k_cu_7c1e2a7f_40486ignoreE - _ZN39_INTERNAL_70d7b0e3_4_k_cu_7c1e2a7f_40484cuda3std3__45__cpo5beginE)
_ZN39_INTERNAL_70d7b0e3_4_k_cu_7c1e2a7f_40484cuda3std3__45__cpo5beginE:
	.zero		1
	.type		_ZN39_INTERNAL_70d7b0e3_4_k_cu_7c1e2a7f_40484cuda3std3__441_GLOBAL__N__70d7b0e3_4_k_cu_7c1e2a7f_40486ignoreE,@object
	.size		_ZN39_INTERNAL_70d7b0e3_4_k_cu_7c1e2a7f_40484cuda3std3__441_GLOBAL__N__70d7b0e3_4_k_cu_7c1e2a7f_40486ignoreE,(_ZN39_INTERNAL_70d7b0e3_4_k_cu_7c1e2a7f_40484cute7productE - _ZN39_INTERNAL_70d7b0e3_4_k_cu_7c1e2a7f_40484cuda3std3__441_GLOBAL__N__70d7b0e3_4_k_cu_7c1e2a7f_40486ignoreE)
_ZN39_INTERNAL_70d7b0e3_4_k_cu_7c1e2a7f_40484cuda3std3__441_GLOBAL__N__70d7b0e3_4_k_cu_7c1e2a7f_40486ignoreE:
	.zero		1
	.type		_ZN39_INTERNAL_70d7b0e3_4_k_cu_7c1e2a7f_40484cute7productE,@object
	.size		_ZN39_INTERNAL_70d7b0e3_4_k_cu_7c1e2a7f_40484cute7productE,(_ZN39_INTERNAL_70d7b0e3_4_k_cu_7c1e2a7f_40484cuda3std3__45__cpo3endE - _ZN39_INTERNAL_70d7b0e3_4_k_cu_7c1e2a7f_40484cute7productE)
_ZN39_INTERNAL_70d7b0e3_4_k_cu_7c1e2a7f_40484cute7productE:
	.zero		1
	.type		_ZN39_INTERNAL_70d7b0e3_4_k_cu_7c1e2a7f_40484cuda3std3__45__cpo3endE,@object
	.size		_ZN39_INTERNAL_70d7b0e3_4_k_cu_7c1e2a7f_40484cuda3std3__45__cpo3endE,(_ZN39_INTERNAL_70d7b0e3_4_k_cu_7c1e2a7f_40484cuda3std3__419piecewise_constructE - _ZN39_INTERNAL_70d7b0e3_4_k_cu_7c1e2a7f_40484cuda3std3__45__cpo3endE)
_ZN39_INTERNAL_70d7b0e3_4_k_cu_7c1e2a7f_40484cuda3std3__45__cpo3endE:
	.zero		1
	.type		_ZN39_INTERNAL_70d7b0e3_4_k_cu_7c1e2a7f_40484cuda3std3__419piecewise_constructE,@object
	.size		_ZN39_INTERNAL_70d7b0e3_4_k_cu_7c1e2a7f_40484cuda3std3__419piecewise_constructE,(_ZN39_INTERNAL_70d7b0e3_4_k_cu_7c1e2a7f_40484cuda3std3__45__cpo4cendE - _ZN39_INTERNAL_70d7b0e3_4_k_cu_7c1e2a7f_40484cuda3std3__419piecewise_constructE)
_ZN39_INTERNAL_70d7b0e3_4_k_cu_7c1e2a7f_40484cuda3std3__419piecewise_constructE:
	.zero		1
	.type		_ZN39_INTERNAL_70d7b0e3_4_k_cu_7c1e2a7f_40484cuda3std3__45__cpo4cendE,@object
	.size		_ZN39_INTERNAL_70d7b0e3_4_k_cu_7c1e2a7f_40484cuda3std3__45__cpo4cendE,(_ZN39_INTERNAL_70d7b0e3_4_k_cu_7c1e2a7f_40484cuda3std6ranges3__45__cpo4swapE - _ZN39_INTERNAL_70d7b0e3_4_k_cu_7c1e2a7f_40484cuda3std3__45__cpo4cendE)
_ZN39_INTERNAL_70d7b0e3_4_k_cu_7c1e2a7f_40484cuda3std3__45__cpo4cendE:
	.zero		1
	.type		_ZN39_INTERNAL_70d7b0e3_4_k_cu_7c1e2a7f_40484cuda3std6ranges3__45__cpo4swapE,@object
	.size		_ZN39_INTERNAL_70d7b0e3_4_k_cu_7c1e2a7f_40484cuda3std6ranges3__45__cpo4swapE,(.L_15 - _ZN39_INTERNAL_70d7b0e3_4_k_cu_7c1e2a7f_40484cuda3std6ranges3__45__cpo4swapE)
_ZN39_INTERNAL_70d7b0e3_4_k_cu_7c1e2a7f_40484cuda3std6ranges3__45__cpo4swapE:
	.zero		1
.L_15:


//--------------------- .nv.constant0._ZN7cutlass13device_kernelINS_4fmha6kernel36Sm100FmhaFwdKernelTmaWarpspecializedIN4cute5tupleIJiiiNS5_IJNS5_IJiiEEEiEEEEEENS1_10collective38Sm100FmhaFwdMainloopTmaWarpspecializedINS_10bfloat16_tEffNS5_IJNS4_1CILi256EEENSC_ILi64EEESD_EEENS5_IJiNSC_ILi1EEES7_EEENS5_IJiSG_NS5_IJNS5_IJNSC_ILi0EEEiEEEiEEEEEESL_NS9_10CausalMaskILb1EEENS5_IJNSC_ILi2EEESG_SG_EEENSC_ILb0EEEEENS9_38Sm100FmhaFwdEpilogueTmaWarpspecializedINS_6half_tEfNS5_IJNSC_ILi128EEESD_SE_EEESH_NS5_IJSG_S7_EEESQ_EENS2_23PersistentTileSchedulerENS2_41Sm100FmhaCtxKernelWarpspecializedScheduleEEEEEvNT_6ParamsE --------------------------
	.section	.nv.constant0._ZN7cutlass13device_kernelINS_4fmha6kernel36Sm100FmhaFwdKernelTmaWarpspecializedIN4cute5tupleIJiiiNS5_IJNS5_IJiiEEEiEEEEEENS1_10collective38Sm100FmhaFwdMainloopTmaWarpspecializedINS_10bfloat16_tEffNS5_IJNS4_1CILi256EEENSC_ILi64EEESD_EEENS5_IJiNSC_ILi1EEES7_EEENS5_IJiSG_NS5_IJNS5_IJNSC_ILi0EEEiEEEiEEEEEESL_NS9_10CausalMaskILb1EEENS5_IJNSC_ILi2EEESG_SG_EEENSC_ILb0EEEEENS9_38Sm100FmhaFwdEpilogueTmaWarpspecializedINS_6half_tEfNS5_IJNSC_ILi128EEESD_SE_EEESH_NS5_IJSG_S7_EEESQ_EENS2_23PersistentTileSchedulerENS2_41Sm100FmhaCtxKernelWarpspecializedScheduleEEEEEvNT_6ParamsE,"a",@progbits
	.sectionflags	@""
	.align	4
.nv.constant0._ZN7cutlass13device_kernelINS_4fmha6kernel36Sm100FmhaFwdKernelTmaWarpspecializedIN4cute5tupleIJiiiNS5_IJNS5_IJiiEEEiEEEEEENS1_10collective38Sm100FmhaFwdMainloopTmaWarpspecializedINS_10bfloat16_tEffNS5_IJNS4_1CILi256EEENSC_ILi64EEESD_EEENS5_IJiNSC_ILi1EEES7_EEENS5_IJiSG_NS5_IJNS5_IJNSC_ILi0EEEiEEEiEEEEEESL_NS9_10CausalMaskILb1EEENS5_IJNSC_ILi2EEESG_SG_EEENSC_ILb0EEEEENS9_38Sm100FmhaFwdEpilogueTmaWarpspecializedINS_6half_tEfNS5_IJNSC_ILi128EEESD_SE_EEESH_NS5_IJSG_S7_EEESQ_EENS2_23PersistentTileSchedulerENS2_41Sm100FmhaCtxKernelWarpspecializedScheduleEEEEEvNT_6ParamsE:
	.zero		2432


//--------------------- SYMBOLS --------------------------

	.type		.nv.reservedSmem.offset0,@object
	.size		.nv.reservedSmem.offset0,0x4
	.type		.nv.reservedSmem.cap,@object
	.size		.nv.reservedSmem.cap,0x4
	.type		vprintf,@function
	.type		__assertfail,@function
